//
// Generated by NVIDIA NVVM Compiler
//
// Compiler Build ID: CL-36424714
// Cuda compilation tools, release 13.0, V13.0.88
// Based on NVVM 20.0.0
//

.version 9.0
.target sm_100
.address_size 64

	// .globl	_Z15bnb_lpmf_kernelPKiPKdS2_S2_Pdi
.func  (.param .align 16 .b8 func_retval0[16]) __internal_trig_reduction_slowpathd
(
	.param .b64 __internal_trig_reduction_slowpathd_param_0
)
;
.func  (.param .b64 func_retval0) __internal_lgamma_pos
(
	.param .b64 __internal_lgamma_pos_param_0
)
;
.global .align 8 .b8 __cudart_i2opi_d[144] = {8, 93, 141, 31, 177, 95, 251, 107, 234, 146, 82, 138, 247, 57, 7, 61, 123, 241, 229, 235, 199, 186, 39, 117, 45, 234, 95, 158, 102, 63, 70, 79, 183, 9, 203, 39, 207, 126, 54, 109, 31, 109, 10, 90, 139, 17, 47, 239, 15, 152, 5, 222, 255, 151, 248, 31, 59, 40, 249, 189, 139, 95, 132, 156, 244, 57, 83, 131, 57, 214, 145, 57, 65, 126, 95, 180, 38, 112, 156, 233, 132, 68, 187, 46, 245, 53, 130, 232, 62, 167, 41, 177, 28, 235, 29, 254, 28, 146, 209, 9, 234, 46, 73, 6, 224, 210, 77, 66, 58, 110, 36, 183, 97, 197, 187, 222, 171, 99, 81, 254, 65, 144, 67, 60, 153, 149, 98, 219, 192, 221, 52, 245, 209, 87, 39, 252, 41, 21, 68, 78, 110, 131, 249, 162};
.global .align 16 .b8 __cudart_sin_cos_coeffs[128] = {70, 210, 176, 44, 241, 229, 90, 190, 146, 227, 172, 105, 227, 29, 199, 62, 161, 98, 219, 25, 160, 1, 42, 191, 24, 8, 17, 17, 17, 17, 129, 63, 84, 85, 85, 85, 85, 85, 197, 191, 0, 0, 0, 0, 0, 0, 0, 0, 0, 0, 0, 0, 0, 0, 0, 0, 100, 129, 253, 32, 131, 255, 168, 189, 40, 133, 239, 193, 167, 238, 33, 62, 217, 230, 6, 142, 79, 126, 146, 190, 233, 188, 221, 25, 160, 1, 250, 62, 71, 93, 193, 22, 108, 193, 86, 191, 81, 85, 85, 85, 85, 85, 165, 63, 0, 0, 0, 0, 0, 0, 224, 191, 0, 0, 0, 0, 0, 0, 240, 63};

.visible .entry _Z15bnb_lpmf_kernelPKiPKdS2_S2_Pdi(
	.param .u64 .ptr .align 1 _Z15bnb_lpmf_kernelPKiPKdS2_S2_Pdi_param_0,
	.param .u64 .ptr .align 1 _Z15bnb_lpmf_kernelPKiPKdS2_S2_Pdi_param_1,
	.param .u64 .ptr .align 1 _Z15bnb_lpmf_kernelPKiPKdS2_S2_Pdi_param_2,
	.param .u64 .ptr .align 1 _Z15bnb_lpmf_kernelPKiPKdS2_S2_Pdi_param_3,
	.param .u64 .ptr .align 1 _Z15bnb_lpmf_kernelPKiPKdS2_S2_Pdi_param_4,
	.param .u32 _Z15bnb_lpmf_kernelPKiPKdS2_S2_Pdi_param_5
)
{
	.reg .pred 	%p<100>;
	.reg .b32 	%r<313>;
	.reg .b64 	%rd<77>;
	.reg .b64 	%fd<796>;

	ld.param.u64 	%rd1, [_Z15bnb_lpmf_kernelPKiPKdS2_S2_Pdi_param_0];
	ld.param.u64 	%rd2, [_Z15bnb_lpmf_kernelPKiPKdS2_S2_Pdi_param_1];
	ld.param.u64 	%rd4, [_Z15bnb_lpmf_kernelPKiPKdS2_S2_Pdi_param_3];
	ld.param.u32 	%r101, [_Z15bnb_lpmf_kernelPKiPKdS2_S2_Pdi_param_5];
	mov.u32 	%r102, %ctaid.x;
	mov.u32 	%r103, %ntid.x;
	mov.u32 	%r104, %tid.x;
	mad.lo.s32 	%r1, %r102, %r103, %r104;
	setp.ge.s32 	%p1, %r1, %r101;
	@%p1 bra 	$L__BB0_126;
	cvta.to.global.u64 	%rd6, %rd2;
	cvta.to.global.u64 	%rd7, %rd1;
	mul.wide.s32 	%rd8, %r1, 8;
	add.s64 	%rd9, %rd6, %rd8;
	ld.global.f64 	%fd1, [%rd9];
	mul.wide.s32 	%rd10, %r1, 4;
	add.s64 	%rd11, %rd7, %rd10;
	ld.global.u32 	%r105, [%rd11];
	cvt.rn.f64.s32 	%fd2, %r105;
	add.f64 	%fd3, %fd1, %fd2;
	setp.nan.f64 	%p2, %fd3, %fd3;
	@%p2 bra 	$L__BB0_14;
	abs.f64 	%fd752, %fd3;
	{ // callseq 0, 0
	.param .b64 param0;
	st.param.f64 	[param0], %fd752;
	.param .b64 retval0;
	call.uni (retval0), 
	__internal_lgamma_pos, 
	(
	param0
	);
	ld.param.f64 	%fd151, [retval0];
	} // callseq 0
	{
	.reg .b32 %temp; 
	mov.b64 	{%temp, %r106}, %fd3;
	}
	setp.gt.s32 	%p3, %r106, -1;
	mov.f64 	%fd755, %fd151;
	@%p3 bra 	$L__BB0_15;
	cvt.rzi.f64.f64 	%fd153, %fd752;
	setp.eq.f64 	%p4, %fd752, %fd153;
	mov.f64 	%fd755, 0d7FF0000000000000;
	@%p4 bra 	$L__BB0_15;
	{
	.reg .b32 %temp; 
	mov.b64 	{%temp, %r2}, %fd752;
	}
	setp.lt.s32 	%p5, %r2, 1006632960;
	@%p5 bra 	$L__BB0_6;
	{
	.reg .b32 %temp; 
	mov.b64 	{%r107, %temp}, %fd752;
	}
	add.s32 	%r108, %r2, 1048576;
	mov.b64 	%fd154, {%r107, %r108};
	cvt.rni.f64.f64 	%fd155, %fd154;
	cvt.rzi.s64.f64 	%rd12, %fd155;
	cvt.u32.u64 	%r109, %rd12;
	fma.rn.f64 	%fd156, %fd155, 0dBFE0000000000000, %fd752;
	mul.f64 	%fd157, %fd156, 0d3CA1A62633145C07;
	fma.rn.f64 	%fd158, %fd156, 0d400921FB54442D18, %fd157;
	shl.b64 	%rd13, %rd12, 6;
	and.b64  	%rd14, %rd13, 64;
	mov.u64 	%rd15, __cudart_sin_cos_coeffs;
	add.s64 	%rd16, %rd15, %rd14;
	mul.rn.f64 	%fd159, %fd158, %fd158;
	and.b64  	%rd17, %rd12, 1;
	setp.eq.b64 	%p6, %rd17, 1;
	selp.f64 	%fd160, 0dBDA8FF8320FD8164, 0d3DE5DB65F9785EBA, %p6;
	ld.global.nc.v2.f64 	{%fd161, %fd162}, [%rd16];
	fma.rn.f64 	%fd163, %fd160, %fd159, %fd161;
	fma.rn.f64 	%fd164, %fd163, %fd159, %fd162;
	ld.global.nc.v2.f64 	{%fd165, %fd166}, [%rd16+16];
	fma.rn.f64 	%fd167, %fd164, %fd159, %fd165;
	fma.rn.f64 	%fd168, %fd167, %fd159, %fd166;
	ld.global.nc.v2.f64 	{%fd169, %fd170}, [%rd16+32];
	fma.rn.f64 	%fd171, %fd168, %fd159, %fd169;
	fma.rn.f64 	%fd172, %fd171, %fd159, %fd170;
	fma.rn.f64 	%fd173, %fd172, %fd158, %fd158;
	fma.rn.f64 	%fd174, %fd172, %fd159, 0d3FF0000000000000;
	selp.f64 	%fd175, %fd174, %fd173, %p6;
	and.b32  	%r110, %r109, 2;
	setp.eq.s32 	%p7, %r110, 0;
	mov.f64 	%fd176, 0d0000000000000000;
	sub.f64 	%fd177, %fd176, %fd175;
	selp.f64 	%fd178, %fd175, %fd177, %p7;
	mul.f64 	%fd179, %fd3, %fd178;
	abs.f64 	%fd180, %fd179;
	mov.f64 	%fd181, 0d400921FB54442D18;
	div.rn.f64 	%fd752, %fd181, %fd180;
$L__BB0_6:
	{
	.reg .b32 %temp; 
	mov.b64 	{%temp, %r277}, %fd752;
	}
	{
	.reg .b32 %temp; 
	mov.b64 	{%r278, %temp}, %fd752;
	}
	setp.gt.s32 	%p8, %r277, 1048575;
	mov.b32 	%r279, -1023;
	@%p8 bra 	$L__BB0_8;
	mul.f64 	%fd752, %fd752, 0d4350000000000000;
	{
	.reg .b32 %temp; 
	mov.b64 	{%temp, %r277}, %fd752;
	}
	{
	.reg .b32 %temp; 
	mov.b64 	{%r278, %temp}, %fd752;
	}
	mov.b32 	%r279, -1077;
$L__BB0_8:
	add.s32 	%r113, %r277, -1;
	setp.gt.u32 	%p9, %r113, 2146435070;
	@%p9 bra 	$L__BB0_12;
	shr.u32 	%r116, %r277, 20;
	add.s32 	%r280, %r279, %r116;
	and.b32  	%r117, %r277, 1048575;
	or.b32  	%r118, %r117, 1072693248;
	mov.b64 	%fd753, {%r278, %r118};
	setp.lt.u32 	%p11, %r118, 1073127583;
	@%p11 bra 	$L__BB0_11;
	{
	.reg .b32 %temp; 
	mov.b64 	{%r119, %temp}, %fd753;
	}
	{
	.reg .b32 %temp; 
	mov.b64 	{%temp, %r120}, %fd753;
	}
	add.s32 	%r121, %r120, -1048576;
	mov.b64 	%fd753, {%r119, %r121};
	add.s32 	%r280, %r280, 1;
$L__BB0_11:
	add.f64 	%fd183, %fd753, 0dBFF0000000000000;
	add.f64 	%fd184, %fd753, 0d3FF0000000000000;
	rcp.approx.ftz.f64 	%fd185, %fd184;
	neg.f64 	%fd186, %fd184;
	fma.rn.f64 	%fd187, %fd186, %fd185, 0d3FF0000000000000;
	fma.rn.f64 	%fd188, %fd187, %fd187, %fd187;
	fma.rn.f64 	%fd189, %fd188, %fd185, %fd185;
	mul.f64 	%fd190, %fd183, %fd189;
	fma.rn.f64 	%fd191, %fd183, %fd189, %fd190;
	mul.f64 	%fd192, %fd191, %fd191;
	fma.rn.f64 	%fd193, %fd192, 0d3EB1380B3AE80F1E, 0d3ED0EE258B7A8B04;
	fma.rn.f64 	%fd194, %fd193, %fd192, 0d3EF3B2669F02676F;
	fma.rn.f64 	%fd195, %fd194, %fd192, 0d3F1745CBA9AB0956;
	fma.rn.f64 	%fd196, %fd195, %fd192, 0d3F3C71C72D1B5154;
	fma.rn.f64 	%fd197, %fd196, %fd192, 0d3F624924923BE72D;
	fma.rn.f64 	%fd198, %fd197, %fd192, 0d3F8999999999A3C4;
	fma.rn.f64 	%fd199, %fd198, %fd192, 0d3FB5555555555554;
	sub.f64 	%fd200, %fd183, %fd191;
	add.f64 	%fd201, %fd200, %fd200;
	neg.f64 	%fd202, %fd191;
	fma.rn.f64 	%fd203, %fd202, %fd183, %fd201;
	mul.f64 	%fd204, %fd189, %fd203;
	mul.f64 	%fd205, %fd192, %fd199;
	fma.rn.f64 	%fd206, %fd205, %fd191, %fd204;
	xor.b32  	%r122, %r280, -2147483648;
	mov.b32 	%r123, 1127219200;
	mov.b64 	%fd207, {%r122, %r123};
	mov.b32 	%r124, -2147483648;
	mov.b64 	%fd208, {%r124, %r123};
	sub.f64 	%fd209, %fd207, %fd208;
	fma.rn.f64 	%fd210, %fd209, 0d3FE62E42FEFA39EF, %fd191;
	fma.rn.f64 	%fd211, %fd209, 0dBFE62E42FEFA39EF, %fd210;
	sub.f64 	%fd212, %fd211, %fd191;
	sub.f64 	%fd213, %fd206, %fd212;
	fma.rn.f64 	%fd214, %fd209, 0d3C7ABC9E3B39803F, %fd213;
	add.f64 	%fd754, %fd210, %fd214;
	bra.uni 	$L__BB0_13;
$L__BB0_12:
	fma.rn.f64 	%fd182, %fd752, 0d7FF0000000000000, 0d7FF0000000000000;
	{
	.reg .b32 %temp; 
	mov.b64 	{%temp, %r114}, %fd752;
	}
	and.b32  	%r115, %r114, 2147483647;
	setp.eq.s32 	%p10, %r115, 0;
	selp.f64 	%fd754, 0dFFF0000000000000, %fd182, %p10;
$L__BB0_13:
	setp.lt.s32 	%p12, %r2, 1006632960;
	neg.f64 	%fd215, %fd754;
	sub.f64 	%fd216, %fd754, %fd151;
	selp.f64 	%fd755, %fd215, %fd216, %p12;
	bra.uni 	$L__BB0_15;
$L__BB0_14:
	add.f64 	%fd755, %fd3, %fd3;
$L__BB0_15:
	cvta.to.global.u64 	%rd18, %rd4;
	add.s64 	%rd20, %rd18, %rd8;
	ld.global.f64 	%fd19, [%rd20];
	add.f64 	%fd20, %fd19, %fd2;
	setp.nan.f64 	%p13, %fd20, %fd20;
	@%p13 bra 	$L__BB0_28;
	abs.f64 	%fd757, %fd20;
	{ // callseq 1, 0
	.param .b64 param0;
	st.param.f64 	[param0], %fd757;
	.param .b64 retval0;
	call.uni (retval0), 
	__internal_lgamma_pos, 
	(
	param0
	);
	ld.param.f64 	%fd217, [retval0];
	} // callseq 1
	{
	.reg .b32 %temp; 
	mov.b64 	{%temp, %r125}, %fd20;
	}
	setp.gt.s32 	%p14, %r125, -1;
	mov.f64 	%fd760, %fd217;
	@%p14 bra 	$L__BB0_29;
	cvt.rzi.f64.f64 	%fd219, %fd757;
	setp.eq.f64 	%p15, %fd757, %fd219;
	mov.f64 	%fd760, 0d7FF0000000000000;
	@%p15 bra 	$L__BB0_29;
	{
	.reg .b32 %temp; 
	mov.b64 	{%temp, %r13}, %fd757;
	}
	setp.lt.s32 	%p16, %r13, 1006632960;
	@%p16 bra 	$L__BB0_20;
	{
	.reg .b32 %temp; 
	mov.b64 	{%r126, %temp}, %fd757;
	}
	add.s32 	%r127, %r13, 1048576;
	mov.b64 	%fd220, {%r126, %r127};
	cvt.rni.f64.f64 	%fd221, %fd220;
	cvt.rzi.s64.f64 	%rd21, %fd221;
	cvt.u32.u64 	%r128, %rd21;
	fma.rn.f64 	%fd222, %fd221, 0dBFE0000000000000, %fd757;
	mul.f64 	%fd223, %fd222, 0d3CA1A62633145C07;
	fma.rn.f64 	%fd224, %fd222, 0d400921FB54442D18, %fd223;
	shl.b64 	%rd22, %rd21, 6;
	and.b64  	%rd23, %rd22, 64;
	mov.u64 	%rd24, __cudart_sin_cos_coeffs;
	add.s64 	%rd25, %rd24, %rd23;
	mul.rn.f64 	%fd225, %fd224, %fd224;
	and.b64  	%rd26, %rd21, 1;
	setp.eq.b64 	%p17, %rd26, 1;
	selp.f64 	%fd226, 0dBDA8FF8320FD8164, 0d3DE5DB65F9785EBA, %p17;
	ld.global.nc.v2.f64 	{%fd227, %fd228}, [%rd25];
	fma.rn.f64 	%fd229, %fd226, %fd225, %fd227;
	fma.rn.f64 	%fd230, %fd229, %fd225, %fd228;
	ld.global.nc.v2.f64 	{%fd231, %fd232}, [%rd25+16];
	fma.rn.f64 	%fd233, %fd230, %fd225, %fd231;
	fma.rn.f64 	%fd234, %fd233, %fd225, %fd232;
	ld.global.nc.v2.f64 	{%fd235, %fd236}, [%rd25+32];
	fma.rn.f64 	%fd237, %fd234, %fd225, %fd235;
	fma.rn.f64 	%fd238, %fd237, %fd225, %fd236;
	fma.rn.f64 	%fd239, %fd238, %fd224, %fd224;
	fma.rn.f64 	%fd240, %fd238, %fd225, 0d3FF0000000000000;
	selp.f64 	%fd241, %fd240, %fd239, %p17;
	and.b32  	%r129, %r128, 2;
	setp.eq.s32 	%p18, %r129, 0;
	mov.f64 	%fd242, 0d0000000000000000;
	sub.f64 	%fd243, %fd242, %fd241;
	selp.f64 	%fd244, %fd241, %fd243, %p18;
	mul.f64 	%fd246, %fd20, %fd244;
	abs.f64 	%fd247, %fd246;
	mov.f64 	%fd248, 0d400921FB54442D18;
	div.rn.f64 	%fd757, %fd248, %fd247;
$L__BB0_20:
	{
	.reg .b32 %temp; 
	mov.b64 	{%temp, %r281}, %fd757;
	}
	{
	.reg .b32 %temp; 
	mov.b64 	{%r282, %temp}, %fd757;
	}
	setp.gt.s32 	%p19, %r281, 1048575;
	mov.b32 	%r283, -1023;
	@%p19 bra 	$L__BB0_22;
	mul.f64 	%fd757, %fd757, 0d4350000000000000;
	{
	.reg .b32 %temp; 
	mov.b64 	{%temp, %r281}, %fd757;
	}
	{
	.reg .b32 %temp; 
	mov.b64 	{%r282, %temp}, %fd757;
	}
	mov.b32 	%r283, -1077;
$L__BB0_22:
	add.s32 	%r132, %r281, -1;
	setp.gt.u32 	%p20, %r132, 2146435070;
	@%p20 bra 	$L__BB0_26;
	shr.u32 	%r135, %r281, 20;
	add.s32 	%r284, %r283, %r135;
	and.b32  	%r136, %r281, 1048575;
	or.b32  	%r137, %r136, 1072693248;
	mov.b64 	%fd758, {%r282, %r137};
	setp.lt.u32 	%p22, %r137, 1073127583;
	@%p22 bra 	$L__BB0_25;
	{
	.reg .b32 %temp; 
	mov.b64 	{%r138, %temp}, %fd758;
	}
	{
	.reg .b32 %temp; 
	mov.b64 	{%temp, %r139}, %fd758;
	}
	add.s32 	%r140, %r139, -1048576;
	mov.b64 	%fd758, {%r138, %r140};
	add.s32 	%r284, %r284, 1;
$L__BB0_25:
	add.f64 	%fd250, %fd758, 0dBFF0000000000000;
	add.f64 	%fd251, %fd758, 0d3FF0000000000000;
	rcp.approx.ftz.f64 	%fd252, %fd251;
	neg.f64 	%fd253, %fd251;
	fma.rn.f64 	%fd254, %fd253, %fd252, 0d3FF0000000000000;
	fma.rn.f64 	%fd255, %fd254, %fd254, %fd254;
	fma.rn.f64 	%fd256, %fd255, %fd252, %fd252;
	mul.f64 	%fd257, %fd250, %fd256;
	fma.rn.f64 	%fd258, %fd250, %fd256, %fd257;
	mul.f64 	%fd259, %fd258, %fd258;
	fma.rn.f64 	%fd260, %fd259, 0d3EB1380B3AE80F1E, 0d3ED0EE258B7A8B04;
	fma.rn.f64 	%fd261, %fd260, %fd259, 0d3EF3B2669F02676F;
	fma.rn.f64 	%fd262, %fd261, %fd259, 0d3F1745CBA9AB0956;
	fma.rn.f64 	%fd263, %fd262, %fd259, 0d3F3C71C72D1B5154;
	fma.rn.f64 	%fd264, %fd263, %fd259, 0d3F624924923BE72D;
	fma.rn.f64 	%fd265, %fd264, %fd259, 0d3F8999999999A3C4;
	fma.rn.f64 	%fd266, %fd265, %fd259, 0d3FB5555555555554;
	sub.f64 	%fd267, %fd250, %fd258;
	add.f64 	%fd268, %fd267, %fd267;
	neg.f64 	%fd269, %fd258;
	fma.rn.f64 	%fd270, %fd269, %fd250, %fd268;
	mul.f64 	%fd271, %fd256, %fd270;
	mul.f64 	%fd272, %fd259, %fd266;
	fma.rn.f64 	%fd273, %fd272, %fd258, %fd271;
	xor.b32  	%r141, %r284, -2147483648;
	mov.b32 	%r142, 1127219200;
	mov.b64 	%fd274, {%r141, %r142};
	mov.b32 	%r143, -2147483648;
	mov.b64 	%fd275, {%r143, %r142};
	sub.f64 	%fd276, %fd274, %fd275;
	fma.rn.f64 	%fd277, %fd276, 0d3FE62E42FEFA39EF, %fd258;
	fma.rn.f64 	%fd278, %fd276, 0dBFE62E42FEFA39EF, %fd277;
	sub.f64 	%fd279, %fd278, %fd258;
	sub.f64 	%fd280, %fd273, %fd279;
	fma.rn.f64 	%fd281, %fd276, 0d3C7ABC9E3B39803F, %fd280;
	add.f64 	%fd759, %fd277, %fd281;
	bra.uni 	$L__BB0_27;
$L__BB0_26:
	fma.rn.f64 	%fd249, %fd757, 0d7FF0000000000000, 0d7FF0000000000000;
	{
	.reg .b32 %temp; 
	mov.b64 	{%temp, %r133}, %fd757;
	}
	and.b32  	%r134, %r133, 2147483647;
	setp.eq.s32 	%p21, %r134, 0;
	selp.f64 	%fd759, 0dFFF0000000000000, %fd249, %p21;
$L__BB0_27:
	setp.lt.s32 	%p23, %r13, 1006632960;
	neg.f64 	%fd282, %fd759;
	sub.f64 	%fd283, %fd759, %fd217;
	selp.f64 	%fd760, %fd282, %fd283, %p23;
	bra.uni 	$L__BB0_29;
$L__BB0_28:
	add.f64 	%fd760, %fd20, %fd20;
$L__BB0_29:
	ld.param.u64 	%rd75, [_Z15bnb_lpmf_kernelPKiPKdS2_S2_Pdi_param_2];
	add.f64 	%fd36, %fd755, %fd760;
	cvta.to.global.u64 	%rd27, %rd75;
	add.s64 	%rd29, %rd27, %rd8;
	ld.global.f64 	%fd37, [%rd29];
	add.f64 	%fd38, %fd1, %fd37;
	setp.nan.f64 	%p24, %fd38, %fd38;
	@%p24 bra 	$L__BB0_42;
	abs.f64 	%fd762, %fd38;
	{ // callseq 2, 0
	.param .b64 param0;
	st.param.f64 	[param0], %fd762;
	.param .b64 retval0;
	call.uni (retval0), 
	__internal_lgamma_pos, 
	(
	param0
	);
	ld.param.f64 	%fd284, [retval0];
	} // callseq 2
	{
	.reg .b32 %temp; 
	mov.b64 	{%temp, %r144}, %fd38;
	}
	setp.gt.s32 	%p25, %r144, -1;
	mov.f64 	%fd765, %fd284;
	@%p25 bra 	$L__BB0_43;
	cvt.rzi.f64.f64 	%fd286, %fd762;
	setp.eq.f64 	%p26, %fd762, %fd286;
	mov.f64 	%fd765, 0d7FF0000000000000;
	@%p26 bra 	$L__BB0_43;
	{
	.reg .b32 %temp; 
	mov.b64 	{%temp, %r24}, %fd762;
	}
	setp.lt.s32 	%p27, %r24, 1006632960;
	@%p27 bra 	$L__BB0_34;
	{
	.reg .b32 %temp; 
	mov.b64 	{%r145, %temp}, %fd762;
	}
	add.s32 	%r146, %r24, 1048576;
	mov.b64 	%fd287, {%r145, %r146};
	cvt.rni.f64.f64 	%fd288, %fd287;
	cvt.rzi.s64.f64 	%rd30, %fd288;
	cvt.u32.u64 	%r147, %rd30;
	fma.rn.f64 	%fd289, %fd288, 0dBFE0000000000000, %fd762;
	mul.f64 	%fd290, %fd289, 0d3CA1A62633145C07;
	fma.rn.f64 	%fd291, %fd289, 0d400921FB54442D18, %fd290;
	shl.b64 	%rd31, %rd30, 6;
	and.b64  	%rd32, %rd31, 64;
	mov.u64 	%rd33, __cudart_sin_cos_coeffs;
	add.s64 	%rd34, %rd33, %rd32;
	mul.rn.f64 	%fd292, %fd291, %fd291;
	and.b64  	%rd35, %rd30, 1;
	setp.eq.b64 	%p28, %rd35, 1;
	selp.f64 	%fd293, 0dBDA8FF8320FD8164, 0d3DE5DB65F9785EBA, %p28;
	ld.global.nc.v2.f64 	{%fd294, %fd295}, [%rd34];
	fma.rn.f64 	%fd296, %fd293, %fd292, %fd294;
	fma.rn.f64 	%fd297, %fd296, %fd292, %fd295;
	ld.global.nc.v2.f64 	{%fd298, %fd299}, [%rd34+16];
	fma.rn.f64 	%fd300, %fd297, %fd292, %fd298;
	fma.rn.f64 	%fd301, %fd300, %fd292, %fd299;
	ld.global.nc.v2.f64 	{%fd302, %fd303}, [%rd34+32];
	fma.rn.f64 	%fd304, %fd301, %fd292, %fd302;
	fma.rn.f64 	%fd305, %fd304, %fd292, %fd303;
	fma.rn.f64 	%fd306, %fd305, %fd291, %fd291;
	fma.rn.f64 	%fd307, %fd305, %fd292, 0d3FF0000000000000;
	selp.f64 	%fd308, %fd307, %fd306, %p28;
	and.b32  	%r148, %r147, 2;
	setp.eq.s32 	%p29, %r148, 0;
	mov.f64 	%fd309, 0d0000000000000000;
	sub.f64 	%fd310, %fd309, %fd308;
	selp.f64 	%fd311, %fd308, %fd310, %p29;
	mul.f64 	%fd312, %fd38, %fd311;
	abs.f64 	%fd313, %fd312;
	mov.f64 	%fd314, 0d400921FB54442D18;
	div.rn.f64 	%fd762, %fd314, %fd313;
$L__BB0_34:
	{
	.reg .b32 %temp; 
	mov.b64 	{%temp, %r285}, %fd762;
	}
	{
	.reg .b32 %temp; 
	mov.b64 	{%r286, %temp}, %fd762;
	}
	setp.gt.s32 	%p30, %r285, 1048575;
	mov.b32 	%r287, -1023;
	@%p30 bra 	$L__BB0_36;
	mul.f64 	%fd762, %fd762, 0d4350000000000000;
	{
	.reg .b32 %temp; 
	mov.b64 	{%temp, %r285}, %fd762;
	}
	{
	.reg .b32 %temp; 
	mov.b64 	{%r286, %temp}, %fd762;
	}
	mov.b32 	%r287, -1077;
$L__BB0_36:
	add.s32 	%r151, %r285, -1;
	setp.gt.u32 	%p31, %r151, 2146435070;
	@%p31 bra 	$L__BB0_40;
	shr.u32 	%r154, %r285, 20;
	add.s32 	%r288, %r287, %r154;
	and.b32  	%r155, %r285, 1048575;
	or.b32  	%r156, %r155, 1072693248;
	mov.b64 	%fd763, {%r286, %r156};
	setp.lt.u32 	%p33, %r156, 1073127583;
	@%p33 bra 	$L__BB0_39;
	{
	.reg .b32 %temp; 
	mov.b64 	{%r157, %temp}, %fd763;
	}
	{
	.reg .b32 %temp; 
	mov.b64 	{%temp, %r158}, %fd763;
	}
	add.s32 	%r159, %r158, -1048576;
	mov.b64 	%fd763, {%r157, %r159};
	add.s32 	%r288, %r288, 1;
$L__BB0_39:
	add.f64 	%fd316, %fd763, 0dBFF0000000000000;
	add.f64 	%fd317, %fd763, 0d3FF0000000000000;
	rcp.approx.ftz.f64 	%fd318, %fd317;
	neg.f64 	%fd319, %fd317;
	fma.rn.f64 	%fd320, %fd319, %fd318, 0d3FF0000000000000;
	fma.rn.f64 	%fd321, %fd320, %fd320, %fd320;
	fma.rn.f64 	%fd322, %fd321, %fd318, %fd318;
	mul.f64 	%fd323, %fd316, %fd322;
	fma.rn.f64 	%fd324, %fd316, %fd322, %fd323;
	mul.f64 	%fd325, %fd324, %fd324;
	fma.rn.f64 	%fd326, %fd325, 0d3EB1380B3AE80F1E, 0d3ED0EE258B7A8B04;
	fma.rn.f64 	%fd327, %fd326, %fd325, 0d3EF3B2669F02676F;
	fma.rn.f64 	%fd328, %fd327, %fd325, 0d3F1745CBA9AB0956;
	fma.rn.f64 	%fd329, %fd328, %fd325, 0d3F3C71C72D1B5154;
	fma.rn.f64 	%fd330, %fd329, %fd325, 0d3F624924923BE72D;
	fma.rn.f64 	%fd331, %fd330, %fd325, 0d3F8999999999A3C4;
	fma.rn.f64 	%fd332, %fd331, %fd325, 0d3FB5555555555554;
	sub.f64 	%fd333, %fd316, %fd324;
	add.f64 	%fd334, %fd333, %fd333;
	neg.f64 	%fd335, %fd324;
	fma.rn.f64 	%fd336, %fd335, %fd316, %fd334;
	mul.f64 	%fd337, %fd322, %fd336;
	mul.f64 	%fd338, %fd325, %fd332;
	fma.rn.f64 	%fd339, %fd338, %fd324, %fd337;
	xor.b32  	%r160, %r288, -2147483648;
	mov.b32 	%r161, 1127219200;
	mov.b64 	%fd340, {%r160, %r161};
	mov.b32 	%r162, -2147483648;
	mov.b64 	%fd341, {%r162, %r161};
	sub.f64 	%fd342, %fd340, %fd341;
	fma.rn.f64 	%fd343, %fd342, 0d3FE62E42FEFA39EF, %fd324;
	fma.rn.f64 	%fd344, %fd342, 0dBFE62E42FEFA39EF, %fd343;
	sub.f64 	%fd345, %fd344, %fd324;
	sub.f64 	%fd346, %fd339, %fd345;
	fma.rn.f64 	%fd347, %fd342, 0d3C7ABC9E3B39803F, %fd346;
	add.f64 	%fd764, %fd343, %fd347;
	bra.uni 	$L__BB0_41;
$L__BB0_40:
	fma.rn.f64 	%fd315, %fd762, 0d7FF0000000000000, 0d7FF0000000000000;
	{
	.reg .b32 %temp; 
	mov.b64 	{%temp, %r152}, %fd762;
	}
	and.b32  	%r153, %r152, 2147483647;
	setp.eq.s32 	%p32, %r153, 0;
	selp.f64 	%fd764, 0dFFF0000000000000, %fd315, %p32;
$L__BB0_41:
	setp.lt.s32 	%p34, %r24, 1006632960;
	neg.f64 	%fd348, %fd764;
	sub.f64 	%fd349, %fd764, %fd284;
	selp.f64 	%fd765, %fd348, %fd349, %p34;
	bra.uni 	$L__BB0_43;
$L__BB0_42:
	add.f64 	%fd765, %fd38, %fd38;
$L__BB0_43:
	add.f64 	%fd54, %fd36, %fd765;
	add.f64 	%fd55, %fd37, %fd19;
	setp.nan.f64 	%p35, %fd55, %fd55;
	@%p35 bra 	$L__BB0_56;
	abs.f64 	%fd767, %fd55;
	{ // callseq 3, 0
	.param .b64 param0;
	st.param.f64 	[param0], %fd767;
	.param .b64 retval0;
	call.uni (retval0), 
	__internal_lgamma_pos, 
	(
	param0
	);
	ld.param.f64 	%fd350, [retval0];
	} // callseq 3
	{
	.reg .b32 %temp; 
	mov.b64 	{%temp, %r163}, %fd55;
	}
	setp.gt.s32 	%p36, %r163, -1;
	mov.f64 	%fd770, %fd350;
	@%p36 bra 	$L__BB0_57;
	cvt.rzi.f64.f64 	%fd352, %fd767;
	setp.eq.f64 	%p37, %fd767, %fd352;
	mov.f64 	%fd770, 0d7FF0000000000000;
	@%p37 bra 	$L__BB0_57;
	{
	.reg .b32 %temp; 
	mov.b64 	{%temp, %r35}, %fd767;
	}
	setp.lt.s32 	%p38, %r35, 1006632960;
	@%p38 bra 	$L__BB0_48;
	{
	.reg .b32 %temp; 
	mov.b64 	{%r164, %temp}, %fd767;
	}
	add.s32 	%r165, %r35, 1048576;
	mov.b64 	%fd353, {%r164, %r165};
	cvt.rni.f64.f64 	%fd354, %fd353;
	cvt.rzi.s64.f64 	%rd36, %fd354;
	cvt.u32.u64 	%r166, %rd36;
	fma.rn.f64 	%fd355, %fd354, 0dBFE0000000000000, %fd767;
	mul.f64 	%fd356, %fd355, 0d3CA1A62633145C07;
	fma.rn.f64 	%fd357, %fd355, 0d400921FB54442D18, %fd356;
	shl.b64 	%rd37, %rd36, 6;
	and.b64  	%rd38, %rd37, 64;
	mov.u64 	%rd39, __cudart_sin_cos_coeffs;
	add.s64 	%rd40, %rd39, %rd38;
	mul.rn.f64 	%fd358, %fd357, %fd357;
	and.b64  	%rd41, %rd36, 1;
	setp.eq.b64 	%p39, %rd41, 1;
	selp.f64 	%fd359, 0dBDA8FF8320FD8164, 0d3DE5DB65F9785EBA, %p39;
	ld.global.nc.v2.f64 	{%fd360, %fd361}, [%rd40];
	fma.rn.f64 	%fd362, %fd359, %fd358, %fd360;
	fma.rn.f64 	%fd363, %fd362, %fd358, %fd361;
	ld.global.nc.v2.f64 	{%fd364, %fd365}, [%rd40+16];
	fma.rn.f64 	%fd366, %fd363, %fd358, %fd364;
	fma.rn.f64 	%fd367, %fd366, %fd358, %fd365;
	ld.global.nc.v2.f64 	{%fd368, %fd369}, [%rd40+32];
	fma.rn.f64 	%fd370, %fd367, %fd358, %fd368;
	fma.rn.f64 	%fd371, %fd370, %fd358, %fd369;
	fma.rn.f64 	%fd372, %fd371, %fd357, %fd357;
	fma.rn.f64 	%fd373, %fd371, %fd358, 0d3FF0000000000000;
	selp.f64 	%fd374, %fd373, %fd372, %p39;
	and.b32  	%r167, %r166, 2;
	setp.eq.s32 	%p40, %r167, 0;
	mov.f64 	%fd375, 0d0000000000000000;
	sub.f64 	%fd376, %fd375, %fd374;
	selp.f64 	%fd377, %fd374, %fd376, %p40;
	add.f64 	%fd378, %fd37, %fd19;
	mul.f64 	%fd379, %fd378, %fd377;
	abs.f64 	%fd380, %fd379;
	mov.f64 	%fd381, 0d400921FB54442D18;
	div.rn.f64 	%fd767, %fd381, %fd380;
$L__BB0_48:
	{
	.reg .b32 %temp; 
	mov.b64 	{%temp, %r289}, %fd767;
	}
	{
	.reg .b32 %temp; 
	mov.b64 	{%r290, %temp}, %fd767;
	}
	setp.gt.s32 	%p41, %r289, 1048575;
	mov.b32 	%r291, -1023;
	@%p41 bra 	$L__BB0_50;
	mul.f64 	%fd767, %fd767, 0d4350000000000000;
	{
	.reg .b32 %temp; 
	mov.b64 	{%temp, %r289}, %fd767;
	}
	{
	.reg .b32 %temp; 
	mov.b64 	{%r290, %temp}, %fd767;
	}
	mov.b32 	%r291, -1077;
$L__BB0_50:
	add.s32 	%r170, %r289, -1;
	setp.gt.u32 	%p42, %r170, 2146435070;
	@%p42 bra 	$L__BB0_54;
	shr.u32 	%r173, %r289, 20;
	add.s32 	%r292, %r291, %r173;
	and.b32  	%r174, %r289, 1048575;
	or.b32  	%r175, %r174, 1072693248;
	mov.b64 	%fd768, {%r290, %r175};
	setp.lt.u32 	%p44, %r175, 1073127583;
	@%p44 bra 	$L__BB0_53;
	{
	.reg .b32 %temp; 
	mov.b64 	{%r176, %temp}, %fd768;
	}
	{
	.reg .b32 %temp; 
	mov.b64 	{%temp, %r177}, %fd768;
	}
	add.s32 	%r178, %r177, -1048576;
	mov.b64 	%fd768, {%r176, %r178};
	add.s32 	%r292, %r292, 1;
$L__BB0_53:
	add.f64 	%fd383, %fd768, 0dBFF0000000000000;
	add.f64 	%fd384, %fd768, 0d3FF0000000000000;
	rcp.approx.ftz.f64 	%fd385, %fd384;
	neg.f64 	%fd386, %fd384;
	fma.rn.f64 	%fd387, %fd386, %fd385, 0d3FF0000000000000;
	fma.rn.f64 	%fd388, %fd387, %fd387, %fd387;
	fma.rn.f64 	%fd389, %fd388, %fd385, %fd385;
	mul.f64 	%fd390, %fd383, %fd389;
	fma.rn.f64 	%fd391, %fd383, %fd389, %fd390;
	mul.f64 	%fd392, %fd391, %fd391;
	fma.rn.f64 	%fd393, %fd392, 0d3EB1380B3AE80F1E, 0d3ED0EE258B7A8B04;
	fma.rn.f64 	%fd394, %fd393, %fd392, 0d3EF3B2669F02676F;
	fma.rn.f64 	%fd395, %fd394, %fd392, 0d3F1745CBA9AB0956;
	fma.rn.f64 	%fd396, %fd395, %fd392, 0d3F3C71C72D1B5154;
	fma.rn.f64 	%fd397, %fd396, %fd392, 0d3F624924923BE72D;
	fma.rn.f64 	%fd398, %fd397, %fd392, 0d3F8999999999A3C4;
	fma.rn.f64 	%fd399, %fd398, %fd392, 0d3FB5555555555554;
	sub.f64 	%fd400, %fd383, %fd391;
	add.f64 	%fd401, %fd400, %fd400;
	neg.f64 	%fd402, %fd391;
	fma.rn.f64 	%fd403, %fd402, %fd383, %fd401;
	mul.f64 	%fd404, %fd389, %fd403;
	mul.f64 	%fd405, %fd392, %fd399;
	fma.rn.f64 	%fd406, %fd405, %fd391, %fd404;
	xor.b32  	%r179, %r292, -2147483648;
	mov.b32 	%r180, 1127219200;
	mov.b64 	%fd407, {%r179, %r180};
	mov.b32 	%r181, -2147483648;
	mov.b64 	%fd408, {%r181, %r180};
	sub.f64 	%fd409, %fd407, %fd408;
	fma.rn.f64 	%fd410, %fd409, 0d3FE62E42FEFA39EF, %fd391;
	fma.rn.f64 	%fd411, %fd409, 0dBFE62E42FEFA39EF, %fd410;
	sub.f64 	%fd412, %fd411, %fd391;
	sub.f64 	%fd413, %fd406, %fd412;
	fma.rn.f64 	%fd414, %fd409, 0d3C7ABC9E3B39803F, %fd413;
	add.f64 	%fd769, %fd410, %fd414;
	bra.uni 	$L__BB0_55;
$L__BB0_54:
	fma.rn.f64 	%fd382, %fd767, 0d7FF0000000000000, 0d7FF0000000000000;
	{
	.reg .b32 %temp; 
	mov.b64 	{%temp, %r171}, %fd767;
	}
	and.b32  	%r172, %r171, 2147483647;
	setp.eq.s32 	%p43, %r172, 0;
	selp.f64 	%fd769, 0dFFF0000000000000, %fd382, %p43;
$L__BB0_55:
	setp.lt.s32 	%p45, %r35, 1006632960;
	neg.f64 	%fd415, %fd769;
	sub.f64 	%fd416, %fd769, %fd350;
	selp.f64 	%fd770, %fd415, %fd416, %p45;
	bra.uni 	$L__BB0_57;
$L__BB0_56:
	add.f64 	%fd770, %fd55, %fd55;
$L__BB0_57:
	add.f64 	%fd71, %fd54, %fd770;
	add.f64 	%fd417, %fd2, 0d3FF0000000000000;
	abs.f64 	%fd772, %fd417;
	{ // callseq 4, 0
	.param .b64 param0;
	st.param.f64 	[param0], %fd772;
	.param .b64 retval0;
	call.uni (retval0), 
	__internal_lgamma_pos, 
	(
	param0
	);
	ld.param.f64 	%fd418, [retval0];
	} // callseq 4
	{
	.reg .b32 %temp; 
	mov.b64 	{%temp, %r182}, %fd417;
	}
	setp.gt.s32 	%p46, %r182, -1;
	mov.f64 	%fd775, %fd418;
	@%p46 bra 	$L__BB0_69;
	cvt.rzi.f64.f64 	%fd420, %fd772;
	setp.eq.f64 	%p47, %fd772, %fd420;
	mov.f64 	%fd775, 0d7FF0000000000000;
	@%p47 bra 	$L__BB0_69;
	{
	.reg .b32 %temp; 
	mov.b64 	{%temp, %r46}, %fd772;
	}
	setp.lt.s32 	%p48, %r46, 1006632960;
	@%p48 bra 	$L__BB0_61;
	{
	.reg .b32 %temp; 
	mov.b64 	{%r183, %temp}, %fd772;
	}
	add.s32 	%r184, %r46, 1048576;
	mov.b64 	%fd421, {%r183, %r184};
	cvt.rni.f64.f64 	%fd422, %fd421;
	cvt.rzi.s64.f64 	%rd42, %fd422;
	cvt.u32.u64 	%r185, %rd42;
	fma.rn.f64 	%fd423, %fd422, 0dBFE0000000000000, %fd772;
	mul.f64 	%fd424, %fd423, 0d3CA1A62633145C07;
	fma.rn.f64 	%fd425, %fd423, 0d400921FB54442D18, %fd424;
	shl.b64 	%rd43, %rd42, 6;
	and.b64  	%rd44, %rd43, 64;
	mov.u64 	%rd45, __cudart_sin_cos_coeffs;
	add.s64 	%rd46, %rd45, %rd44;
	mul.rn.f64 	%fd426, %fd425, %fd425;
	and.b64  	%rd47, %rd42, 1;
	setp.eq.b64 	%p49, %rd47, 1;
	selp.f64 	%fd427, 0dBDA8FF8320FD8164, 0d3DE5DB65F9785EBA, %p49;
	ld.global.nc.v2.f64 	{%fd428, %fd429}, [%rd46];
	fma.rn.f64 	%fd430, %fd427, %fd426, %fd428;
	fma.rn.f64 	%fd431, %fd430, %fd426, %fd429;
	ld.global.nc.v2.f64 	{%fd432, %fd433}, [%rd46+16];
	fma.rn.f64 	%fd434, %fd431, %fd426, %fd432;
	fma.rn.f64 	%fd435, %fd434, %fd426, %fd433;
	ld.global.nc.v2.f64 	{%fd436, %fd437}, [%rd46+32];
	fma.rn.f64 	%fd438, %fd435, %fd426, %fd436;
	fma.rn.f64 	%fd439, %fd438, %fd426, %fd437;
	fma.rn.f64 	%fd440, %fd439, %fd425, %fd425;
	fma.rn.f64 	%fd441, %fd439, %fd426, 0d3FF0000000000000;
	selp.f64 	%fd442, %fd441, %fd440, %p49;
	and.b32  	%r186, %r185, 2;
	setp.eq.s32 	%p50, %r186, 0;
	mov.f64 	%fd443, 0d0000000000000000;
	sub.f64 	%fd444, %fd443, %fd442;
	selp.f64 	%fd445, %fd442, %fd444, %p50;
	add.f64 	%fd446, %fd2, 0d3FF0000000000000;
	mul.f64 	%fd447, %fd446, %fd445;
	abs.f64 	%fd448, %fd447;
	mov.f64 	%fd449, 0d400921FB54442D18;
	div.rn.f64 	%fd772, %fd449, %fd448;
$L__BB0_61:
	{
	.reg .b32 %temp; 
	mov.b64 	{%temp, %r293}, %fd772;
	}
	{
	.reg .b32 %temp; 
	mov.b64 	{%r294, %temp}, %fd772;
	}
	setp.gt.s32 	%p51, %r293, 1048575;
	mov.b32 	%r295, -1023;
	@%p51 bra 	$L__BB0_63;
	mul.f64 	%fd772, %fd772, 0d4350000000000000;
	{
	.reg .b32 %temp; 
	mov.b64 	{%temp, %r293}, %fd772;
	}
	{
	.reg .b32 %temp; 
	mov.b64 	{%r294, %temp}, %fd772;
	}
	mov.b32 	%r295, -1077;
$L__BB0_63:
	add.s32 	%r189, %r293, -1;
	setp.gt.u32 	%p52, %r189, 2146435070;
	@%p52 bra 	$L__BB0_67;
	shr.u32 	%r192, %r293, 20;
	add.s32 	%r296, %r295, %r192;
	and.b32  	%r193, %r293, 1048575;
	or.b32  	%r194, %r193, 1072693248;
	mov.b64 	%fd773, {%r294, %r194};
	setp.lt.u32 	%p54, %r194, 1073127583;
	@%p54 bra 	$L__BB0_66;
	{
	.reg .b32 %temp; 
	mov.b64 	{%r195, %temp}, %fd773;
	}
	{
	.reg .b32 %temp; 
	mov.b64 	{%temp, %r196}, %fd773;
	}
	add.s32 	%r197, %r196, -1048576;
	mov.b64 	%fd773, {%r195, %r197};
	add.s32 	%r296, %r296, 1;
$L__BB0_66:
	add.f64 	%fd451, %fd773, 0dBFF0000000000000;
	add.f64 	%fd452, %fd773, 0d3FF0000000000000;
	rcp.approx.ftz.f64 	%fd453, %fd452;
	neg.f64 	%fd454, %fd452;
	fma.rn.f64 	%fd455, %fd454, %fd453, 0d3FF0000000000000;
	fma.rn.f64 	%fd456, %fd455, %fd455, %fd455;
	fma.rn.f64 	%fd457, %fd456, %fd453, %fd453;
	mul.f64 	%fd458, %fd451, %fd457;
	fma.rn.f64 	%fd459, %fd451, %fd457, %fd458;
	mul.f64 	%fd460, %fd459, %fd459;
	fma.rn.f64 	%fd461, %fd460, 0d3EB1380B3AE80F1E, 0d3ED0EE258B7A8B04;
	fma.rn.f64 	%fd462, %fd461, %fd460, 0d3EF3B2669F02676F;
	fma.rn.f64 	%fd463, %fd462, %fd460, 0d3F1745CBA9AB0956;
	fma.rn.f64 	%fd464, %fd463, %fd460, 0d3F3C71C72D1B5154;
	fma.rn.f64 	%fd465, %fd464, %fd460, 0d3F624924923BE72D;
	fma.rn.f64 	%fd466, %fd465, %fd460, 0d3F8999999999A3C4;
	fma.rn.f64 	%fd467, %fd466, %fd460, 0d3FB5555555555554;
	sub.f64 	%fd468, %fd451, %fd459;
	add.f64 	%fd469, %fd468, %fd468;
	neg.f64 	%fd470, %fd459;
	fma.rn.f64 	%fd471, %fd470, %fd451, %fd469;
	mul.f64 	%fd472, %fd457, %fd471;
	mul.f64 	%fd473, %fd460, %fd467;
	fma.rn.f64 	%fd474, %fd473, %fd459, %fd472;
	xor.b32  	%r198, %r296, -2147483648;
	mov.b32 	%r199, 1127219200;
	mov.b64 	%fd475, {%r198, %r199};
	mov.b32 	%r200, -2147483648;
	mov.b64 	%fd476, {%r200, %r199};
	sub.f64 	%fd477, %fd475, %fd476;
	fma.rn.f64 	%fd478, %fd477, 0d3FE62E42FEFA39EF, %fd459;
	fma.rn.f64 	%fd479, %fd477, 0dBFE62E42FEFA39EF, %fd478;
	sub.f64 	%fd480, %fd479, %fd459;
	sub.f64 	%fd481, %fd474, %fd480;
	fma.rn.f64 	%fd482, %fd477, 0d3C7ABC9E3B39803F, %fd481;
	add.f64 	%fd774, %fd478, %fd482;
	bra.uni 	$L__BB0_68;
$L__BB0_67:
	fma.rn.f64 	%fd450, %fd772, 0d7FF0000000000000, 0d7FF0000000000000;
	{
	.reg .b32 %temp; 
	mov.b64 	{%temp, %r190}, %fd772;
	}
	and.b32  	%r191, %r190, 2147483647;
	setp.eq.s32 	%p53, %r191, 0;
	selp.f64 	%fd774, 0dFFF0000000000000, %fd450, %p53;
$L__BB0_68:
	setp.lt.s32 	%p55, %r46, 1006632960;
	neg.f64 	%fd483, %fd774;
	sub.f64 	%fd484, %fd774, %fd418;
	selp.f64 	%fd775, %fd483, %fd484, %p55;
$L__BB0_69:
	sub.f64 	%fd86, %fd71, %fd775;
	setp.nan.f64 	%p56, %fd1, %fd1;
	@%p56 bra 	$L__BB0_82;
	abs.f64 	%fd777, %fd1;
	{ // callseq 5, 0
	.param .b64 param0;
	st.param.f64 	[param0], %fd777;
	.param .b64 retval0;
	call.uni (retval0), 
	__internal_lgamma_pos, 
	(
	param0
	);
	ld.param.f64 	%fd485, [retval0];
	} // callseq 5
	{
	.reg .b32 %temp; 
	mov.b64 	{%temp, %r201}, %fd1;
	}
	setp.gt.s32 	%p57, %r201, -1;
	mov.f64 	%fd780, %fd485;
	@%p57 bra 	$L__BB0_83;
	cvt.rzi.f64.f64 	%fd487, %fd777;
	setp.eq.f64 	%p58, %fd777, %fd487;
	mov.f64 	%fd780, 0d7FF0000000000000;
	@%p58 bra 	$L__BB0_83;
	{
	.reg .b32 %temp; 
	mov.b64 	{%temp, %r57}, %fd777;
	}
	setp.lt.s32 	%p59, %r57, 1006632960;
	@%p59 bra 	$L__BB0_74;
	{
	.reg .b32 %temp; 
	mov.b64 	{%r202, %temp}, %fd777;
	}
	add.s32 	%r203, %r57, 1048576;
	mov.b64 	%fd488, {%r202, %r203};
	cvt.rni.f64.f64 	%fd489, %fd488;
	cvt.rzi.s64.f64 	%rd48, %fd489;
	cvt.u32.u64 	%r204, %rd48;
	fma.rn.f64 	%fd490, %fd489, 0dBFE0000000000000, %fd777;
	mul.f64 	%fd491, %fd490, 0d3CA1A62633145C07;
	fma.rn.f64 	%fd492, %fd490, 0d400921FB54442D18, %fd491;
	shl.b64 	%rd49, %rd48, 6;
	and.b64  	%rd50, %rd49, 64;
	mov.u64 	%rd51, __cudart_sin_cos_coeffs;
	add.s64 	%rd52, %rd51, %rd50;
	mul.rn.f64 	%fd493, %fd492, %fd492;
	and.b64  	%rd53, %rd48, 1;
	setp.eq.b64 	%p60, %rd53, 1;
	selp.f64 	%fd494, 0dBDA8FF8320FD8164, 0d3DE5DB65F9785EBA, %p60;
	ld.global.nc.v2.f64 	{%fd495, %fd496}, [%rd52];
	fma.rn.f64 	%fd497, %fd494, %fd493, %fd495;
	fma.rn.f64 	%fd498, %fd497, %fd493, %fd496;
	ld.global.nc.v2.f64 	{%fd499, %fd500}, [%rd52+16];
	fma.rn.f64 	%fd501, %fd498, %fd493, %fd499;
	fma.rn.f64 	%fd502, %fd501, %fd493, %fd500;
	ld.global.nc.v2.f64 	{%fd503, %fd504}, [%rd52+32];
	fma.rn.f64 	%fd505, %fd502, %fd493, %fd503;
	fma.rn.f64 	%fd506, %fd505, %fd493, %fd504;
	fma.rn.f64 	%fd507, %fd506, %fd492, %fd492;
	fma.rn.f64 	%fd508, %fd506, %fd493, 0d3FF0000000000000;
	selp.f64 	%fd509, %fd508, %fd507, %p60;
	and.b32  	%r205, %r204, 2;
	setp.eq.s32 	%p61, %r205, 0;
	mov.f64 	%fd510, 0d0000000000000000;
	sub.f64 	%fd511, %fd510, %fd509;
	selp.f64 	%fd512, %fd509, %fd511, %p61;
	mul.f64 	%fd513, %fd1, %fd512;
	abs.f64 	%fd514, %fd513;
	mov.f64 	%fd515, 0d400921FB54442D18;
	div.rn.f64 	%fd777, %fd515, %fd514;
$L__BB0_74:
	{
	.reg .b32 %temp; 
	mov.b64 	{%temp, %r297}, %fd777;
	}
	{
	.reg .b32 %temp; 
	mov.b64 	{%r298, %temp}, %fd777;
	}
	setp.gt.s32 	%p62, %r297, 1048575;
	mov.b32 	%r299, -1023;
	@%p62 bra 	$L__BB0_76;
	mul.f64 	%fd777, %fd777, 0d4350000000000000;
	{
	.reg .b32 %temp; 
	mov.b64 	{%temp, %r297}, %fd777;
	}
	{
	.reg .b32 %temp; 
	mov.b64 	{%r298, %temp}, %fd777;
	}
	mov.b32 	%r299, -1077;
$L__BB0_76:
	add.s32 	%r208, %r297, -1;
	setp.gt.u32 	%p63, %r208, 2146435070;
	@%p63 bra 	$L__BB0_80;
	shr.u32 	%r211, %r297, 20;
	add.s32 	%r300, %r299, %r211;
	and.b32  	%r212, %r297, 1048575;
	or.b32  	%r213, %r212, 1072693248;
	mov.b64 	%fd778, {%r298, %r213};
	setp.lt.u32 	%p65, %r213, 1073127583;
	@%p65 bra 	$L__BB0_79;
	{
	.reg .b32 %temp; 
	mov.b64 	{%r214, %temp}, %fd778;
	}
	{
	.reg .b32 %temp; 
	mov.b64 	{%temp, %r215}, %fd778;
	}
	add.s32 	%r216, %r215, -1048576;
	mov.b64 	%fd778, {%r214, %r216};
	add.s32 	%r300, %r300, 1;
$L__BB0_79:
	add.f64 	%fd517, %fd778, 0dBFF0000000000000;
	add.f64 	%fd518, %fd778, 0d3FF0000000000000;
	rcp.approx.ftz.f64 	%fd519, %fd518;
	neg.f64 	%fd520, %fd518;
	fma.rn.f64 	%fd521, %fd520, %fd519, 0d3FF0000000000000;
	fma.rn.f64 	%fd522, %fd521, %fd521, %fd521;
	fma.rn.f64 	%fd523, %fd522, %fd519, %fd519;
	mul.f64 	%fd524, %fd517, %fd523;
	fma.rn.f64 	%fd525, %fd517, %fd523, %fd524;
	mul.f64 	%fd526, %fd525, %fd525;
	fma.rn.f64 	%fd527, %fd526, 0d3EB1380B3AE80F1E, 0d3ED0EE258B7A8B04;
	fma.rn.f64 	%fd528, %fd527, %fd526, 0d3EF3B2669F02676F;
	fma.rn.f64 	%fd529, %fd528, %fd526, 0d3F1745CBA9AB0956;
	fma.rn.f64 	%fd530, %fd529, %fd526, 0d3F3C71C72D1B5154;
	fma.rn.f64 	%fd531, %fd530, %fd526, 0d3F624924923BE72D;
	fma.rn.f64 	%fd532, %fd531, %fd526, 0d3F8999999999A3C4;
	fma.rn.f64 	%fd533, %fd532, %fd526, 0d3FB5555555555554;
	sub.f64 	%fd534, %fd517, %fd525;
	add.f64 	%fd535, %fd534, %fd534;
	neg.f64 	%fd536, %fd525;
	fma.rn.f64 	%fd537, %fd536, %fd517, %fd535;
	mul.f64 	%fd538, %fd523, %fd537;
	mul.f64 	%fd539, %fd526, %fd533;
	fma.rn.f64 	%fd540, %fd539, %fd525, %fd538;
	xor.b32  	%r217, %r300, -2147483648;
	mov.b32 	%r218, 1127219200;
	mov.b64 	%fd541, {%r217, %r218};
	mov.b32 	%r219, -2147483648;
	mov.b64 	%fd542, {%r219, %r218};
	sub.f64 	%fd543, %fd541, %fd542;
	fma.rn.f64 	%fd544, %fd543, 0d3FE62E42FEFA39EF, %fd525;
	fma.rn.f64 	%fd545, %fd543, 0dBFE62E42FEFA39EF, %fd544;
	sub.f64 	%fd546, %fd545, %fd525;
	sub.f64 	%fd547, %fd540, %fd546;
	fma.rn.f64 	%fd548, %fd543, 0d3C7ABC9E3B39803F, %fd547;
	add.f64 	%fd779, %fd544, %fd548;
	bra.uni 	$L__BB0_81;
$L__BB0_80:
	fma.rn.f64 	%fd516, %fd777, 0d7FF0000000000000, 0d7FF0000000000000;
	{
	.reg .b32 %temp; 
	mov.b64 	{%temp, %r209}, %fd777;
	}
	and.b32  	%r210, %r209, 2147483647;
	setp.eq.s32 	%p64, %r210, 0;
	selp.f64 	%fd779, 0dFFF0000000000000, %fd516, %p64;
$L__BB0_81:
	setp.lt.s32 	%p66, %r57, 1006632960;
	neg.f64 	%fd549, %fd779;
	sub.f64 	%fd550, %fd779, %fd485;
	selp.f64 	%fd780, %fd549, %fd550, %p66;
	bra.uni 	$L__BB0_83;
$L__BB0_82:
	add.f64 	%fd780, %fd1, %fd1;
$L__BB0_83:
	sub.f64 	%fd102, %fd86, %fd780;
	setp.nan.f64 	%p67, %fd19, %fd19;
	@%p67 bra 	$L__BB0_96;
	abs.f64 	%fd782, %fd19;
	{ // callseq 6, 0
	.param .b64 param0;
	st.param.f64 	[param0], %fd782;
	.param .b64 retval0;
	call.uni (retval0), 
	__internal_lgamma_pos, 
	(
	param0
	);
	ld.param.f64 	%fd551, [retval0];
	} // callseq 6
	{
	.reg .b32 %temp; 
	mov.b64 	{%temp, %r220}, %fd19;
	}
	setp.gt.s32 	%p68, %r220, -1;
	mov.f64 	%fd785, %fd551;
	@%p68 bra 	$L__BB0_97;
	cvt.rzi.f64.f64 	%fd553, %fd782;
	setp.eq.f64 	%p69, %fd782, %fd553;
	mov.f64 	%fd785, 0d7FF0000000000000;
	@%p69 bra 	$L__BB0_97;
	{
	.reg .b32 %temp; 
	mov.b64 	{%temp, %r68}, %fd782;
	}
	setp.lt.s32 	%p70, %r68, 1006632960;
	@%p70 bra 	$L__BB0_88;
	{
	.reg .b32 %temp; 
	mov.b64 	{%r221, %temp}, %fd782;
	}
	add.s32 	%r222, %r68, 1048576;
	mov.b64 	%fd554, {%r221, %r222};
	cvt.rni.f64.f64 	%fd555, %fd554;
	cvt.rzi.s64.f64 	%rd54, %fd555;
	cvt.u32.u64 	%r223, %rd54;
	fma.rn.f64 	%fd556, %fd555, 0dBFE0000000000000, %fd782;
	mul.f64 	%fd557, %fd556, 0d3CA1A62633145C07;
	fma.rn.f64 	%fd558, %fd556, 0d400921FB54442D18, %fd557;
	shl.b64 	%rd55, %rd54, 6;
	and.b64  	%rd56, %rd55, 64;
	mov.u64 	%rd57, __cudart_sin_cos_coeffs;
	add.s64 	%rd58, %rd57, %rd56;
	mul.rn.f64 	%fd559, %fd558, %fd558;
	and.b64  	%rd59, %rd54, 1;
	setp.eq.b64 	%p71, %rd59, 1;
	selp.f64 	%fd560, 0dBDA8FF8320FD8164, 0d3DE5DB65F9785EBA, %p71;
	ld.global.nc.v2.f64 	{%fd561, %fd562}, [%rd58];
	fma.rn.f64 	%fd563, %fd560, %fd559, %fd561;
	fma.rn.f64 	%fd564, %fd563, %fd559, %fd562;
	ld.global.nc.v2.f64 	{%fd565, %fd566}, [%rd58+16];
	fma.rn.f64 	%fd567, %fd564, %fd559, %fd565;
	fma.rn.f64 	%fd568, %fd567, %fd559, %fd566;
	ld.global.nc.v2.f64 	{%fd569, %fd570}, [%rd58+32];
	fma.rn.f64 	%fd571, %fd568, %fd559, %fd569;
	fma.rn.f64 	%fd572, %fd571, %fd559, %fd570;
	fma.rn.f64 	%fd573, %fd572, %fd558, %fd558;
	fma.rn.f64 	%fd574, %fd572, %fd559, 0d3FF0000000000000;
	selp.f64 	%fd575, %fd574, %fd573, %p71;
	and.b32  	%r224, %r223, 2;
	setp.eq.s32 	%p72, %r224, 0;
	mov.f64 	%fd576, 0d0000000000000000;
	sub.f64 	%fd577, %fd576, %fd575;
	selp.f64 	%fd578, %fd575, %fd577, %p72;
	mul.f64 	%fd579, %fd19, %fd578;
	abs.f64 	%fd580, %fd579;
	mov.f64 	%fd581, 0d400921FB54442D18;
	div.rn.f64 	%fd782, %fd581, %fd580;
$L__BB0_88:
	{
	.reg .b32 %temp; 
	mov.b64 	{%temp, %r301}, %fd782;
	}
	{
	.reg .b32 %temp; 
	mov.b64 	{%r302, %temp}, %fd782;
	}
	setp.gt.s32 	%p73, %r301, 1048575;
	mov.b32 	%r303, -1023;
	@%p73 bra 	$L__BB0_90;
	mul.f64 	%fd782, %fd782, 0d4350000000000000;
	{
	.reg .b32 %temp; 
	mov.b64 	{%temp, %r301}, %fd782;
	}
	{
	.reg .b32 %temp; 
	mov.b64 	{%r302, %temp}, %fd782;
	}
	mov.b32 	%r303, -1077;
$L__BB0_90:
	add.s32 	%r227, %r301, -1;
	setp.gt.u32 	%p74, %r227, 2146435070;
	@%p74 bra 	$L__BB0_94;
	shr.u32 	%r230, %r301, 20;
	add.s32 	%r304, %r303, %r230;
	and.b32  	%r231, %r301, 1048575;
	or.b32  	%r232, %r231, 1072693248;
	mov.b64 	%fd783, {%r302, %r232};
	setp.lt.u32 	%p76, %r232, 1073127583;
	@%p76 bra 	$L__BB0_93;
	{
	.reg .b32 %temp; 
	mov.b64 	{%r233, %temp}, %fd783;
	}
	{
	.reg .b32 %temp; 
	mov.b64 	{%temp, %r234}, %fd783;
	}
	add.s32 	%r235, %r234, -1048576;
	mov.b64 	%fd783, {%r233, %r235};
	add.s32 	%r304, %r304, 1;
$L__BB0_93:
	add.f64 	%fd583, %fd783, 0dBFF0000000000000;
	add.f64 	%fd584, %fd783, 0d3FF0000000000000;
	rcp.approx.ftz.f64 	%fd585, %fd584;
	neg.f64 	%fd586, %fd584;
	fma.rn.f64 	%fd587, %fd586, %fd585, 0d3FF0000000000000;
	fma.rn.f64 	%fd588, %fd587, %fd587, %fd587;
	fma.rn.f64 	%fd589, %fd588, %fd585, %fd585;
	mul.f64 	%fd590, %fd583, %fd589;
	fma.rn.f64 	%fd591, %fd583, %fd589, %fd590;
	mul.f64 	%fd592, %fd591, %fd591;
	fma.rn.f64 	%fd593, %fd592, 0d3EB1380B3AE80F1E, 0d3ED0EE258B7A8B04;
	fma.rn.f64 	%fd594, %fd593, %fd592, 0d3EF3B2669F02676F;
	fma.rn.f64 	%fd595, %fd594, %fd592, 0d3F1745CBA9AB0956;
	fma.rn.f64 	%fd596, %fd595, %fd592, 0d3F3C71C72D1B5154;
	fma.rn.f64 	%fd597, %fd596, %fd592, 0d3F624924923BE72D;
	fma.rn.f64 	%fd598, %fd597, %fd592, 0d3F8999999999A3C4;
	fma.rn.f64 	%fd599, %fd598, %fd592, 0d3FB5555555555554;
	sub.f64 	%fd600, %fd583, %fd591;
	add.f64 	%fd601, %fd600, %fd600;
	neg.f64 	%fd602, %fd591;
	fma.rn.f64 	%fd603, %fd602, %fd583, %fd601;
	mul.f64 	%fd604, %fd589, %fd603;
	mul.f64 	%fd605, %fd592, %fd599;
	fma.rn.f64 	%fd606, %fd605, %fd591, %fd604;
	xor.b32  	%r236, %r304, -2147483648;
	mov.b32 	%r237, 1127219200;
	mov.b64 	%fd607, {%r236, %r237};
	mov.b32 	%r238, -2147483648;
	mov.b64 	%fd608, {%r238, %r237};
	sub.f64 	%fd609, %fd607, %fd608;
	fma.rn.f64 	%fd610, %fd609, 0d3FE62E42FEFA39EF, %fd591;
	fma.rn.f64 	%fd611, %fd609, 0dBFE62E42FEFA39EF, %fd610;
	sub.f64 	%fd612, %fd611, %fd591;
	sub.f64 	%fd613, %fd606, %fd612;
	fma.rn.f64 	%fd614, %fd609, 0d3C7ABC9E3B39803F, %fd613;
	add.f64 	%fd784, %fd610, %fd614;
	bra.uni 	$L__BB0_95;
$L__BB0_94:
	fma.rn.f64 	%fd582, %fd782, 0d7FF0000000000000, 0d7FF0000000000000;
	{
	.reg .b32 %temp; 
	mov.b64 	{%temp, %r228}, %fd782;
	}
	and.b32  	%r229, %r228, 2147483647;
	setp.eq.s32 	%p75, %r229, 0;
	selp.f64 	%fd784, 0dFFF0000000000000, %fd582, %p75;
$L__BB0_95:
	setp.lt.s32 	%p77, %r68, 1006632960;
	neg.f64 	%fd615, %fd784;
	sub.f64 	%fd616, %fd784, %fd551;
	selp.f64 	%fd785, %fd615, %fd616, %p77;
	bra.uni 	$L__BB0_97;
$L__BB0_96:
	add.f64 	%fd785, %fd19, %fd19;
$L__BB0_97:
	sub.f64 	%fd118, %fd102, %fd785;
	setp.nan.f64 	%p78, %fd37, %fd37;
	@%p78 bra 	$L__BB0_110;
	abs.f64 	%fd787, %fd37;
	{ // callseq 7, 0
	.param .b64 param0;
	st.param.f64 	[param0], %fd787;
	.param .b64 retval0;
	call.uni (retval0), 
	__internal_lgamma_pos, 
	(
	param0
	);
	ld.param.f64 	%fd617, [retval0];
	} // callseq 7
	{
	.reg .b32 %temp; 
	mov.b64 	{%temp, %r239}, %fd37;
	}
	setp.gt.s32 	%p79, %r239, -1;
	mov.f64 	%fd790, %fd617;
	@%p79 bra 	$L__BB0_111;
	cvt.rzi.f64.f64 	%fd619, %fd787;
	setp.eq.f64 	%p80, %fd787, %fd619;
	mov.f64 	%fd790, 0d7FF0000000000000;
	@%p80 bra 	$L__BB0_111;
	{
	.reg .b32 %temp; 
	mov.b64 	{%temp, %r79}, %fd787;
	}
	setp.lt.s32 	%p81, %r79, 1006632960;
	@%p81 bra 	$L__BB0_102;
	{
	.reg .b32 %temp; 
	mov.b64 	{%r240, %temp}, %fd787;
	}
	add.s32 	%r241, %r79, 1048576;
	mov.b64 	%fd620, {%r240, %r241};
	cvt.rni.f64.f64 	%fd621, %fd620;
	cvt.rzi.s64.f64 	%rd60, %fd621;
	cvt.u32.u64 	%r242, %rd60;
	fma.rn.f64 	%fd622, %fd621, 0dBFE0000000000000, %fd787;
	mul.f64 	%fd623, %fd622, 0d3CA1A62633145C07;
	fma.rn.f64 	%fd624, %fd622, 0d400921FB54442D18, %fd623;
	shl.b64 	%rd61, %rd60, 6;
	and.b64  	%rd62, %rd61, 64;
	mov.u64 	%rd63, __cudart_sin_cos_coeffs;
	add.s64 	%rd64, %rd63, %rd62;
	mul.rn.f64 	%fd625, %fd624, %fd624;
	and.b64  	%rd65, %rd60, 1;
	setp.eq.b64 	%p82, %rd65, 1;
	selp.f64 	%fd626, 0dBDA8FF8320FD8164, 0d3DE5DB65F9785EBA, %p82;
	ld.global.nc.v2.f64 	{%fd627, %fd628}, [%rd64];
	fma.rn.f64 	%fd629, %fd626, %fd625, %fd627;
	fma.rn.f64 	%fd630, %fd629, %fd625, %fd628;
	ld.global.nc.v2.f64 	{%fd631, %fd632}, [%rd64+16];
	fma.rn.f64 	%fd633, %fd630, %fd625, %fd631;
	fma.rn.f64 	%fd634, %fd633, %fd625, %fd632;
	ld.global.nc.v2.f64 	{%fd635, %fd636}, [%rd64+32];
	fma.rn.f64 	%fd637, %fd634, %fd625, %fd635;
	fma.rn.f64 	%fd638, %fd637, %fd625, %fd636;
	fma.rn.f64 	%fd639, %fd638, %fd624, %fd624;
	fma.rn.f64 	%fd640, %fd638, %fd625, 0d3FF0000000000000;
	selp.f64 	%fd641, %fd640, %fd639, %p82;
	and.b32  	%r243, %r242, 2;
	setp.eq.s32 	%p83, %r243, 0;
	mov.f64 	%fd642, 0d0000000000000000;
	sub.f64 	%fd643, %fd642, %fd641;
	selp.f64 	%fd644, %fd641, %fd643, %p83;
	mul.f64 	%fd645, %fd37, %fd644;
	abs.f64 	%fd646, %fd645;
	mov.f64 	%fd647, 0d400921FB54442D18;
	div.rn.f64 	%fd787, %fd647, %fd646;
$L__BB0_102:
	{
	.reg .b32 %temp; 
	mov.b64 	{%temp, %r305}, %fd787;
	}
	{
	.reg .b32 %temp; 
	mov.b64 	{%r306, %temp}, %fd787;
	}
	setp.gt.s32 	%p84, %r305, 1048575;
	mov.b32 	%r307, -1023;
	@%p84 bra 	$L__BB0_104;
	mul.f64 	%fd787, %fd787, 0d4350000000000000;
	{
	.reg .b32 %temp; 
	mov.b64 	{%temp, %r305}, %fd787;
	}
	{
	.reg .b32 %temp; 
	mov.b64 	{%r306, %temp}, %fd787;
	}
	mov.b32 	%r307, -1077;
$L__BB0_104:
	add.s32 	%r246, %r305, -1;
	setp.gt.u32 	%p85, %r246, 2146435070;
	@%p85 bra 	$L__BB0_108;
	shr.u32 	%r249, %r305, 20;
	add.s32 	%r308, %r307, %r249;
	and.b32  	%r250, %r305, 1048575;
	or.b32  	%r251, %r250, 1072693248;
	mov.b64 	%fd788, {%r306, %r251};
	setp.lt.u32 	%p87, %r251, 1073127583;
	@%p87 bra 	$L__BB0_107;
	{
	.reg .b32 %temp; 
	mov.b64 	{%r252, %temp}, %fd788;
	}
	{
	.reg .b32 %temp; 
	mov.b64 	{%temp, %r253}, %fd788;
	}
	add.s32 	%r254, %r253, -1048576;
	mov.b64 	%fd788, {%r252, %r254};
	add.s32 	%r308, %r308, 1;
$L__BB0_107:
	add.f64 	%fd649, %fd788, 0dBFF0000000000000;
	add.f64 	%fd650, %fd788, 0d3FF0000000000000;
	rcp.approx.ftz.f64 	%fd651, %fd650;
	neg.f64 	%fd652, %fd650;
	fma.rn.f64 	%fd653, %fd652, %fd651, 0d3FF0000000000000;
	fma.rn.f64 	%fd654, %fd653, %fd653, %fd653;
	fma.rn.f64 	%fd655, %fd654, %fd651, %fd651;
	mul.f64 	%fd656, %fd649, %fd655;
	fma.rn.f64 	%fd657, %fd649, %fd655, %fd656;
	mul.f64 	%fd658, %fd657, %fd657;
	fma.rn.f64 	%fd659, %fd658, 0d3EB1380B3AE80F1E, 0d3ED0EE258B7A8B04;
	fma.rn.f64 	%fd660, %fd659, %fd658, 0d3EF3B2669F02676F;
	fma.rn.f64 	%fd661, %fd660, %fd658, 0d3F1745CBA9AB0956;
	fma.rn.f64 	%fd662, %fd661, %fd658, 0d3F3C71C72D1B5154;
	fma.rn.f64 	%fd663, %fd662, %fd658, 0d3F624924923BE72D;
	fma.rn.f64 	%fd664, %fd663, %fd658, 0d3F8999999999A3C4;
	fma.rn.f64 	%fd665, %fd664, %fd658, 0d3FB5555555555554;
	sub.f64 	%fd666, %fd649, %fd657;
	add.f64 	%fd667, %fd666, %fd666;
	neg.f64 	%fd668, %fd657;
	fma.rn.f64 	%fd669, %fd668, %fd649, %fd667;
	mul.f64 	%fd670, %fd655, %fd669;
	mul.f64 	%fd671, %fd658, %fd665;
	fma.rn.f64 	%fd672, %fd671, %fd657, %fd670;
	xor.b32  	%r255, %r308, -2147483648;
	mov.b32 	%r256, 1127219200;
	mov.b64 	%fd673, {%r255, %r256};
	mov.b32 	%r257, -2147483648;
	mov.b64 	%fd674, {%r257, %r256};
	sub.f64 	%fd675, %fd673, %fd674;
	fma.rn.f64 	%fd676, %fd675, 0d3FE62E42FEFA39EF, %fd657;
	fma.rn.f64 	%fd677, %fd675, 0dBFE62E42FEFA39EF, %fd676;
	sub.f64 	%fd678, %fd677, %fd657;
	sub.f64 	%fd679, %fd672, %fd678;
	fma.rn.f64 	%fd680, %fd675, 0d3C7ABC9E3B39803F, %fd679;
	add.f64 	%fd789, %fd676, %fd680;
	bra.uni 	$L__BB0_109;
$L__BB0_108:
	fma.rn.f64 	%fd648, %fd787, 0d7FF0000000000000, 0d7FF0000000000000;
	{
	.reg .b32 %temp; 
	mov.b64 	{%temp, %r247}, %fd787;
	}
	and.b32  	%r248, %r247, 2147483647;
	setp.eq.s32 	%p86, %r248, 0;
	selp.f64 	%fd789, 0dFFF0000000000000, %fd648, %p86;
$L__BB0_109:
	setp.lt.s32 	%p88, %r79, 1006632960;
	neg.f64 	%fd681, %fd789;
	sub.f64 	%fd682, %fd789, %fd617;
	selp.f64 	%fd790, %fd681, %fd682, %p88;
	bra.uni 	$L__BB0_111;
$L__BB0_110:
	add.f64 	%fd790, %fd37, %fd37;
$L__BB0_111:
	sub.f64 	%fd134, %fd118, %fd790;
	add.f64 	%fd683, %fd38, %fd19;
	add.f64 	%fd135, %fd683, %fd2;
	setp.nan.f64 	%p89, %fd135, %fd135;
	@%p89 bra 	$L__BB0_124;
	abs.f64 	%fd792, %fd135;
	{ // callseq 8, 0
	.param .b64 param0;
	st.param.f64 	[param0], %fd792;
	.param .b64 retval0;
	call.uni (retval0), 
	__internal_lgamma_pos, 
	(
	param0
	);
	ld.param.f64 	%fd684, [retval0];
	} // callseq 8
	{
	.reg .b32 %temp; 
	mov.b64 	{%temp, %r258}, %fd135;
	}
	setp.gt.s32 	%p90, %r258, -1;
	mov.f64 	%fd795, %fd684;
	@%p90 bra 	$L__BB0_125;
	cvt.rzi.f64.f64 	%fd686, %fd792;
	setp.eq.f64 	%p91, %fd792, %fd686;
	mov.f64 	%fd795, 0d7FF0000000000000;
	@%p91 bra 	$L__BB0_125;
	{
	.reg .b32 %temp; 
	mov.b64 	{%temp, %r90}, %fd792;
	}
	setp.lt.s32 	%p92, %r90, 1006632960;
	@%p92 bra 	$L__BB0_116;
	{
	.reg .b32 %temp; 
	mov.b64 	{%r259, %temp}, %fd792;
	}
	add.s32 	%r260, %r90, 1048576;
	mov.b64 	%fd687, {%r259, %r260};
	cvt.rni.f64.f64 	%fd688, %fd687;
	cvt.rzi.s64.f64 	%rd66, %fd688;
	cvt.u32.u64 	%r261, %rd66;
	fma.rn.f64 	%fd689, %fd688, 0dBFE0000000000000, %fd792;
	mul.f64 	%fd690, %fd689, 0d3CA1A62633145C07;
	fma.rn.f64 	%fd691, %fd689, 0d400921FB54442D18, %fd690;
	shl.b64 	%rd67, %rd66, 6;
	and.b64  	%rd68, %rd67, 64;
	mov.u64 	%rd69, __cudart_sin_cos_coeffs;
	add.s64 	%rd70, %rd69, %rd68;
	mul.rn.f64 	%fd692, %fd691, %fd691;
	and.b64  	%rd71, %rd66, 1;
	setp.eq.b64 	%p93, %rd71, 1;
	selp.f64 	%fd693, 0dBDA8FF8320FD8164, 0d3DE5DB65F9785EBA, %p93;
	ld.global.nc.v2.f64 	{%fd694, %fd695}, [%rd70];
	fma.rn.f64 	%fd696, %fd693, %fd692, %fd694;
	fma.rn.f64 	%fd697, %fd696, %fd692, %fd695;
	ld.global.nc.v2.f64 	{%fd698, %fd699}, [%rd70+16];
	fma.rn.f64 	%fd700, %fd697, %fd692, %fd698;
	fma.rn.f64 	%fd701, %fd700, %fd692, %fd699;
	ld.global.nc.v2.f64 	{%fd702, %fd703}, [%rd70+32];
	fma.rn.f64 	%fd704, %fd701, %fd692, %fd702;
	fma.rn.f64 	%fd705, %fd704, %fd692, %fd703;
	fma.rn.f64 	%fd706, %fd705, %fd691, %fd691;
	fma.rn.f64 	%fd707, %fd705, %fd692, 0d3FF0000000000000;
	selp.f64 	%fd708, %fd707, %fd706, %p93;
	and.b32  	%r262, %r261, 2;
	setp.eq.s32 	%p94, %r262, 0;
	mov.f64 	%fd709, 0d0000000000000000;
	sub.f64 	%fd710, %fd709, %fd708;
	selp.f64 	%fd711, %fd708, %fd710, %p94;
	mul.f64 	%fd712, %fd135, %fd711;
	abs.f64 	%fd713, %fd712;
	mov.f64 	%fd714, 0d400921FB54442D18;
	div.rn.f64 	%fd792, %fd714, %fd713;
$L__BB0_116:
	{
	.reg .b32 %temp; 
	mov.b64 	{%temp, %r309}, %fd792;
	}
	{
	.reg .b32 %temp; 
	mov.b64 	{%r310, %temp}, %fd792;
	}
	setp.gt.s32 	%p95, %r309, 1048575;
	mov.b32 	%r311, -1023;
	@%p95 bra 	$L__BB0_118;
	mul.f64 	%fd792, %fd792, 0d4350000000000000;
	{
	.reg .b32 %temp; 
	mov.b64 	{%temp, %r309}, %fd792;
	}
	{
	.reg .b32 %temp; 
	mov.b64 	{%r310, %temp}, %fd792;
	}
	mov.b32 	%r311, -1077;
$L__BB0_118:
	add.s32 	%r265, %r309, -1;
	setp.gt.u32 	%p96, %r265, 2146435070;
	@%p96 bra 	$L__BB0_122;
	shr.u32 	%r268, %r309, 20;
	add.s32 	%r312, %r311, %r268;
	and.b32  	%r269, %r309, 1048575;
	or.b32  	%r270, %r269, 1072693248;
	mov.b64 	%fd793, {%r310, %r270};
	setp.lt.u32 	%p98, %r270, 1073127583;
	@%p98 bra 	$L__BB0_121;
	{
	.reg .b32 %temp; 
	mov.b64 	{%r271, %temp}, %fd793;
	}
	{
	.reg .b32 %temp; 
	mov.b64 	{%temp, %r272}, %fd793;
	}
	add.s32 	%r273, %r272, -1048576;
	mov.b64 	%fd793, {%r271, %r273};
	add.s32 	%r312, %r312, 1;
$L__BB0_121:
	add.f64 	%fd716, %fd793, 0dBFF0000000000000;
	add.f64 	%fd717, %fd793, 0d3FF0000000000000;
	rcp.approx.ftz.f64 	%fd718, %fd717;
	neg.f64 	%fd719, %fd717;
	fma.rn.f64 	%fd720, %fd719, %fd718, 0d3FF0000000000000;
	fma.rn.f64 	%fd721, %fd720, %fd720, %fd720;
	fma.rn.f64 	%fd722, %fd721, %fd718, %fd718;
	mul.f64 	%fd723, %fd716, %fd722;
	fma.rn.f64 	%fd724, %fd716, %fd722, %fd723;
	mul.f64 	%fd725, %fd724, %fd724;
	fma.rn.f64 	%fd726, %fd725, 0d3EB1380B3AE80F1E, 0d3ED0EE258B7A8B04;
	fma.rn.f64 	%fd727, %fd726, %fd725, 0d3EF3B2669F02676F;
	fma.rn.f64 	%fd728, %fd727, %fd725, 0d3F1745CBA9AB0956;
	fma.rn.f64 	%fd729, %fd728, %fd725, 0d3F3C71C72D1B5154;
	fma.rn.f64 	%fd730, %fd729, %fd725, 0d3F624924923BE72D;
	fma.rn.f64 	%fd731, %fd730, %fd725, 0d3F8999999999A3C4;
	fma.rn.f64 	%fd732, %fd731, %fd725, 0d3FB5555555555554;
	sub.f64 	%fd733, %fd716, %fd724;
	add.f64 	%fd734, %fd733, %fd733;
	neg.f64 	%fd735, %fd724;
	fma.rn.f64 	%fd736, %fd735, %fd716, %fd734;
	mul.f64 	%fd737, %fd722, %fd736;
	mul.f64 	%fd738, %fd725, %fd732;
	fma.rn.f64 	%fd739, %fd738, %fd724, %fd737;
	xor.b32  	%r274, %r312, -2147483648;
	mov.b32 	%r275, 1127219200;
	mov.b64 	%fd740, {%r274, %r275};
	mov.b32 	%r276, -2147483648;
	mov.b64 	%fd741, {%r276, %r275};
	sub.f64 	%fd742, %fd740, %fd741;
	fma.rn.f64 	%fd743, %fd742, 0d3FE62E42FEFA39EF, %fd724;
	fma.rn.f64 	%fd744, %fd742, 0dBFE62E42FEFA39EF, %fd743;
	sub.f64 	%fd745, %fd744, %fd724;
	sub.f64 	%fd746, %fd739, %fd745;
	fma.rn.f64 	%fd747, %fd742, 0d3C7ABC9E3B39803F, %fd746;
	add.f64 	%fd794, %fd743, %fd747;
	bra.uni 	$L__BB0_123;
$L__BB0_122:
	fma.rn.f64 	%fd715, %fd792, 0d7FF0000000000000, 0d7FF0000000000000;
	{
	.reg .b32 %temp; 
	mov.b64 	{%temp, %r266}, %fd792;
	}
	and.b32  	%r267, %r266, 2147483647;
	setp.eq.s32 	%p97, %r267, 0;
	selp.f64 	%fd794, 0dFFF0000000000000, %fd715, %p97;
$L__BB0_123:
	setp.lt.s32 	%p99, %r90, 1006632960;
	neg.f64 	%fd748, %fd794;
	sub.f64 	%fd749, %fd794, %fd684;
	selp.f64 	%fd795, %fd748, %fd749, %p99;
	bra.uni 	$L__BB0_125;
$L__BB0_124:
	add.f64 	%fd795, %fd135, %fd135;
$L__BB0_125:
	ld.param.u64 	%rd76, [_Z15bnb_lpmf_kernelPKiPKdS2_S2_Pdi_param_4];
	sub.f64 	%fd750, %fd134, %fd795;
	cvta.to.global.u64 	%rd72, %rd76;
	mul.wide.s32 	%rd73, %r1, 8;
	add.s64 	%rd74, %rd72, %rd73;
	st.global.f64 	[%rd74], %fd750;
$L__BB0_126:
	ret;

}
	// .globl	_Z16bnb_deriv_kernelPKiPKdS2_S2_PdS3_S3_i
.visible .entry _Z16bnb_deriv_kernelPKiPKdS2_S2_PdS3_S3_i(
	.param .u64 .ptr .align 1 _Z16bnb_deriv_kernelPKiPKdS2_S2_PdS3_S3_i_param_0,
	.param .u64 .ptr .align 1 _Z16bnb_deriv_kernelPKiPKdS2_S2_PdS3_S3_i_param_1,
	.param .u64 .ptr .align 1 _Z16bnb_deriv_kernelPKiPKdS2_S2_PdS3_S3_i_param_2,
	.param .u64 .ptr .align 1 _Z16bnb_deriv_kernelPKiPKdS2_S2_PdS3_S3_i_param_3,
	.param .u64 .ptr .align 1 _Z16bnb_deriv_kernelPKiPKdS2_S2_PdS3_S3_i_param_4,
	.param .u64 .ptr .align 1 _Z16bnb_deriv_kernelPKiPKdS2_S2_PdS3_S3_i_param_5,
	.param .u64 .ptr .align 1 _Z16bnb_deriv_kernelPKiPKdS2_S2_PdS3_S3_i_param_6,
	.param .u32 _Z16bnb_deriv_kernelPKiPKdS2_S2_PdS3_S3_i_param_7
)
{
	.reg .pred 	%p<242>;
	.reg .b32 	%r<417>;
	.reg .b64 	%rd<29>;
	.reg .b64 	%fd<1967>;

	ld.param.u64 	%rd5, [_Z16bnb_deriv_kernelPKiPKdS2_S2_PdS3_S3_i_param_0];
	ld.param.u64 	%rd6, [_Z16bnb_deriv_kernelPKiPKdS2_S2_PdS3_S3_i_param_1];
	ld.param.u64 	%rd7, [_Z16bnb_deriv_kernelPKiPKdS2_S2_PdS3_S3_i_param_2];
	ld.param.u64 	%rd8, [_Z16bnb_deriv_kernelPKiPKdS2_S2_PdS3_S3_i_param_3];
	ld.param.u64 	%rd10, [_Z16bnb_deriv_kernelPKiPKdS2_S2_PdS3_S3_i_param_5];
	ld.param.u64 	%rd11, [_Z16bnb_deriv_kernelPKiPKdS2_S2_PdS3_S3_i_param_6];
	ld.param.u32 	%r158, [_Z16bnb_deriv_kernelPKiPKdS2_S2_PdS3_S3_i_param_7];
	mov.u32 	%r159, %ctaid.x;
	mov.u32 	%r160, %ntid.x;
	mov.u32 	%r161, %tid.x;
	mad.lo.s32 	%r1, %r159, %r160, %r161;
	setp.ge.s32 	%p25, %r1, %r158;
	@%p25 bra 	$L__BB1_293;
	cvta.to.global.u64 	%rd12, %rd5;
	cvta.to.global.u64 	%rd13, %rd6;
	mul.wide.s32 	%rd14, %r1, 4;
	add.s64 	%rd1, %rd12, %rd14;
	ld.global.u32 	%r162, [%rd1];
	cvt.rn.f64.s32 	%fd1, %r162;
	mul.wide.s32 	%rd15, %r1, 8;
	add.s64 	%rd2, %rd13, %rd15;
	ld.global.f64 	%fd1847, [%rd2];
	add.f64 	%fd1821, %fd1847, %fd1;
	setp.gtu.f64 	%p26, %fd1821, 0dBFF0000000000000;
	mov.f64 	%fd1822, 0d0000000000000000;
	mov.f64 	%fd1823, 0dFFF8000000000000;
	@%p26 bra 	$L__BB1_11;
	mov.f64 	%fd505, 0d3FF0000000000000;
	sub.f64 	%fd1821, %fd505, %fd1821;
	cvt.rmi.f64.f64 	%fd506, %fd1821;
	sub.f64 	%fd507, %fd1821, %fd506;
	setp.gt.f64 	%p27, %fd507, 0d3FE0000000000000;
	add.f64 	%fd508, %fd507, 0dBFF0000000000000;
	selp.f64 	%fd5, %fd508, %fd507, %p27;
	setp.eq.f64 	%p28, %fd5, 0d0000000000000000;
	@%p28 bra 	$L__BB1_17;
	mul.f64 	%fd6, %fd5, 0d400921FB54442D18;
	abs.f64 	%fd7, %fd6;
	setp.neu.f64 	%p29, %fd7, 0d7FF0000000000000;
	@%p29 bra 	$L__BB1_5;
	mov.f64 	%fd514, 0d0000000000000000;
	mul.rn.f64 	%fd1812, %fd6, %fd514;
	mov.pred 	%p230, -1;
	bra.uni 	$L__BB1_8;
$L__BB1_5:
	mul.f64 	%fd509, %fd6, 0d3FE45F306DC9C883;
	cvt.rni.s32.f64 	%r357, %fd509;
	cvt.rn.f64.s32 	%fd510, %r357;
	fma.rn.f64 	%fd511, %fd510, 0dBFF921FB54442D18, %fd6;
	fma.rn.f64 	%fd512, %fd510, 0dBC91A62633145C00, %fd511;
	fma.rn.f64 	%fd1812, %fd510, 0dB97B839A252049C0, %fd512;
	setp.ltu.f64 	%p30, %fd7, 0d41E0000000000000;
	@%p30 bra 	$L__BB1_7;
	{ // callseq 9, 0
	.param .b64 param0;
	st.param.f64 	[param0], %fd6;
	.param .align 16 .b8 retval0[16];
	call.uni (retval0), 
	__internal_trig_reduction_slowpathd, 
	(
	param0
	);
	ld.param.f64 	%fd1812, [retval0];
	ld.param.b32 	%r357, [retval0+8];
	} // callseq 9
$L__BB1_7:
	and.b32  	%r164, %r357, 1;
	setp.eq.b32 	%p31, %r164, 1;
	not.pred 	%p230, %p31;
$L__BB1_8:
	mul.f64 	%fd515, %fd1812, %fd1812;
	fma.rn.f64 	%fd516, %fd515, 0d3EE48DAC2799BCB9, 0dBEF9757C5B27EBB1;
	fma.rn.f64 	%fd517, %fd516, %fd515, 0d3F0980E90FD91E04;
	fma.rn.f64 	%fd518, %fd517, %fd515, 0dBEFAE2B0417D7E1D;
	fma.rn.f64 	%fd519, %fd518, %fd515, 0d3F119F5341BFBA57;
	fma.rn.f64 	%fd520, %fd519, %fd515, 0d3F15E791A00F6919;
	fma.rn.f64 	%fd521, %fd520, %fd515, 0d3F2FF2E7FADEC73A;
	fma.rn.f64 	%fd522, %fd521, %fd515, 0d3F434BC1B206DA62;
	fma.rn.f64 	%fd523, %fd522, %fd515, 0d3F57DB18EF2F83F9;
	fma.rn.f64 	%fd524, %fd523, %fd515, 0d3F6D6D2E7AE49FBC;
	fma.rn.f64 	%fd525, %fd524, %fd515, 0d3F8226E3A816A776;
	fma.rn.f64 	%fd526, %fd525, %fd515, 0d3F9664F485D25660;
	fma.rn.f64 	%fd527, %fd526, %fd515, 0d3FABA1BA1BABF31D;
	fma.rn.f64 	%fd528, %fd527, %fd515, 0d3FC11111111105D2;
	fma.rn.f64 	%fd529, %fd528, %fd515, 0d3FD555555555555E;
	mul.f64 	%fd13, %fd515, %fd529;
	fma.rn.f64 	%fd1813, %fd13, %fd1812, %fd1812;
	@%p230 bra 	$L__BB1_10;
	sub.f64 	%fd530, %fd1813, %fd1812;
	neg.f64 	%fd531, %fd530;
	fma.rn.f64 	%fd532, %fd13, %fd1812, %fd531;
	rcp.approx.ftz.f64 	%fd533, %fd1813;
	neg.f64 	%fd534, %fd1813;
	fma.rn.f64 	%fd535, %fd534, %fd533, 0d3FF0000000000000;
	fma.rn.f64 	%fd536, %fd535, %fd535, %fd535;
	fma.rn.f64 	%fd537, %fd536, %fd533, %fd533;
	neg.f64 	%fd538, %fd537;
	fma.rn.f64 	%fd539, %fd1813, %fd538, 0d3FF0000000000000;
	fma.rn.f64 	%fd540, %fd538, %fd532, %fd539;
	fma.rn.f64 	%fd1813, %fd540, %fd538, %fd538;
$L__BB1_10:
	mov.f64 	%fd541, 0d400921FB54442D18;
	div.rn.f64 	%fd1822, %fd541, %fd1813;
$L__BB1_11:
	setp.eq.f64 	%p33, %fd1821, 0d0000000000000000;
	@%p33 bra 	$L__BB1_17;
	setp.gt.f64 	%p34, %fd1821, 0d4024000000000000;
	@%p34 bra 	$L__BB1_21;
	setp.leu.f64 	%p35, %fd1821, 0d4000000000000000;
	@%p35 bra 	$L__BB1_14;
	bra.uni 	$L__BB1_29;
$L__BB1_14:
	setp.geu.f64 	%p37, %fd1821, 0d3FF0000000000000;
	@%p37 bra 	$L__BB1_16;
$L__BB1_15:
	rcp.rn.f64 	%fd544, %fd1821;
	sub.f64 	%fd1822, %fd1822, %fd544;
	add.f64 	%fd1821, %fd1821, 0d3FF0000000000000;
	setp.lt.f64 	%p38, %fd1821, 0d3FF0000000000000;
	@%p38 bra 	$L__BB1_15;
$L__BB1_16:
	add.f64 	%fd545, %fd1821, 0dBFF762D863400000;
	add.f64 	%fd546, %fd545, 0dBDF6BE3F6E000000;
	add.f64 	%fd547, %fd546, 0dBBFA9C8865E0A4F0;
	add.f64 	%fd548, %fd1821, 0dBFF0000000000000;
	fma.rn.f64 	%fd549, %fd548, 0dBF60F7E5F66C2537, 0dBFA72B2E63723C78;
	fma.rn.f64 	%fd550, %fd548, %fd549, 0dBFD2821C13C5E2BF;
	fma.rn.f64 	%fd551, %fd548, %fd550, 0dBFE4CF68D26E295A;
	fma.rn.f64 	%fd552, %fd548, %fd551, 0dBFD4D5D0F9AB412F;
	fma.rn.f64 	%fd553, %fd548, %fd552, 0d3FD04E9E69894978;
	fma.rn.f64 	%fd554, %fd548, 0dBEA2B84F95BBF448, 0d3F616FC90A0A1908;
	fma.rn.f64 	%fd555, %fd548, %fd554, 0d3FABB9C8CC612CA3;
	fma.rn.f64 	%fd556, %fd548, %fd555, 0d3FDBE65D28DE361C;
	fma.rn.f64 	%fd557, %fd548, %fd556, 0d3FF75EB79397C930;
	fma.rn.f64 	%fd558, %fd548, %fd557, 0d40009D1B06674D41;
	fma.rn.f64 	%fd559, %fd548, %fd558, 0d3FF0000000000000;
	div.rn.f64 	%fd560, %fd553, %fd559;
	mul.f64 	%fd561, %fd547, %fd560;
	fma.rn.f64 	%fd562, %fd547, 0d3FEFDBCE00000000, %fd561;
	add.f64 	%fd1823, %fd1822, %fd562;
$L__BB1_17:
	cvta.to.global.u64 	%rd16, %rd7;
	mul.wide.s32 	%rd17, %r1, 8;
	add.s64 	%rd3, %rd16, %rd17;
	ld.global.f64 	%fd611, [%rd3];
	add.f64 	%fd1860, %fd1847, %fd611;
	cvta.to.global.u64 	%rd18, %rd8;
	add.s64 	%rd4, %rd18, %rd17;
	ld.global.f64 	%fd612, [%rd4];
	add.f64 	%fd613, %fd1860, %fd612;
	add.f64 	%fd1834, %fd613, %fd1;
	setp.gtu.f64 	%p43, %fd1834, 0dBFF0000000000000;
	mov.f64 	%fd1835, 0d0000000000000000;
	mov.f64 	%fd1836, 0dFFF8000000000000;
	@%p43 bra 	$L__BB1_36;
	mov.f64 	%fd615, 0d3FF0000000000000;
	sub.f64 	%fd1834, %fd615, %fd1834;
	cvt.rmi.f64.f64 	%fd616, %fd1834;
	sub.f64 	%fd617, %fd1834, %fd616;
	setp.gt.f64 	%p44, %fd617, 0d3FE0000000000000;
	add.f64 	%fd618, %fd617, 0dBFF0000000000000;
	selp.f64 	%fd47, %fd618, %fd617, %p44;
	setp.eq.f64 	%p45, %fd47, 0d0000000000000000;
	@%p45 bra 	$L__BB1_42;
	mul.f64 	%fd48, %fd47, 0d400921FB54442D18;
	abs.f64 	%fd49, %fd48;
	setp.neu.f64 	%p46, %fd49, 0d7FF0000000000000;
	@%p46 bra 	$L__BB1_30;
	mov.f64 	%fd624, 0d0000000000000000;
	mul.rn.f64 	%fd1825, %fd48, %fd624;
	mov.pred 	%p231, -1;
	bra.uni 	$L__BB1_33;
$L__BB1_21:
	add.f64 	%fd20, %fd1821, 0dBFF0000000000000;
	{
	.reg .b32 %temp; 
	mov.b64 	{%temp, %r358}, %fd20;
	}
	{
	.reg .b32 %temp; 
	mov.b64 	{%r359, %temp}, %fd20;
	}
	setp.gt.s32 	%p39, %r358, 1048575;
	mov.b32 	%r360, -1023;
	mov.f64 	%fd1816, %fd20;
	@%p39 bra 	$L__BB1_23;
	mul.f64 	%fd1816, %fd20, 0d4350000000000000;
	{
	.reg .b32 %temp; 
	mov.b64 	{%temp, %r358}, %fd1816;
	}
	{
	.reg .b32 %temp; 
	mov.b64 	{%r359, %temp}, %fd1816;
	}
	mov.b32 	%r360, -1077;
$L__BB1_23:
	add.s32 	%r167, %r358, -1;
	setp.gt.u32 	%p40, %r167, 2146435070;
	@%p40 bra 	$L__BB1_27;
	shr.u32 	%r170, %r358, 20;
	add.s32 	%r361, %r360, %r170;
	and.b32  	%r171, %r358, 1048575;
	or.b32  	%r172, %r171, 1072693248;
	mov.b64 	%fd1817, {%r359, %r172};
	setp.lt.u32 	%p42, %r172, 1073127583;
	@%p42 bra 	$L__BB1_26;
	{
	.reg .b32 %temp; 
	mov.b64 	{%r173, %temp}, %fd1817;
	}
	{
	.reg .b32 %temp; 
	mov.b64 	{%temp, %r174}, %fd1817;
	}
	add.s32 	%r175, %r174, -1048576;
	mov.b64 	%fd1817, {%r173, %r175};
	add.s32 	%r361, %r361, 1;
$L__BB1_26:
	add.f64 	%fd564, %fd1817, 0dBFF0000000000000;
	add.f64 	%fd565, %fd1817, 0d3FF0000000000000;
	rcp.approx.ftz.f64 	%fd566, %fd565;
	neg.f64 	%fd567, %fd565;
	fma.rn.f64 	%fd568, %fd567, %fd566, 0d3FF0000000000000;
	fma.rn.f64 	%fd569, %fd568, %fd568, %fd568;
	fma.rn.f64 	%fd570, %fd569, %fd566, %fd566;
	mul.f64 	%fd571, %fd564, %fd570;
	fma.rn.f64 	%fd572, %fd564, %fd570, %fd571;
	mul.f64 	%fd573, %fd572, %fd572;
	fma.rn.f64 	%fd574, %fd573, 0d3EB1380B3AE80F1E, 0d3ED0EE258B7A8B04;
	fma.rn.f64 	%fd575, %fd574, %fd573, 0d3EF3B2669F02676F;
	fma.rn.f64 	%fd576, %fd575, %fd573, 0d3F1745CBA9AB0956;
	fma.rn.f64 	%fd577, %fd576, %fd573, 0d3F3C71C72D1B5154;
	fma.rn.f64 	%fd578, %fd577, %fd573, 0d3F624924923BE72D;
	fma.rn.f64 	%fd579, %fd578, %fd573, 0d3F8999999999A3C4;
	fma.rn.f64 	%fd580, %fd579, %fd573, 0d3FB5555555555554;
	sub.f64 	%fd581, %fd564, %fd572;
	add.f64 	%fd582, %fd581, %fd581;
	neg.f64 	%fd583, %fd572;
	fma.rn.f64 	%fd584, %fd583, %fd564, %fd582;
	mul.f64 	%fd585, %fd570, %fd584;
	mul.f64 	%fd586, %fd573, %fd580;
	fma.rn.f64 	%fd587, %fd586, %fd572, %fd585;
	xor.b32  	%r176, %r361, -2147483648;
	mov.b32 	%r177, 1127219200;
	mov.b64 	%fd588, {%r176, %r177};
	mov.b32 	%r178, -2147483648;
	mov.b64 	%fd589, {%r178, %r177};
	sub.f64 	%fd590, %fd588, %fd589;
	fma.rn.f64 	%fd591, %fd590, 0d3FE62E42FEFA39EF, %fd572;
	fma.rn.f64 	%fd592, %fd590, 0dBFE62E42FEFA39EF, %fd591;
	sub.f64 	%fd593, %fd592, %fd572;
	sub.f64 	%fd594, %fd587, %fd593;
	fma.rn.f64 	%fd595, %fd590, 0d3C7ABC9E3B39803F, %fd594;
	add.f64 	%fd1818, %fd591, %fd595;
	bra.uni 	$L__BB1_28;
$L__BB1_27:
	fma.rn.f64 	%fd563, %fd1816, 0d7FF0000000000000, 0d7FF0000000000000;
	{
	.reg .b32 %temp; 
	mov.b64 	{%temp, %r168}, %fd1816;
	}
	and.b32  	%r169, %r168, 2147483647;
	setp.eq.s32 	%p41, %r169, 0;
	selp.f64 	%fd1818, 0dFFF0000000000000, %fd563, %p41;
$L__BB1_28:
	add.f64 	%fd596, %fd1822, %fd1818;
	add.f64 	%fd597, %fd20, %fd20;
	rcp.rn.f64 	%fd598, %fd597;
	add.f64 	%fd599, %fd598, %fd596;
	mul.f64 	%fd600, %fd20, %fd20;
	rcp.rn.f64 	%fd601, %fd600;
	fma.rn.f64 	%fd602, %fd601, 0dBFDC5E5E5E5E5E5E, 0d3FB5555555555555;
	fma.rn.f64 	%fd603, %fd601, %fd602, 0dBF95995995995996;
	fma.rn.f64 	%fd604, %fd601, %fd603, 0d3F7F07C1F07C1F08;
	fma.rn.f64 	%fd605, %fd601, %fd604, 0dBF71111111111111;
	fma.rn.f64 	%fd606, %fd601, %fd605, 0d3F70410410410410;
	fma.rn.f64 	%fd607, %fd601, %fd606, 0dBF81111111111111;
	fma.rn.f64 	%fd608, %fd601, %fd607, 0d3FB5555555555555;
	mul.f64 	%fd609, %fd601, %fd608;
	sub.f64 	%fd1823, %fd599, %fd609;
	bra.uni 	$L__BB1_17;
$L__BB1_29:
	add.f64 	%fd1821, %fd1821, 0dBFF0000000000000;
	rcp.rn.f64 	%fd543, %fd1821;
	add.f64 	%fd1822, %fd1822, %fd543;
	setp.gt.f64 	%p36, %fd1821, 0d4000000000000000;
	@%p36 bra 	$L__BB1_29;
	bra.uni 	$L__BB1_14;
$L__BB1_30:
	mul.f64 	%fd619, %fd48, 0d3FE45F306DC9C883;
	cvt.rni.s32.f64 	%r362, %fd619;
	cvt.rn.f64.s32 	%fd620, %r362;
	fma.rn.f64 	%fd621, %fd620, 0dBFF921FB54442D18, %fd48;
	fma.rn.f64 	%fd622, %fd620, 0dBC91A62633145C00, %fd621;
	fma.rn.f64 	%fd1825, %fd620, 0dB97B839A252049C0, %fd622;
	setp.ltu.f64 	%p47, %fd49, 0d41E0000000000000;
	@%p47 bra 	$L__BB1_32;
	{ // callseq 10, 0
	.param .b64 param0;
	st.param.f64 	[param0], %fd48;
	.param .align 16 .b8 retval0[16];
	call.uni (retval0), 
	__internal_trig_reduction_slowpathd, 
	(
	param0
	);
	ld.param.f64 	%fd1825, [retval0];
	ld.param.b32 	%r362, [retval0+8];
	} // callseq 10
$L__BB1_32:
	and.b32  	%r180, %r362, 1;
	setp.eq.b32 	%p48, %r180, 1;
	not.pred 	%p231, %p48;
$L__BB1_33:
	mul.f64 	%fd625, %fd1825, %fd1825;
	fma.rn.f64 	%fd626, %fd625, 0d3EE48DAC2799BCB9, 0dBEF9757C5B27EBB1;
	fma.rn.f64 	%fd627, %fd626, %fd625, 0d3F0980E90FD91E04;
	fma.rn.f64 	%fd628, %fd627, %fd625, 0dBEFAE2B0417D7E1D;
	fma.rn.f64 	%fd629, %fd628, %fd625, 0d3F119F5341BFBA57;
	fma.rn.f64 	%fd630, %fd629, %fd625, 0d3F15E791A00F6919;
	fma.rn.f64 	%fd631, %fd630, %fd625, 0d3F2FF2E7FADEC73A;
	fma.rn.f64 	%fd632, %fd631, %fd625, 0d3F434BC1B206DA62;
	fma.rn.f64 	%fd633, %fd632, %fd625, 0d3F57DB18EF2F83F9;
	fma.rn.f64 	%fd634, %fd633, %fd625, 0d3F6D6D2E7AE49FBC;
	fma.rn.f64 	%fd635, %fd634, %fd625, 0d3F8226E3A816A776;
	fma.rn.f64 	%fd636, %fd635, %fd625, 0d3F9664F485D25660;
	fma.rn.f64 	%fd637, %fd636, %fd625, 0d3FABA1BA1BABF31D;
	fma.rn.f64 	%fd638, %fd637, %fd625, 0d3FC11111111105D2;
	fma.rn.f64 	%fd639, %fd638, %fd625, 0d3FD555555555555E;
	mul.f64 	%fd55, %fd625, %fd639;
	fma.rn.f64 	%fd1826, %fd55, %fd1825, %fd1825;
	@%p231 bra 	$L__BB1_35;
	sub.f64 	%fd640, %fd1826, %fd1825;
	neg.f64 	%fd641, %fd640;
	fma.rn.f64 	%fd642, %fd55, %fd1825, %fd641;
	rcp.approx.ftz.f64 	%fd643, %fd1826;
	neg.f64 	%fd644, %fd1826;
	fma.rn.f64 	%fd645, %fd644, %fd643, 0d3FF0000000000000;
	fma.rn.f64 	%fd646, %fd645, %fd645, %fd645;
	fma.rn.f64 	%fd647, %fd646, %fd643, %fd643;
	neg.f64 	%fd648, %fd647;
	fma.rn.f64 	%fd649, %fd1826, %fd648, 0d3FF0000000000000;
	fma.rn.f64 	%fd650, %fd648, %fd642, %fd649;
	fma.rn.f64 	%fd1826, %fd650, %fd648, %fd648;
$L__BB1_35:
	mov.f64 	%fd651, 0d400921FB54442D18;
	div.rn.f64 	%fd1835, %fd651, %fd1826;
$L__BB1_36:
	setp.eq.f64 	%p50, %fd1834, 0d0000000000000000;
	@%p50 bra 	$L__BB1_42;
	setp.gt.f64 	%p51, %fd1834, 0d4024000000000000;
	@%p51 bra 	$L__BB1_46;
	setp.leu.f64 	%p52, %fd1834, 0d4000000000000000;
	@%p52 bra 	$L__BB1_39;
	bra.uni 	$L__BB1_54;
$L__BB1_39:
	setp.geu.f64 	%p54, %fd1834, 0d3FF0000000000000;
	@%p54 bra 	$L__BB1_41;
$L__BB1_40:
	rcp.rn.f64 	%fd654, %fd1834;
	sub.f64 	%fd1835, %fd1835, %fd654;
	add.f64 	%fd1834, %fd1834, 0d3FF0000000000000;
	setp.lt.f64 	%p55, %fd1834, 0d3FF0000000000000;
	@%p55 bra 	$L__BB1_40;
$L__BB1_41:
	add.f64 	%fd655, %fd1834, 0dBFF762D863400000;
	add.f64 	%fd656, %fd655, 0dBDF6BE3F6E000000;
	add.f64 	%fd657, %fd656, 0dBBFA9C8865E0A4F0;
	add.f64 	%fd658, %fd1834, 0dBFF0000000000000;
	fma.rn.f64 	%fd659, %fd658, 0dBF60F7E5F66C2537, 0dBFA72B2E63723C78;
	fma.rn.f64 	%fd660, %fd658, %fd659, 0dBFD2821C13C5E2BF;
	fma.rn.f64 	%fd661, %fd658, %fd660, 0dBFE4CF68D26E295A;
	fma.rn.f64 	%fd662, %fd658, %fd661, 0dBFD4D5D0F9AB412F;
	fma.rn.f64 	%fd663, %fd658, %fd662, 0d3FD04E9E69894978;
	fma.rn.f64 	%fd664, %fd658, 0dBEA2B84F95BBF448, 0d3F616FC90A0A1908;
	fma.rn.f64 	%fd665, %fd658, %fd664, 0d3FABB9C8CC612CA3;
	fma.rn.f64 	%fd666, %fd658, %fd665, 0d3FDBE65D28DE361C;
	fma.rn.f64 	%fd667, %fd658, %fd666, 0d3FF75EB79397C930;
	fma.rn.f64 	%fd668, %fd658, %fd667, 0d40009D1B06674D41;
	fma.rn.f64 	%fd669, %fd658, %fd668, 0d3FF0000000000000;
	div.rn.f64 	%fd670, %fd663, %fd669;
	mul.f64 	%fd671, %fd657, %fd670;
	fma.rn.f64 	%fd672, %fd657, 0d3FEFDBCE00000000, %fd671;
	add.f64 	%fd1836, %fd1835, %fd672;
$L__BB1_42:
	sub.f64 	%fd86, %fd1823, %fd1836;
	setp.gtu.f64 	%p60, %fd1847, 0dBFF0000000000000;
	mov.f64 	%fd1848, 0d0000000000000000;
	mov.f64 	%fd1849, 0dFFF8000000000000;
	@%p60 bra 	$L__BB1_61;
	mov.f64 	%fd722, 0d3FF0000000000000;
	sub.f64 	%fd1847, %fd722, %fd1847;
	cvt.rmi.f64.f64 	%fd723, %fd1847;
	sub.f64 	%fd724, %fd1847, %fd723;
	setp.gt.f64 	%p61, %fd724, 0d3FE0000000000000;
	add.f64 	%fd725, %fd724, 0dBFF0000000000000;
	selp.f64 	%fd88, %fd725, %fd724, %p61;
	setp.eq.f64 	%p62, %fd88, 0d0000000000000000;
	@%p62 bra 	$L__BB1_67;
	mul.f64 	%fd89, %fd88, 0d400921FB54442D18;
	abs.f64 	%fd90, %fd89;
	setp.neu.f64 	%p63, %fd90, 0d7FF0000000000000;
	@%p63 bra 	$L__BB1_55;
	mov.f64 	%fd731, 0d0000000000000000;
	mul.rn.f64 	%fd1838, %fd89, %fd731;
	mov.pred 	%p232, -1;
	bra.uni 	$L__BB1_58;
$L__BB1_46:
	add.f64 	%fd62, %fd1834, 0dBFF0000000000000;
	{
	.reg .b32 %temp; 
	mov.b64 	{%temp, %r363}, %fd62;
	}
	{
	.reg .b32 %temp; 
	mov.b64 	{%r364, %temp}, %fd62;
	}
	setp.gt.s32 	%p56, %r363, 1048575;
	mov.b32 	%r365, -1023;
	mov.f64 	%fd1829, %fd62;
	@%p56 bra 	$L__BB1_48;
	mul.f64 	%fd1829, %fd62, 0d4350000000000000;
	{
	.reg .b32 %temp; 
	mov.b64 	{%temp, %r363}, %fd1829;
	}
	{
	.reg .b32 %temp; 
	mov.b64 	{%r364, %temp}, %fd1829;
	}
	mov.b32 	%r365, -1077;
$L__BB1_48:
	add.s32 	%r183, %r363, -1;
	setp.gt.u32 	%p57, %r183, 2146435070;
	@%p57 bra 	$L__BB1_52;
	shr.u32 	%r186, %r363, 20;
	add.s32 	%r366, %r365, %r186;
	and.b32  	%r187, %r363, 1048575;
	or.b32  	%r188, %r187, 1072693248;
	mov.b64 	%fd1830, {%r364, %r188};
	setp.lt.u32 	%p59, %r188, 1073127583;
	@%p59 bra 	$L__BB1_51;
	{
	.reg .b32 %temp; 
	mov.b64 	{%r189, %temp}, %fd1830;
	}
	{
	.reg .b32 %temp; 
	mov.b64 	{%temp, %r190}, %fd1830;
	}
	add.s32 	%r191, %r190, -1048576;
	mov.b64 	%fd1830, {%r189, %r191};
	add.s32 	%r366, %r366, 1;
$L__BB1_51:
	add.f64 	%fd674, %fd1830, 0dBFF0000000000000;
	add.f64 	%fd675, %fd1830, 0d3FF0000000000000;
	rcp.approx.ftz.f64 	%fd676, %fd675;
	neg.f64 	%fd677, %fd675;
	fma.rn.f64 	%fd678, %fd677, %fd676, 0d3FF0000000000000;
	fma.rn.f64 	%fd679, %fd678, %fd678, %fd678;
	fma.rn.f64 	%fd680, %fd679, %fd676, %fd676;
	mul.f64 	%fd681, %fd674, %fd680;
	fma.rn.f64 	%fd682, %fd674, %fd680, %fd681;
	mul.f64 	%fd683, %fd682, %fd682;
	fma.rn.f64 	%fd684, %fd683, 0d3EB1380B3AE80F1E, 0d3ED0EE258B7A8B04;
	fma.rn.f64 	%fd685, %fd684, %fd683, 0d3EF3B2669F02676F;
	fma.rn.f64 	%fd686, %fd685, %fd683, 0d3F1745CBA9AB0956;
	fma.rn.f64 	%fd687, %fd686, %fd683, 0d3F3C71C72D1B5154;
	fma.rn.f64 	%fd688, %fd687, %fd683, 0d3F624924923BE72D;
	fma.rn.f64 	%fd689, %fd688, %fd683, 0d3F8999999999A3C4;
	fma.rn.f64 	%fd690, %fd689, %fd683, 0d3FB5555555555554;
	sub.f64 	%fd691, %fd674, %fd682;
	add.f64 	%fd692, %fd691, %fd691;
	neg.f64 	%fd693, %fd682;
	fma.rn.f64 	%fd694, %fd693, %fd674, %fd692;
	mul.f64 	%fd695, %fd680, %fd694;
	mul.f64 	%fd696, %fd683, %fd690;
	fma.rn.f64 	%fd697, %fd696, %fd682, %fd695;
	xor.b32  	%r192, %r366, -2147483648;
	mov.b32 	%r193, 1127219200;
	mov.b64 	%fd698, {%r192, %r193};
	mov.b32 	%r194, -2147483648;
	mov.b64 	%fd699, {%r194, %r193};
	sub.f64 	%fd700, %fd698, %fd699;
	fma.rn.f64 	%fd701, %fd700, 0d3FE62E42FEFA39EF, %fd682;
	fma.rn.f64 	%fd702, %fd700, 0dBFE62E42FEFA39EF, %fd701;
	sub.f64 	%fd703, %fd702, %fd682;
	sub.f64 	%fd704, %fd697, %fd703;
	fma.rn.f64 	%fd705, %fd700, 0d3C7ABC9E3B39803F, %fd704;
	add.f64 	%fd1831, %fd701, %fd705;
	bra.uni 	$L__BB1_53;
$L__BB1_52:
	fma.rn.f64 	%fd673, %fd1829, 0d7FF0000000000000, 0d7FF0000000000000;
	{
	.reg .b32 %temp; 
	mov.b64 	{%temp, %r184}, %fd1829;
	}
	and.b32  	%r185, %r184, 2147483647;
	setp.eq.s32 	%p58, %r185, 0;
	selp.f64 	%fd1831, 0dFFF0000000000000, %fd673, %p58;
$L__BB1_53:
	add.f64 	%fd706, %fd1835, %fd1831;
	add.f64 	%fd707, %fd62, %fd62;
	rcp.rn.f64 	%fd708, %fd707;
	add.f64 	%fd709, %fd708, %fd706;
	mul.f64 	%fd710, %fd62, %fd62;
	rcp.rn.f64 	%fd711, %fd710;
	fma.rn.f64 	%fd712, %fd711, 0dBFDC5E5E5E5E5E5E, 0d3FB5555555555555;
	fma.rn.f64 	%fd713, %fd711, %fd712, 0dBF95995995995996;
	fma.rn.f64 	%fd714, %fd711, %fd713, 0d3F7F07C1F07C1F08;
	fma.rn.f64 	%fd715, %fd711, %fd714, 0dBF71111111111111;
	fma.rn.f64 	%fd716, %fd711, %fd715, 0d3F70410410410410;
	fma.rn.f64 	%fd717, %fd711, %fd716, 0dBF81111111111111;
	fma.rn.f64 	%fd718, %fd711, %fd717, 0d3FB5555555555555;
	mul.f64 	%fd719, %fd711, %fd718;
	sub.f64 	%fd1836, %fd709, %fd719;
	bra.uni 	$L__BB1_42;
$L__BB1_54:
	add.f64 	%fd1834, %fd1834, 0dBFF0000000000000;
	rcp.rn.f64 	%fd653, %fd1834;
	add.f64 	%fd1835, %fd1835, %fd653;
	setp.gt.f64 	%p53, %fd1834, 0d4000000000000000;
	@%p53 bra 	$L__BB1_54;
	bra.uni 	$L__BB1_39;
$L__BB1_55:
	mul.f64 	%fd726, %fd89, 0d3FE45F306DC9C883;
	cvt.rni.s32.f64 	%r367, %fd726;
	cvt.rn.f64.s32 	%fd727, %r367;
	fma.rn.f64 	%fd728, %fd727, 0dBFF921FB54442D18, %fd89;
	fma.rn.f64 	%fd729, %fd727, 0dBC91A62633145C00, %fd728;
	fma.rn.f64 	%fd1838, %fd727, 0dB97B839A252049C0, %fd729;
	setp.ltu.f64 	%p64, %fd90, 0d41E0000000000000;
	@%p64 bra 	$L__BB1_57;
	{ // callseq 11, 0
	.param .b64 param0;
	st.param.f64 	[param0], %fd89;
	.param .align 16 .b8 retval0[16];
	call.uni (retval0), 
	__internal_trig_reduction_slowpathd, 
	(
	param0
	);
	ld.param.f64 	%fd1838, [retval0];
	ld.param.b32 	%r367, [retval0+8];
	} // callseq 11
$L__BB1_57:
	and.b32  	%r196, %r367, 1;
	setp.eq.b32 	%p65, %r196, 1;
	not.pred 	%p232, %p65;
$L__BB1_58:
	mul.f64 	%fd732, %fd1838, %fd1838;
	fma.rn.f64 	%fd733, %fd732, 0d3EE48DAC2799BCB9, 0dBEF9757C5B27EBB1;
	fma.rn.f64 	%fd734, %fd733, %fd732, 0d3F0980E90FD91E04;
	fma.rn.f64 	%fd735, %fd734, %fd732, 0dBEFAE2B0417D7E1D;
	fma.rn.f64 	%fd736, %fd735, %fd732, 0d3F119F5341BFBA57;
	fma.rn.f64 	%fd737, %fd736, %fd732, 0d3F15E791A00F6919;
	fma.rn.f64 	%fd738, %fd737, %fd732, 0d3F2FF2E7FADEC73A;
	fma.rn.f64 	%fd739, %fd738, %fd732, 0d3F434BC1B206DA62;
	fma.rn.f64 	%fd740, %fd739, %fd732, 0d3F57DB18EF2F83F9;
	fma.rn.f64 	%fd741, %fd740, %fd732, 0d3F6D6D2E7AE49FBC;
	fma.rn.f64 	%fd742, %fd741, %fd732, 0d3F8226E3A816A776;
	fma.rn.f64 	%fd743, %fd742, %fd732, 0d3F9664F485D25660;
	fma.rn.f64 	%fd744, %fd743, %fd732, 0d3FABA1BA1BABF31D;
	fma.rn.f64 	%fd745, %fd744, %fd732, 0d3FC11111111105D2;
	fma.rn.f64 	%fd746, %fd745, %fd732, 0d3FD555555555555E;
	mul.f64 	%fd96, %fd732, %fd746;
	fma.rn.f64 	%fd1839, %fd96, %fd1838, %fd1838;
	@%p232 bra 	$L__BB1_60;
	sub.f64 	%fd747, %fd1839, %fd1838;
	neg.f64 	%fd748, %fd747;
	fma.rn.f64 	%fd749, %fd96, %fd1838, %fd748;
	rcp.approx.ftz.f64 	%fd750, %fd1839;
	neg.f64 	%fd751, %fd1839;
	fma.rn.f64 	%fd752, %fd751, %fd750, 0d3FF0000000000000;
	fma.rn.f64 	%fd753, %fd752, %fd752, %fd752;
	fma.rn.f64 	%fd754, %fd753, %fd750, %fd750;
	neg.f64 	%fd755, %fd754;
	fma.rn.f64 	%fd756, %fd1839, %fd755, 0d3FF0000000000000;
	fma.rn.f64 	%fd757, %fd755, %fd749, %fd756;
	fma.rn.f64 	%fd1839, %fd757, %fd755, %fd755;
$L__BB1_60:
	mov.f64 	%fd758, 0d400921FB54442D18;
	div.rn.f64 	%fd1848, %fd758, %fd1839;
$L__BB1_61:
	setp.eq.f64 	%p67, %fd1847, 0d0000000000000000;
	@%p67 bra 	$L__BB1_67;
	setp.gt.f64 	%p68, %fd1847, 0d4024000000000000;
	@%p68 bra 	$L__BB1_71;
	setp.leu.f64 	%p69, %fd1847, 0d4000000000000000;
	@%p69 bra 	$L__BB1_64;
	bra.uni 	$L__BB1_79;
$L__BB1_64:
	setp.geu.f64 	%p71, %fd1847, 0d3FF0000000000000;
	@%p71 bra 	$L__BB1_66;
$L__BB1_65:
	rcp.rn.f64 	%fd761, %fd1847;
	sub.f64 	%fd1848, %fd1848, %fd761;
	add.f64 	%fd1847, %fd1847, 0d3FF0000000000000;
	setp.lt.f64 	%p72, %fd1847, 0d3FF0000000000000;
	@%p72 bra 	$L__BB1_65;
$L__BB1_66:
	add.f64 	%fd762, %fd1847, 0dBFF762D863400000;
	add.f64 	%fd763, %fd762, 0dBDF6BE3F6E000000;
	add.f64 	%fd764, %fd763, 0dBBFA9C8865E0A4F0;
	add.f64 	%fd765, %fd1847, 0dBFF0000000000000;
	fma.rn.f64 	%fd766, %fd765, 0dBF60F7E5F66C2537, 0dBFA72B2E63723C78;
	fma.rn.f64 	%fd767, %fd765, %fd766, 0dBFD2821C13C5E2BF;
	fma.rn.f64 	%fd768, %fd765, %fd767, 0dBFE4CF68D26E295A;
	fma.rn.f64 	%fd769, %fd765, %fd768, 0dBFD4D5D0F9AB412F;
	fma.rn.f64 	%fd770, %fd765, %fd769, 0d3FD04E9E69894978;
	fma.rn.f64 	%fd771, %fd765, 0dBEA2B84F95BBF448, 0d3F616FC90A0A1908;
	fma.rn.f64 	%fd772, %fd765, %fd771, 0d3FABB9C8CC612CA3;
	fma.rn.f64 	%fd773, %fd765, %fd772, 0d3FDBE65D28DE361C;
	fma.rn.f64 	%fd774, %fd765, %fd773, 0d3FF75EB79397C930;
	fma.rn.f64 	%fd775, %fd765, %fd774, 0d40009D1B06674D41;
	fma.rn.f64 	%fd776, %fd765, %fd775, 0d3FF0000000000000;
	div.rn.f64 	%fd777, %fd770, %fd776;
	mul.f64 	%fd778, %fd764, %fd777;
	fma.rn.f64 	%fd779, %fd764, 0d3FEFDBCE00000000, %fd778;
	add.f64 	%fd1849, %fd1848, %fd779;
$L__BB1_67:
	sub.f64 	%fd127, %fd86, %fd1849;
	setp.gtu.f64 	%p77, %fd1860, 0dBFF0000000000000;
	mov.f64 	%fd1861, 0d0000000000000000;
	mov.f64 	%fd1862, 0dFFF8000000000000;
	@%p77 bra 	$L__BB1_86;
	mov.f64 	%fd829, 0d3FF0000000000000;
	sub.f64 	%fd1860, %fd829, %fd1860;
	cvt.rmi.f64.f64 	%fd830, %fd1860;
	sub.f64 	%fd831, %fd1860, %fd830;
	setp.gt.f64 	%p78, %fd831, 0d3FE0000000000000;
	add.f64 	%fd832, %fd831, 0dBFF0000000000000;
	selp.f64 	%fd129, %fd832, %fd831, %p78;
	setp.eq.f64 	%p79, %fd129, 0d0000000000000000;
	@%p79 bra 	$L__BB1_92;
	mul.f64 	%fd130, %fd129, 0d400921FB54442D18;
	abs.f64 	%fd131, %fd130;
	setp.neu.f64 	%p80, %fd131, 0d7FF0000000000000;
	@%p80 bra 	$L__BB1_80;
	mov.f64 	%fd838, 0d0000000000000000;
	mul.rn.f64 	%fd1851, %fd130, %fd838;
	mov.pred 	%p233, -1;
	bra.uni 	$L__BB1_83;
$L__BB1_71:
	add.f64 	%fd103, %fd1847, 0dBFF0000000000000;
	{
	.reg .b32 %temp; 
	mov.b64 	{%temp, %r368}, %fd103;
	}
	{
	.reg .b32 %temp; 
	mov.b64 	{%r369, %temp}, %fd103;
	}
	setp.gt.s32 	%p73, %r368, 1048575;
	mov.b32 	%r370, -1023;
	mov.f64 	%fd1842, %fd103;
	@%p73 bra 	$L__BB1_73;
	mul.f64 	%fd1842, %fd103, 0d4350000000000000;
	{
	.reg .b32 %temp; 
	mov.b64 	{%temp, %r368}, %fd1842;
	}
	{
	.reg .b32 %temp; 
	mov.b64 	{%r369, %temp}, %fd1842;
	}
	mov.b32 	%r370, -1077;
$L__BB1_73:
	add.s32 	%r199, %r368, -1;
	setp.gt.u32 	%p74, %r199, 2146435070;
	@%p74 bra 	$L__BB1_77;
	shr.u32 	%r202, %r368, 20;
	add.s32 	%r371, %r370, %r202;
	and.b32  	%r203, %r368, 1048575;
	or.b32  	%r204, %r203, 1072693248;
	mov.b64 	%fd1843, {%r369, %r204};
	setp.lt.u32 	%p76, %r204, 1073127583;
	@%p76 bra 	$L__BB1_76;
	{
	.reg .b32 %temp; 
	mov.b64 	{%r205, %temp}, %fd1843;
	}
	{
	.reg .b32 %temp; 
	mov.b64 	{%temp, %r206}, %fd1843;
	}
	add.s32 	%r207, %r206, -1048576;
	mov.b64 	%fd1843, {%r205, %r207};
	add.s32 	%r371, %r371, 1;
$L__BB1_76:
	add.f64 	%fd781, %fd1843, 0dBFF0000000000000;
	add.f64 	%fd782, %fd1843, 0d3FF0000000000000;
	rcp.approx.ftz.f64 	%fd783, %fd782;
	neg.f64 	%fd784, %fd782;
	fma.rn.f64 	%fd785, %fd784, %fd783, 0d3FF0000000000000;
	fma.rn.f64 	%fd786, %fd785, %fd785, %fd785;
	fma.rn.f64 	%fd787, %fd786, %fd783, %fd783;
	mul.f64 	%fd788, %fd781, %fd787;
	fma.rn.f64 	%fd789, %fd781, %fd787, %fd788;
	mul.f64 	%fd790, %fd789, %fd789;
	fma.rn.f64 	%fd791, %fd790, 0d3EB1380B3AE80F1E, 0d3ED0EE258B7A8B04;
	fma.rn.f64 	%fd792, %fd791, %fd790, 0d3EF3B2669F02676F;
	fma.rn.f64 	%fd793, %fd792, %fd790, 0d3F1745CBA9AB0956;
	fma.rn.f64 	%fd794, %fd793, %fd790, 0d3F3C71C72D1B5154;
	fma.rn.f64 	%fd795, %fd794, %fd790, 0d3F624924923BE72D;
	fma.rn.f64 	%fd796, %fd795, %fd790, 0d3F8999999999A3C4;
	fma.rn.f64 	%fd797, %fd796, %fd790, 0d3FB5555555555554;
	sub.f64 	%fd798, %fd781, %fd789;
	add.f64 	%fd799, %fd798, %fd798;
	neg.f64 	%fd800, %fd789;
	fma.rn.f64 	%fd801, %fd800, %fd781, %fd799;
	mul.f64 	%fd802, %fd787, %fd801;
	mul.f64 	%fd803, %fd790, %fd797;
	fma.rn.f64 	%fd804, %fd803, %fd789, %fd802;
	xor.b32  	%r208, %r371, -2147483648;
	mov.b32 	%r209, 1127219200;
	mov.b64 	%fd805, {%r208, %r209};
	mov.b32 	%r210, -2147483648;
	mov.b64 	%fd806, {%r210, %r209};
	sub.f64 	%fd807, %fd805, %fd806;
	fma.rn.f64 	%fd808, %fd807, 0d3FE62E42FEFA39EF, %fd789;
	fma.rn.f64 	%fd809, %fd807, 0dBFE62E42FEFA39EF, %fd808;
	sub.f64 	%fd810, %fd809, %fd789;
	sub.f64 	%fd811, %fd804, %fd810;
	fma.rn.f64 	%fd812, %fd807, 0d3C7ABC9E3B39803F, %fd811;
	add.f64 	%fd1844, %fd808, %fd812;
	bra.uni 	$L__BB1_78;
$L__BB1_77:
	fma.rn.f64 	%fd780, %fd1842, 0d7FF0000000000000, 0d7FF0000000000000;
	{
	.reg .b32 %temp; 
	mov.b64 	{%temp, %r200}, %fd1842;
	}
	and.b32  	%r201, %r200, 2147483647;
	setp.eq.s32 	%p75, %r201, 0;
	selp.f64 	%fd1844, 0dFFF0000000000000, %fd780, %p75;
$L__BB1_78:
	add.f64 	%fd813, %fd1848, %fd1844;
	add.f64 	%fd814, %fd103, %fd103;
	rcp.rn.f64 	%fd815, %fd814;
	add.f64 	%fd816, %fd815, %fd813;
	mul.f64 	%fd817, %fd103, %fd103;
	rcp.rn.f64 	%fd818, %fd817;
	fma.rn.f64 	%fd819, %fd818, 0dBFDC5E5E5E5E5E5E, 0d3FB5555555555555;
	fma.rn.f64 	%fd820, %fd818, %fd819, 0dBF95995995995996;
	fma.rn.f64 	%fd821, %fd818, %fd820, 0d3F7F07C1F07C1F08;
	fma.rn.f64 	%fd822, %fd818, %fd821, 0dBF71111111111111;
	fma.rn.f64 	%fd823, %fd818, %fd822, 0d3F70410410410410;
	fma.rn.f64 	%fd824, %fd818, %fd823, 0dBF81111111111111;
	fma.rn.f64 	%fd825, %fd818, %fd824, 0d3FB5555555555555;
	mul.f64 	%fd826, %fd818, %fd825;
	sub.f64 	%fd1849, %fd816, %fd826;
	bra.uni 	$L__BB1_67;
$L__BB1_79:
	add.f64 	%fd1847, %fd1847, 0dBFF0000000000000;
	rcp.rn.f64 	%fd760, %fd1847;
	add.f64 	%fd1848, %fd1848, %fd760;
	setp.gt.f64 	%p70, %fd1847, 0d4000000000000000;
	@%p70 bra 	$L__BB1_79;
	bra.uni 	$L__BB1_64;
$L__BB1_80:
	mul.f64 	%fd833, %fd130, 0d3FE45F306DC9C883;
	cvt.rni.s32.f64 	%r372, %fd833;
	cvt.rn.f64.s32 	%fd834, %r372;
	fma.rn.f64 	%fd835, %fd834, 0dBFF921FB54442D18, %fd130;
	fma.rn.f64 	%fd836, %fd834, 0dBC91A62633145C00, %fd835;
	fma.rn.f64 	%fd1851, %fd834, 0dB97B839A252049C0, %fd836;
	setp.ltu.f64 	%p81, %fd131, 0d41E0000000000000;
	@%p81 bra 	$L__BB1_82;
	{ // callseq 12, 0
	.param .b64 param0;
	st.param.f64 	[param0], %fd130;
	.param .align 16 .b8 retval0[16];
	call.uni (retval0), 
	__internal_trig_reduction_slowpathd, 
	(
	param0
	);
	ld.param.f64 	%fd1851, [retval0];
	ld.param.b32 	%r372, [retval0+8];
	} // callseq 12
$L__BB1_82:
	and.b32  	%r212, %r372, 1;
	setp.eq.b32 	%p82, %r212, 1;
	not.pred 	%p233, %p82;
$L__BB1_83:
	mul.f64 	%fd839, %fd1851, %fd1851;
	fma.rn.f64 	%fd840, %fd839, 0d3EE48DAC2799BCB9, 0dBEF9757C5B27EBB1;
	fma.rn.f64 	%fd841, %fd840, %fd839, 0d3F0980E90FD91E04;
	fma.rn.f64 	%fd842, %fd841, %fd839, 0dBEFAE2B0417D7E1D;
	fma.rn.f64 	%fd843, %fd842, %fd839, 0d3F119F5341BFBA57;
	fma.rn.f64 	%fd844, %fd843, %fd839, 0d3F15E791A00F6919;
	fma.rn.f64 	%fd845, %fd844, %fd839, 0d3F2FF2E7FADEC73A;
	fma.rn.f64 	%fd846, %fd845, %fd839, 0d3F434BC1B206DA62;
	fma.rn.f64 	%fd847, %fd846, %fd839, 0d3F57DB18EF2F83F9;
	fma.rn.f64 	%fd848, %fd847, %fd839, 0d3F6D6D2E7AE49FBC;
	fma.rn.f64 	%fd849, %fd848, %fd839, 0d3F8226E3A816A776;
	fma.rn.f64 	%fd850, %fd849, %fd839, 0d3F9664F485D25660;
	fma.rn.f64 	%fd851, %fd850, %fd839, 0d3FABA1BA1BABF31D;
	fma.rn.f64 	%fd852, %fd851, %fd839, 0d3FC11111111105D2;
	fma.rn.f64 	%fd853, %fd852, %fd839, 0d3FD555555555555E;
	mul.f64 	%fd137, %fd839, %fd853;
	fma.rn.f64 	%fd1852, %fd137, %fd1851, %fd1851;
	@%p233 bra 	$L__BB1_85;
	sub.f64 	%fd854, %fd1852, %fd1851;
	neg.f64 	%fd855, %fd854;
	fma.rn.f64 	%fd856, %fd137, %fd1851, %fd855;
	rcp.approx.ftz.f64 	%fd857, %fd1852;
	neg.f64 	%fd858, %fd1852;
	fma.rn.f64 	%fd859, %fd858, %fd857, 0d3FF0000000000000;
	fma.rn.f64 	%fd860, %fd859, %fd859, %fd859;
	fma.rn.f64 	%fd861, %fd860, %fd857, %fd857;
	neg.f64 	%fd862, %fd861;
	fma.rn.f64 	%fd863, %fd1852, %fd862, 0d3FF0000000000000;
	fma.rn.f64 	%fd864, %fd862, %fd856, %fd863;
	fma.rn.f64 	%fd1852, %fd864, %fd862, %fd862;
$L__BB1_85:
	mov.f64 	%fd865, 0d400921FB54442D18;
	div.rn.f64 	%fd1861, %fd865, %fd1852;
$L__BB1_86:
	setp.eq.f64 	%p84, %fd1860, 0d0000000000000000;
	@%p84 bra 	$L__BB1_92;
	setp.gt.f64 	%p85, %fd1860, 0d4024000000000000;
	@%p85 bra 	$L__BB1_96;
	setp.leu.f64 	%p86, %fd1860, 0d4000000000000000;
	@%p86 bra 	$L__BB1_89;
	bra.uni 	$L__BB1_104;
$L__BB1_89:
	setp.geu.f64 	%p88, %fd1860, 0d3FF0000000000000;
	@%p88 bra 	$L__BB1_91;
$L__BB1_90:
	rcp.rn.f64 	%fd868, %fd1860;
	sub.f64 	%fd1861, %fd1861, %fd868;
	add.f64 	%fd1860, %fd1860, 0d3FF0000000000000;
	setp.lt.f64 	%p89, %fd1860, 0d3FF0000000000000;
	@%p89 bra 	$L__BB1_90;
$L__BB1_91:
	add.f64 	%fd869, %fd1860, 0dBFF762D863400000;
	add.f64 	%fd870, %fd869, 0dBDF6BE3F6E000000;
	add.f64 	%fd871, %fd870, 0dBBFA9C8865E0A4F0;
	add.f64 	%fd872, %fd1860, 0dBFF0000000000000;
	fma.rn.f64 	%fd873, %fd872, 0dBF60F7E5F66C2537, 0dBFA72B2E63723C78;
	fma.rn.f64 	%fd874, %fd872, %fd873, 0dBFD2821C13C5E2BF;
	fma.rn.f64 	%fd875, %fd872, %fd874, 0dBFE4CF68D26E295A;
	fma.rn.f64 	%fd876, %fd872, %fd875, 0dBFD4D5D0F9AB412F;
	fma.rn.f64 	%fd877, %fd872, %fd876, 0d3FD04E9E69894978;
	fma.rn.f64 	%fd878, %fd872, 0dBEA2B84F95BBF448, 0d3F616FC90A0A1908;
	fma.rn.f64 	%fd879, %fd872, %fd878, 0d3FABB9C8CC612CA3;
	fma.rn.f64 	%fd880, %fd872, %fd879, 0d3FDBE65D28DE361C;
	fma.rn.f64 	%fd881, %fd872, %fd880, 0d3FF75EB79397C930;
	fma.rn.f64 	%fd882, %fd872, %fd881, 0d40009D1B06674D41;
	fma.rn.f64 	%fd883, %fd872, %fd882, 0d3FF0000000000000;
	div.rn.f64 	%fd884, %fd877, %fd883;
	mul.f64 	%fd885, %fd871, %fd884;
	fma.rn.f64 	%fd886, %fd871, 0d3FEFDBCE00000000, %fd885;
	add.f64 	%fd1862, %fd1861, %fd886;
$L__BB1_92:
	ld.param.u64 	%rd28, [_Z16bnb_deriv_kernelPKiPKdS2_S2_PdS3_S3_i_param_4];
	add.f64 	%fd935, %fd127, %fd1862;
	cvta.to.global.u64 	%rd19, %rd28;
	mul.wide.s32 	%rd20, %r1, 8;
	add.s64 	%rd21, %rd19, %rd20;
	st.global.f64 	[%rd21], %fd935;
	ld.global.f64 	%fd1899, [%rd3];
	ld.global.f64 	%fd169, [%rd4];
	add.f64 	%fd1873, %fd1899, %fd169;
	setp.gtu.f64 	%p94, %fd1873, 0dBFF0000000000000;
	mov.f64 	%fd1874, 0d0000000000000000;
	mov.f64 	%fd1875, 0dFFF8000000000000;
	@%p94 bra 	$L__BB1_111;
	mov.f64 	%fd937, 0d3FF0000000000000;
	sub.f64 	%fd1873, %fd937, %fd1873;
	cvt.rmi.f64.f64 	%fd938, %fd1873;
	sub.f64 	%fd939, %fd1873, %fd938;
	setp.gt.f64 	%p95, %fd939, 0d3FE0000000000000;
	add.f64 	%fd940, %fd939, 0dBFF0000000000000;
	selp.f64 	%fd172, %fd940, %fd939, %p95;
	setp.eq.f64 	%p96, %fd172, 0d0000000000000000;
	@%p96 bra 	$L__BB1_117;
	mul.f64 	%fd173, %fd172, 0d400921FB54442D18;
	abs.f64 	%fd174, %fd173;
	setp.neu.f64 	%p97, %fd174, 0d7FF0000000000000;
	@%p97 bra 	$L__BB1_105;
	mov.f64 	%fd946, 0d0000000000000000;
	mul.rn.f64 	%fd1864, %fd173, %fd946;
	mov.pred 	%p234, -1;
	bra.uni 	$L__BB1_108;
$L__BB1_96:
	add.f64 	%fd144, %fd1860, 0dBFF0000000000000;
	{
	.reg .b32 %temp; 
	mov.b64 	{%temp, %r373}, %fd144;
	}
	{
	.reg .b32 %temp; 
	mov.b64 	{%r374, %temp}, %fd144;
	}
	setp.gt.s32 	%p90, %r373, 1048575;
	mov.b32 	%r375, -1023;
	mov.f64 	%fd1855, %fd144;
	@%p90 bra 	$L__BB1_98;
	mul.f64 	%fd1855, %fd144, 0d4350000000000000;
	{
	.reg .b32 %temp; 
	mov.b64 	{%temp, %r373}, %fd1855;
	}
	{
	.reg .b32 %temp; 
	mov.b64 	{%r374, %temp}, %fd1855;
	}
	mov.b32 	%r375, -1077;
$L__BB1_98:
	add.s32 	%r215, %r373, -1;
	setp.gt.u32 	%p91, %r215, 2146435070;
	@%p91 bra 	$L__BB1_102;
	shr.u32 	%r218, %r373, 20;
	add.s32 	%r376, %r375, %r218;
	and.b32  	%r219, %r373, 1048575;
	or.b32  	%r220, %r219, 1072693248;
	mov.b64 	%fd1856, {%r374, %r220};
	setp.lt.u32 	%p93, %r220, 1073127583;
	@%p93 bra 	$L__BB1_101;
	{
	.reg .b32 %temp; 
	mov.b64 	{%r221, %temp}, %fd1856;
	}
	{
	.reg .b32 %temp; 
	mov.b64 	{%temp, %r222}, %fd1856;
	}
	add.s32 	%r223, %r222, -1048576;
	mov.b64 	%fd1856, {%r221, %r223};
	add.s32 	%r376, %r376, 1;
$L__BB1_101:
	add.f64 	%fd888, %fd1856, 0dBFF0000000000000;
	add.f64 	%fd889, %fd1856, 0d3FF0000000000000;
	rcp.approx.ftz.f64 	%fd890, %fd889;
	neg.f64 	%fd891, %fd889;
	fma.rn.f64 	%fd892, %fd891, %fd890, 0d3FF0000000000000;
	fma.rn.f64 	%fd893, %fd892, %fd892, %fd892;
	fma.rn.f64 	%fd894, %fd893, %fd890, %fd890;
	mul.f64 	%fd895, %fd888, %fd894;
	fma.rn.f64 	%fd896, %fd888, %fd894, %fd895;
	mul.f64 	%fd897, %fd896, %fd896;
	fma.rn.f64 	%fd898, %fd897, 0d3EB1380B3AE80F1E, 0d3ED0EE258B7A8B04;
	fma.rn.f64 	%fd899, %fd898, %fd897, 0d3EF3B2669F02676F;
	fma.rn.f64 	%fd900, %fd899, %fd897, 0d3F1745CBA9AB0956;
	fma.rn.f64 	%fd901, %fd900, %fd897, 0d3F3C71C72D1B5154;
	fma.rn.f64 	%fd902, %fd901, %fd897, 0d3F624924923BE72D;
	fma.rn.f64 	%fd903, %fd902, %fd897, 0d3F8999999999A3C4;
	fma.rn.f64 	%fd904, %fd903, %fd897, 0d3FB5555555555554;
	sub.f64 	%fd905, %fd888, %fd896;
	add.f64 	%fd906, %fd905, %fd905;
	neg.f64 	%fd907, %fd896;
	fma.rn.f64 	%fd908, %fd907, %fd888, %fd906;
	mul.f64 	%fd909, %fd894, %fd908;
	mul.f64 	%fd910, %fd897, %fd904;
	fma.rn.f64 	%fd911, %fd910, %fd896, %fd909;
	xor.b32  	%r224, %r376, -2147483648;
	mov.b32 	%r225, 1127219200;
	mov.b64 	%fd912, {%r224, %r225};
	mov.b32 	%r226, -2147483648;
	mov.b64 	%fd913, {%r226, %r225};
	sub.f64 	%fd914, %fd912, %fd913;
	fma.rn.f64 	%fd915, %fd914, 0d3FE62E42FEFA39EF, %fd896;
	fma.rn.f64 	%fd916, %fd914, 0dBFE62E42FEFA39EF, %fd915;
	sub.f64 	%fd917, %fd916, %fd896;
	sub.f64 	%fd918, %fd911, %fd917;
	fma.rn.f64 	%fd919, %fd914, 0d3C7ABC9E3B39803F, %fd918;
	add.f64 	%fd1857, %fd915, %fd919;
	bra.uni 	$L__BB1_103;
$L__BB1_102:
	fma.rn.f64 	%fd887, %fd1855, 0d7FF0000000000000, 0d7FF0000000000000;
	{
	.reg .b32 %temp; 
	mov.b64 	{%temp, %r216}, %fd1855;
	}
	and.b32  	%r217, %r216, 2147483647;
	setp.eq.s32 	%p92, %r217, 0;
	selp.f64 	%fd1857, 0dFFF0000000000000, %fd887, %p92;
$L__BB1_103:
	add.f64 	%fd920, %fd1861, %fd1857;
	add.f64 	%fd921, %fd144, %fd144;
	rcp.rn.f64 	%fd922, %fd921;
	add.f64 	%fd923, %fd922, %fd920;
	mul.f64 	%fd924, %fd144, %fd144;
	rcp.rn.f64 	%fd925, %fd924;
	fma.rn.f64 	%fd926, %fd925, 0dBFDC5E5E5E5E5E5E, 0d3FB5555555555555;
	fma.rn.f64 	%fd927, %fd925, %fd926, 0dBF95995995995996;
	fma.rn.f64 	%fd928, %fd925, %fd927, 0d3F7F07C1F07C1F08;
	fma.rn.f64 	%fd929, %fd925, %fd928, 0dBF71111111111111;
	fma.rn.f64 	%fd930, %fd925, %fd929, 0d3F70410410410410;
	fma.rn.f64 	%fd931, %fd925, %fd930, 0dBF81111111111111;
	fma.rn.f64 	%fd932, %fd925, %fd931, 0d3FB5555555555555;
	mul.f64 	%fd933, %fd925, %fd932;
	sub.f64 	%fd1862, %fd923, %fd933;
	bra.uni 	$L__BB1_92;
$L__BB1_104:
	add.f64 	%fd1860, %fd1860, 0dBFF0000000000000;
	rcp.rn.f64 	%fd867, %fd1860;
	add.f64 	%fd1861, %fd1861, %fd867;
	setp.gt.f64 	%p87, %fd1860, 0d4000000000000000;
	@%p87 bra 	$L__BB1_104;
	bra.uni 	$L__BB1_89;
$L__BB1_105:
	mul.f64 	%fd941, %fd173, 0d3FE45F306DC9C883;
	cvt.rni.s32.f64 	%r377, %fd941;
	cvt.rn.f64.s32 	%fd942, %r377;
	fma.rn.f64 	%fd943, %fd942, 0dBFF921FB54442D18, %fd173;
	fma.rn.f64 	%fd944, %fd942, 0dBC91A62633145C00, %fd943;
	fma.rn.f64 	%fd1864, %fd942, 0dB97B839A252049C0, %fd944;
	setp.ltu.f64 	%p98, %fd174, 0d41E0000000000000;
	@%p98 bra 	$L__BB1_107;
	{ // callseq 13, 0
	.param .b64 param0;
	st.param.f64 	[param0], %fd173;
	.param .align 16 .b8 retval0[16];
	call.uni (retval0), 
	__internal_trig_reduction_slowpathd, 
	(
	param0
	);
	ld.param.f64 	%fd1864, [retval0];
	ld.param.b32 	%r377, [retval0+8];
	} // callseq 13
$L__BB1_107:
	and.b32  	%r228, %r377, 1;
	setp.eq.b32 	%p99, %r228, 1;
	not.pred 	%p234, %p99;
$L__BB1_108:
	mul.f64 	%fd947, %fd1864, %fd1864;
	fma.rn.f64 	%fd948, %fd947, 0d3EE48DAC2799BCB9, 0dBEF9757C5B27EBB1;
	fma.rn.f64 	%fd949, %fd948, %fd947, 0d3F0980E90FD91E04;
	fma.rn.f64 	%fd950, %fd949, %fd947, 0dBEFAE2B0417D7E1D;
	fma.rn.f64 	%fd951, %fd950, %fd947, 0d3F119F5341BFBA57;
	fma.rn.f64 	%fd952, %fd951, %fd947, 0d3F15E791A00F6919;
	fma.rn.f64 	%fd953, %fd952, %fd947, 0d3F2FF2E7FADEC73A;
	fma.rn.f64 	%fd954, %fd953, %fd947, 0d3F434BC1B206DA62;
	fma.rn.f64 	%fd955, %fd954, %fd947, 0d3F57DB18EF2F83F9;
	fma.rn.f64 	%fd956, %fd955, %fd947, 0d3F6D6D2E7AE49FBC;
	fma.rn.f64 	%fd957, %fd956, %fd947, 0d3F8226E3A816A776;
	fma.rn.f64 	%fd958, %fd957, %fd947, 0d3F9664F485D25660;
	fma.rn.f64 	%fd959, %fd958, %fd947, 0d3FABA1BA1BABF31D;
	fma.rn.f64 	%fd960, %fd959, %fd947, 0d3FC11111111105D2;
	fma.rn.f64 	%fd961, %fd960, %fd947, 0d3FD555555555555E;
	mul.f64 	%fd180, %fd947, %fd961;
	fma.rn.f64 	%fd1865, %fd180, %fd1864, %fd1864;
	@%p234 bra 	$L__BB1_110;
	sub.f64 	%fd962, %fd1865, %fd1864;
	neg.f64 	%fd963, %fd962;
	fma.rn.f64 	%fd964, %fd180, %fd1864, %fd963;
	rcp.approx.ftz.f64 	%fd965, %fd1865;
	neg.f64 	%fd966, %fd1865;
	fma.rn.f64 	%fd967, %fd966, %fd965, 0d3FF0000000000000;
	fma.rn.f64 	%fd968, %fd967, %fd967, %fd967;
	fma.rn.f64 	%fd969, %fd968, %fd965, %fd965;
	neg.f64 	%fd970, %fd969;
	fma.rn.f64 	%fd971, %fd1865, %fd970, 0d3FF0000000000000;
	fma.rn.f64 	%fd972, %fd970, %fd964, %fd971;
	fma.rn.f64 	%fd1865, %fd972, %fd970, %fd970;
$L__BB1_110:
	mov.f64 	%fd973, 0d400921FB54442D18;
	div.rn.f64 	%fd1874, %fd973, %fd1865;
$L__BB1_111:
	setp.eq.f64 	%p101, %fd1873, 0d0000000000000000;
	@%p101 bra 	$L__BB1_117;
	setp.gt.f64 	%p102, %fd1873, 0d4024000000000000;
	@%p102 bra 	$L__BB1_121;
	setp.leu.f64 	%p103, %fd1873, 0d4000000000000000;
	@%p103 bra 	$L__BB1_114;
	bra.uni 	$L__BB1_129;
$L__BB1_114:
	setp.geu.f64 	%p105, %fd1873, 0d3FF0000000000000;
	@%p105 bra 	$L__BB1_116;
$L__BB1_115:
	rcp.rn.f64 	%fd976, %fd1873;
	sub.f64 	%fd1874, %fd1874, %fd976;
	add.f64 	%fd1873, %fd1873, 0d3FF0000000000000;
	setp.lt.f64 	%p106, %fd1873, 0d3FF0000000000000;
	@%p106 bra 	$L__BB1_115;
$L__BB1_116:
	add.f64 	%fd977, %fd1873, 0dBFF762D863400000;
	add.f64 	%fd978, %fd977, 0dBDF6BE3F6E000000;
	add.f64 	%fd979, %fd978, 0dBBFA9C8865E0A4F0;
	add.f64 	%fd980, %fd1873, 0dBFF0000000000000;
	fma.rn.f64 	%fd981, %fd980, 0dBF60F7E5F66C2537, 0dBFA72B2E63723C78;
	fma.rn.f64 	%fd982, %fd980, %fd981, 0dBFD2821C13C5E2BF;
	fma.rn.f64 	%fd983, %fd980, %fd982, 0dBFE4CF68D26E295A;
	fma.rn.f64 	%fd984, %fd980, %fd983, 0dBFD4D5D0F9AB412F;
	fma.rn.f64 	%fd985, %fd980, %fd984, 0d3FD04E9E69894978;
	fma.rn.f64 	%fd986, %fd980, 0dBEA2B84F95BBF448, 0d3F616FC90A0A1908;
	fma.rn.f64 	%fd987, %fd980, %fd986, 0d3FABB9C8CC612CA3;
	fma.rn.f64 	%fd988, %fd980, %fd987, 0d3FDBE65D28DE361C;
	fma.rn.f64 	%fd989, %fd980, %fd988, 0d3FF75EB79397C930;
	fma.rn.f64 	%fd990, %fd980, %fd989, 0d40009D1B06674D41;
	fma.rn.f64 	%fd991, %fd980, %fd990, 0d3FF0000000000000;
	div.rn.f64 	%fd992, %fd985, %fd991;
	mul.f64 	%fd993, %fd979, %fd992;
	fma.rn.f64 	%fd994, %fd979, 0d3FEFDBCE00000000, %fd993;
	add.f64 	%fd1875, %fd1874, %fd994;
$L__BB1_117:
	ld.global.f64 	%fd1043, [%rd2];
	add.f64 	%fd1912, %fd1899, %fd1043;
	add.f64 	%fd1044, %fd169, %fd1912;
	ld.global.u32 	%r243, [%rd1];
	cvt.rn.f64.s32 	%fd1045, %r243;
	add.f64 	%fd1886, %fd1044, %fd1045;
	setp.gtu.f64 	%p111, %fd1886, 0dBFF0000000000000;
	mov.f64 	%fd1887, 0d0000000000000000;
	mov.f64 	%fd1888, 0dFFF8000000000000;
	@%p111 bra 	$L__BB1_136;
	mov.f64 	%fd1047, 0d3FF0000000000000;
	sub.f64 	%fd1886, %fd1047, %fd1886;
	cvt.rmi.f64.f64 	%fd1048, %fd1886;
	sub.f64 	%fd1049, %fd1886, %fd1048;
	setp.gt.f64 	%p112, %fd1049, 0d3FE0000000000000;
	add.f64 	%fd1050, %fd1049, 0dBFF0000000000000;
	selp.f64 	%fd214, %fd1050, %fd1049, %p112;
	setp.eq.f64 	%p113, %fd214, 0d0000000000000000;
	@%p113 bra 	$L__BB1_142;
	mul.f64 	%fd215, %fd214, 0d400921FB54442D18;
	abs.f64 	%fd216, %fd215;
	setp.neu.f64 	%p114, %fd216, 0d7FF0000000000000;
	@%p114 bra 	$L__BB1_130;
	mov.f64 	%fd1056, 0d0000000000000000;
	mul.rn.f64 	%fd1877, %fd215, %fd1056;
	mov.pred 	%p235, -1;
	bra.uni 	$L__BB1_133;
$L__BB1_121:
	add.f64 	%fd187, %fd1873, 0dBFF0000000000000;
	{
	.reg .b32 %temp; 
	mov.b64 	{%temp, %r378}, %fd187;
	}
	{
	.reg .b32 %temp; 
	mov.b64 	{%r379, %temp}, %fd187;
	}
	setp.gt.s32 	%p107, %r378, 1048575;
	mov.b32 	%r380, -1023;
	mov.f64 	%fd1868, %fd187;
	@%p107 bra 	$L__BB1_123;
	mul.f64 	%fd1868, %fd187, 0d4350000000000000;
	{
	.reg .b32 %temp; 
	mov.b64 	{%temp, %r378}, %fd1868;
	}
	{
	.reg .b32 %temp; 
	mov.b64 	{%r379, %temp}, %fd1868;
	}
	mov.b32 	%r380, -1077;
$L__BB1_123:
	add.s32 	%r231, %r378, -1;
	setp.gt.u32 	%p108, %r231, 2146435070;
	@%p108 bra 	$L__BB1_127;
	shr.u32 	%r234, %r378, 20;
	add.s32 	%r381, %r380, %r234;
	and.b32  	%r235, %r378, 1048575;
	or.b32  	%r236, %r235, 1072693248;
	mov.b64 	%fd1869, {%r379, %r236};
	setp.lt.u32 	%p110, %r236, 1073127583;
	@%p110 bra 	$L__BB1_126;
	{
	.reg .b32 %temp; 
	mov.b64 	{%r237, %temp}, %fd1869;
	}
	{
	.reg .b32 %temp; 
	mov.b64 	{%temp, %r238}, %fd1869;
	}
	add.s32 	%r239, %r238, -1048576;
	mov.b64 	%fd1869, {%r237, %r239};
	add.s32 	%r381, %r381, 1;
$L__BB1_126:
	add.f64 	%fd996, %fd1869, 0dBFF0000000000000;
	add.f64 	%fd997, %fd1869, 0d3FF0000000000000;
	rcp.approx.ftz.f64 	%fd998, %fd997;
	neg.f64 	%fd999, %fd997;
	fma.rn.f64 	%fd1000, %fd999, %fd998, 0d3FF0000000000000;
	fma.rn.f64 	%fd1001, %fd1000, %fd1000, %fd1000;
	fma.rn.f64 	%fd1002, %fd1001, %fd998, %fd998;
	mul.f64 	%fd1003, %fd996, %fd1002;
	fma.rn.f64 	%fd1004, %fd996, %fd1002, %fd1003;
	mul.f64 	%fd1005, %fd1004, %fd1004;
	fma.rn.f64 	%fd1006, %fd1005, 0d3EB1380B3AE80F1E, 0d3ED0EE258B7A8B04;
	fma.rn.f64 	%fd1007, %fd1006, %fd1005, 0d3EF3B2669F02676F;
	fma.rn.f64 	%fd1008, %fd1007, %fd1005, 0d3F1745CBA9AB0956;
	fma.rn.f64 	%fd1009, %fd1008, %fd1005, 0d3F3C71C72D1B5154;
	fma.rn.f64 	%fd1010, %fd1009, %fd1005, 0d3F624924923BE72D;
	fma.rn.f64 	%fd1011, %fd1010, %fd1005, 0d3F8999999999A3C4;
	fma.rn.f64 	%fd1012, %fd1011, %fd1005, 0d3FB5555555555554;
	sub.f64 	%fd1013, %fd996, %fd1004;
	add.f64 	%fd1014, %fd1013, %fd1013;
	neg.f64 	%fd1015, %fd1004;
	fma.rn.f64 	%fd1016, %fd1015, %fd996, %fd1014;
	mul.f64 	%fd1017, %fd1002, %fd1016;
	mul.f64 	%fd1018, %fd1005, %fd1012;
	fma.rn.f64 	%fd1019, %fd1018, %fd1004, %fd1017;
	xor.b32  	%r240, %r381, -2147483648;
	mov.b32 	%r241, 1127219200;
	mov.b64 	%fd1020, {%r240, %r241};
	mov.b32 	%r242, -2147483648;
	mov.b64 	%fd1021, {%r242, %r241};
	sub.f64 	%fd1022, %fd1020, %fd1021;
	fma.rn.f64 	%fd1023, %fd1022, 0d3FE62E42FEFA39EF, %fd1004;
	fma.rn.f64 	%fd1024, %fd1022, 0dBFE62E42FEFA39EF, %fd1023;
	sub.f64 	%fd1025, %fd1024, %fd1004;
	sub.f64 	%fd1026, %fd1019, %fd1025;
	fma.rn.f64 	%fd1027, %fd1022, 0d3C7ABC9E3B39803F, %fd1026;
	add.f64 	%fd1870, %fd1023, %fd1027;
	bra.uni 	$L__BB1_128;
$L__BB1_127:
	fma.rn.f64 	%fd995, %fd1868, 0d7FF0000000000000, 0d7FF0000000000000;
	{
	.reg .b32 %temp; 
	mov.b64 	{%temp, %r232}, %fd1868;
	}
	and.b32  	%r233, %r232, 2147483647;
	setp.eq.s32 	%p109, %r233, 0;
	selp.f64 	%fd1870, 0dFFF0000000000000, %fd995, %p109;
$L__BB1_128:
	add.f64 	%fd1028, %fd1874, %fd1870;
	add.f64 	%fd1029, %fd187, %fd187;
	rcp.rn.f64 	%fd1030, %fd1029;
	add.f64 	%fd1031, %fd1030, %fd1028;
	mul.f64 	%fd1032, %fd187, %fd187;
	rcp.rn.f64 	%fd1033, %fd1032;
	fma.rn.f64 	%fd1034, %fd1033, 0dBFDC5E5E5E5E5E5E, 0d3FB5555555555555;
	fma.rn.f64 	%fd1035, %fd1033, %fd1034, 0dBF95995995995996;
	fma.rn.f64 	%fd1036, %fd1033, %fd1035, 0d3F7F07C1F07C1F08;
	fma.rn.f64 	%fd1037, %fd1033, %fd1036, 0dBF71111111111111;
	fma.rn.f64 	%fd1038, %fd1033, %fd1037, 0d3F70410410410410;
	fma.rn.f64 	%fd1039, %fd1033, %fd1038, 0dBF81111111111111;
	fma.rn.f64 	%fd1040, %fd1033, %fd1039, 0d3FB5555555555555;
	mul.f64 	%fd1041, %fd1033, %fd1040;
	sub.f64 	%fd1875, %fd1031, %fd1041;
	bra.uni 	$L__BB1_117;
$L__BB1_129:
	add.f64 	%fd1873, %fd1873, 0dBFF0000000000000;
	rcp.rn.f64 	%fd975, %fd1873;
	add.f64 	%fd1874, %fd1874, %fd975;
	setp.gt.f64 	%p104, %fd1873, 0d4000000000000000;
	@%p104 bra 	$L__BB1_129;
	bra.uni 	$L__BB1_114;
$L__BB1_130:
	mul.f64 	%fd1051, %fd215, 0d3FE45F306DC9C883;
	cvt.rni.s32.f64 	%r382, %fd1051;
	cvt.rn.f64.s32 	%fd1052, %r382;
	fma.rn.f64 	%fd1053, %fd1052, 0dBFF921FB54442D18, %fd215;
	fma.rn.f64 	%fd1054, %fd1052, 0dBC91A62633145C00, %fd1053;
	fma.rn.f64 	%fd1877, %fd1052, 0dB97B839A252049C0, %fd1054;
	setp.ltu.f64 	%p115, %fd216, 0d41E0000000000000;
	@%p115 bra 	$L__BB1_132;
	{ // callseq 14, 0
	.param .b64 param0;
	st.param.f64 	[param0], %fd215;
	.param .align 16 .b8 retval0[16];
	call.uni (retval0), 
	__internal_trig_reduction_slowpathd, 
	(
	param0
	);
	ld.param.f64 	%fd1877, [retval0];
	ld.param.b32 	%r382, [retval0+8];
	} // callseq 14
$L__BB1_132:
	and.b32  	%r245, %r382, 1;
	setp.eq.b32 	%p116, %r245, 1;
	not.pred 	%p235, %p116;
$L__BB1_133:
	mul.f64 	%fd1057, %fd1877, %fd1877;
	fma.rn.f64 	%fd1058, %fd1057, 0d3EE48DAC2799BCB9, 0dBEF9757C5B27EBB1;
	fma.rn.f64 	%fd1059, %fd1058, %fd1057, 0d3F0980E90FD91E04;
	fma.rn.f64 	%fd1060, %fd1059, %fd1057, 0dBEFAE2B0417D7E1D;
	fma.rn.f64 	%fd1061, %fd1060, %fd1057, 0d3F119F5341BFBA57;
	fma.rn.f64 	%fd1062, %fd1061, %fd1057, 0d3F15E791A00F6919;
	fma.rn.f64 	%fd1063, %fd1062, %fd1057, 0d3F2FF2E7FADEC73A;
	fma.rn.f64 	%fd1064, %fd1063, %fd1057, 0d3F434BC1B206DA62;
	fma.rn.f64 	%fd1065, %fd1064, %fd1057, 0d3F57DB18EF2F83F9;
	fma.rn.f64 	%fd1066, %fd1065, %fd1057, 0d3F6D6D2E7AE49FBC;
	fma.rn.f64 	%fd1067, %fd1066, %fd1057, 0d3F8226E3A816A776;
	fma.rn.f64 	%fd1068, %fd1067, %fd1057, 0d3F9664F485D25660;
	fma.rn.f64 	%fd1069, %fd1068, %fd1057, 0d3FABA1BA1BABF31D;
	fma.rn.f64 	%fd1070, %fd1069, %fd1057, 0d3FC11111111105D2;
	fma.rn.f64 	%fd1071, %fd1070, %fd1057, 0d3FD555555555555E;
	mul.f64 	%fd222, %fd1057, %fd1071;
	fma.rn.f64 	%fd1878, %fd222, %fd1877, %fd1877;
	@%p235 bra 	$L__BB1_135;
	sub.f64 	%fd1072, %fd1878, %fd1877;
	neg.f64 	%fd1073, %fd1072;
	fma.rn.f64 	%fd1074, %fd222, %fd1877, %fd1073;
	rcp.approx.ftz.f64 	%fd1075, %fd1878;
	neg.f64 	%fd1076, %fd1878;
	fma.rn.f64 	%fd1077, %fd1076, %fd1075, 0d3FF0000000000000;
	fma.rn.f64 	%fd1078, %fd1077, %fd1077, %fd1077;
	fma.rn.f64 	%fd1079, %fd1078, %fd1075, %fd1075;
	neg.f64 	%fd1080, %fd1079;
	fma.rn.f64 	%fd1081, %fd1878, %fd1080, 0d3FF0000000000000;
	fma.rn.f64 	%fd1082, %fd1080, %fd1074, %fd1081;
	fma.rn.f64 	%fd1878, %fd1082, %fd1080, %fd1080;
$L__BB1_135:
	mov.f64 	%fd1083, 0d400921FB54442D18;
	div.rn.f64 	%fd1887, %fd1083, %fd1878;
$L__BB1_136:
	setp.eq.f64 	%p118, %fd1886, 0d0000000000000000;
	@%p118 bra 	$L__BB1_142;
	setp.gt.f64 	%p119, %fd1886, 0d4024000000000000;
	@%p119 bra 	$L__BB1_146;
	setp.leu.f64 	%p120, %fd1886, 0d4000000000000000;
	@%p120 bra 	$L__BB1_139;
	bra.uni 	$L__BB1_154;
$L__BB1_139:
	setp.geu.f64 	%p122, %fd1886, 0d3FF0000000000000;
	@%p122 bra 	$L__BB1_141;
$L__BB1_140:
	rcp.rn.f64 	%fd1086, %fd1886;
	sub.f64 	%fd1887, %fd1887, %fd1086;
	add.f64 	%fd1886, %fd1886, 0d3FF0000000000000;
	setp.lt.f64 	%p123, %fd1886, 0d3FF0000000000000;
	@%p123 bra 	$L__BB1_140;
$L__BB1_141:
	add.f64 	%fd1087, %fd1886, 0dBFF762D863400000;
	add.f64 	%fd1088, %fd1087, 0dBDF6BE3F6E000000;
	add.f64 	%fd1089, %fd1088, 0dBBFA9C8865E0A4F0;
	add.f64 	%fd1090, %fd1886, 0dBFF0000000000000;
	fma.rn.f64 	%fd1091, %fd1090, 0dBF60F7E5F66C2537, 0dBFA72B2E63723C78;
	fma.rn.f64 	%fd1092, %fd1090, %fd1091, 0dBFD2821C13C5E2BF;
	fma.rn.f64 	%fd1093, %fd1090, %fd1092, 0dBFE4CF68D26E295A;
	fma.rn.f64 	%fd1094, %fd1090, %fd1093, 0dBFD4D5D0F9AB412F;
	fma.rn.f64 	%fd1095, %fd1090, %fd1094, 0d3FD04E9E69894978;
	fma.rn.f64 	%fd1096, %fd1090, 0dBEA2B84F95BBF448, 0d3F616FC90A0A1908;
	fma.rn.f64 	%fd1097, %fd1090, %fd1096, 0d3FABB9C8CC612CA3;
	fma.rn.f64 	%fd1098, %fd1090, %fd1097, 0d3FDBE65D28DE361C;
	fma.rn.f64 	%fd1099, %fd1090, %fd1098, 0d3FF75EB79397C930;
	fma.rn.f64 	%fd1100, %fd1090, %fd1099, 0d40009D1B06674D41;
	fma.rn.f64 	%fd1101, %fd1090, %fd1100, 0d3FF0000000000000;
	div.rn.f64 	%fd1102, %fd1095, %fd1101;
	mul.f64 	%fd1103, %fd1089, %fd1102;
	fma.rn.f64 	%fd1104, %fd1089, 0d3FEFDBCE00000000, %fd1103;
	add.f64 	%fd1888, %fd1887, %fd1104;
$L__BB1_142:
	sub.f64 	%fd253, %fd1875, %fd1888;
	setp.gtu.f64 	%p128, %fd1899, 0dBFF0000000000000;
	mov.f64 	%fd1900, 0d0000000000000000;
	mov.f64 	%fd1901, 0dFFF8000000000000;
	@%p128 bra 	$L__BB1_161;
	mov.f64 	%fd1154, 0d3FF0000000000000;
	sub.f64 	%fd1899, %fd1154, %fd1899;
	cvt.rmi.f64.f64 	%fd1155, %fd1899;
	sub.f64 	%fd1156, %fd1899, %fd1155;
	setp.gt.f64 	%p129, %fd1156, 0d3FE0000000000000;
	add.f64 	%fd1157, %fd1156, 0dBFF0000000000000;
	selp.f64 	%fd255, %fd1157, %fd1156, %p129;
	setp.eq.f64 	%p130, %fd255, 0d0000000000000000;
	@%p130 bra 	$L__BB1_167;
	mul.f64 	%fd256, %fd255, 0d400921FB54442D18;
	abs.f64 	%fd257, %fd256;
	setp.neu.f64 	%p131, %fd257, 0d7FF0000000000000;
	@%p131 bra 	$L__BB1_155;
	mov.f64 	%fd1163, 0d0000000000000000;
	mul.rn.f64 	%fd1890, %fd256, %fd1163;
	mov.pred 	%p236, -1;
	bra.uni 	$L__BB1_158;
$L__BB1_146:
	add.f64 	%fd229, %fd1886, 0dBFF0000000000000;
	{
	.reg .b32 %temp; 
	mov.b64 	{%temp, %r383}, %fd229;
	}
	{
	.reg .b32 %temp; 
	mov.b64 	{%r384, %temp}, %fd229;
	}
	setp.gt.s32 	%p124, %r383, 1048575;
	mov.b32 	%r385, -1023;
	mov.f64 	%fd1881, %fd229;
	@%p124 bra 	$L__BB1_148;
	mul.f64 	%fd1881, %fd229, 0d4350000000000000;
	{
	.reg .b32 %temp; 
	mov.b64 	{%temp, %r383}, %fd1881;
	}
	{
	.reg .b32 %temp; 
	mov.b64 	{%r384, %temp}, %fd1881;
	}
	mov.b32 	%r385, -1077;
$L__BB1_148:
	add.s32 	%r248, %r383, -1;
	setp.gt.u32 	%p125, %r248, 2146435070;
	@%p125 bra 	$L__BB1_152;
	shr.u32 	%r251, %r383, 20;
	add.s32 	%r386, %r385, %r251;
	and.b32  	%r252, %r383, 1048575;
	or.b32  	%r253, %r252, 1072693248;
	mov.b64 	%fd1882, {%r384, %r253};
	setp.lt.u32 	%p127, %r253, 1073127583;
	@%p127 bra 	$L__BB1_151;
	{
	.reg .b32 %temp; 
	mov.b64 	{%r254, %temp}, %fd1882;
	}
	{
	.reg .b32 %temp; 
	mov.b64 	{%temp, %r255}, %fd1882;
	}
	add.s32 	%r256, %r255, -1048576;
	mov.b64 	%fd1882, {%r254, %r256};
	add.s32 	%r386, %r386, 1;
$L__BB1_151:
	add.f64 	%fd1106, %fd1882, 0dBFF0000000000000;
	add.f64 	%fd1107, %fd1882, 0d3FF0000000000000;
	rcp.approx.ftz.f64 	%fd1108, %fd1107;
	neg.f64 	%fd1109, %fd1107;
	fma.rn.f64 	%fd1110, %fd1109, %fd1108, 0d3FF0000000000000;
	fma.rn.f64 	%fd1111, %fd1110, %fd1110, %fd1110;
	fma.rn.f64 	%fd1112, %fd1111, %fd1108, %fd1108;
	mul.f64 	%fd1113, %fd1106, %fd1112;
	fma.rn.f64 	%fd1114, %fd1106, %fd1112, %fd1113;
	mul.f64 	%fd1115, %fd1114, %fd1114;
	fma.rn.f64 	%fd1116, %fd1115, 0d3EB1380B3AE80F1E, 0d3ED0EE258B7A8B04;
	fma.rn.f64 	%fd1117, %fd1116, %fd1115, 0d3EF3B2669F02676F;
	fma.rn.f64 	%fd1118, %fd1117, %fd1115, 0d3F1745CBA9AB0956;
	fma.rn.f64 	%fd1119, %fd1118, %fd1115, 0d3F3C71C72D1B5154;
	fma.rn.f64 	%fd1120, %fd1119, %fd1115, 0d3F624924923BE72D;
	fma.rn.f64 	%fd1121, %fd1120, %fd1115, 0d3F8999999999A3C4;
	fma.rn.f64 	%fd1122, %fd1121, %fd1115, 0d3FB5555555555554;
	sub.f64 	%fd1123, %fd1106, %fd1114;
	add.f64 	%fd1124, %fd1123, %fd1123;
	neg.f64 	%fd1125, %fd1114;
	fma.rn.f64 	%fd1126, %fd1125, %fd1106, %fd1124;
	mul.f64 	%fd1127, %fd1112, %fd1126;
	mul.f64 	%fd1128, %fd1115, %fd1122;
	fma.rn.f64 	%fd1129, %fd1128, %fd1114, %fd1127;
	xor.b32  	%r257, %r386, -2147483648;
	mov.b32 	%r258, 1127219200;
	mov.b64 	%fd1130, {%r257, %r258};
	mov.b32 	%r259, -2147483648;
	mov.b64 	%fd1131, {%r259, %r258};
	sub.f64 	%fd1132, %fd1130, %fd1131;
	fma.rn.f64 	%fd1133, %fd1132, 0d3FE62E42FEFA39EF, %fd1114;
	fma.rn.f64 	%fd1134, %fd1132, 0dBFE62E42FEFA39EF, %fd1133;
	sub.f64 	%fd1135, %fd1134, %fd1114;
	sub.f64 	%fd1136, %fd1129, %fd1135;
	fma.rn.f64 	%fd1137, %fd1132, 0d3C7ABC9E3B39803F, %fd1136;
	add.f64 	%fd1883, %fd1133, %fd1137;
	bra.uni 	$L__BB1_153;
$L__BB1_152:
	fma.rn.f64 	%fd1105, %fd1881, 0d7FF0000000000000, 0d7FF0000000000000;
	{
	.reg .b32 %temp; 
	mov.b64 	{%temp, %r249}, %fd1881;
	}
	and.b32  	%r250, %r249, 2147483647;
	setp.eq.s32 	%p126, %r250, 0;
	selp.f64 	%fd1883, 0dFFF0000000000000, %fd1105, %p126;
$L__BB1_153:
	add.f64 	%fd1138, %fd1887, %fd1883;
	add.f64 	%fd1139, %fd229, %fd229;
	rcp.rn.f64 	%fd1140, %fd1139;
	add.f64 	%fd1141, %fd1140, %fd1138;
	mul.f64 	%fd1142, %fd229, %fd229;
	rcp.rn.f64 	%fd1143, %fd1142;
	fma.rn.f64 	%fd1144, %fd1143, 0dBFDC5E5E5E5E5E5E, 0d3FB5555555555555;
	fma.rn.f64 	%fd1145, %fd1143, %fd1144, 0dBF95995995995996;
	fma.rn.f64 	%fd1146, %fd1143, %fd1145, 0d3F7F07C1F07C1F08;
	fma.rn.f64 	%fd1147, %fd1143, %fd1146, 0dBF71111111111111;
	fma.rn.f64 	%fd1148, %fd1143, %fd1147, 0d3F70410410410410;
	fma.rn.f64 	%fd1149, %fd1143, %fd1148, 0dBF81111111111111;
	fma.rn.f64 	%fd1150, %fd1143, %fd1149, 0d3FB5555555555555;
	mul.f64 	%fd1151, %fd1143, %fd1150;
	sub.f64 	%fd1888, %fd1141, %fd1151;
	bra.uni 	$L__BB1_142;
$L__BB1_154:
	add.f64 	%fd1886, %fd1886, 0dBFF0000000000000;
	rcp.rn.f64 	%fd1085, %fd1886;
	add.f64 	%fd1887, %fd1887, %fd1085;
	setp.gt.f64 	%p121, %fd1886, 0d4000000000000000;
	@%p121 bra 	$L__BB1_154;
	bra.uni 	$L__BB1_139;
$L__BB1_155:
	mul.f64 	%fd1158, %fd256, 0d3FE45F306DC9C883;
	cvt.rni.s32.f64 	%r387, %fd1158;
	cvt.rn.f64.s32 	%fd1159, %r387;
	fma.rn.f64 	%fd1160, %fd1159, 0dBFF921FB54442D18, %fd256;
	fma.rn.f64 	%fd1161, %fd1159, 0dBC91A62633145C00, %fd1160;
	fma.rn.f64 	%fd1890, %fd1159, 0dB97B839A252049C0, %fd1161;
	setp.ltu.f64 	%p132, %fd257, 0d41E0000000000000;
	@%p132 bra 	$L__BB1_157;
	{ // callseq 15, 0
	.param .b64 param0;
	st.param.f64 	[param0], %fd256;
	.param .align 16 .b8 retval0[16];
	call.uni (retval0), 
	__internal_trig_reduction_slowpathd, 
	(
	param0
	);
	ld.param.f64 	%fd1890, [retval0];
	ld.param.b32 	%r387, [retval0+8];
	} // callseq 15
$L__BB1_157:
	and.b32  	%r261, %r387, 1;
	setp.eq.b32 	%p133, %r261, 1;
	not.pred 	%p236, %p133;
$L__BB1_158:
	mul.f64 	%fd1164, %fd1890, %fd1890;
	fma.rn.f64 	%fd1165, %fd1164, 0d3EE48DAC2799BCB9, 0dBEF9757C5B27EBB1;
	fma.rn.f64 	%fd1166, %fd1165, %fd1164, 0d3F0980E90FD91E04;
	fma.rn.f64 	%fd1167, %fd1166, %fd1164, 0dBEFAE2B0417D7E1D;
	fma.rn.f64 	%fd1168, %fd1167, %fd1164, 0d3F119F5341BFBA57;
	fma.rn.f64 	%fd1169, %fd1168, %fd1164, 0d3F15E791A00F6919;
	fma.rn.f64 	%fd1170, %fd1169, %fd1164, 0d3F2FF2E7FADEC73A;
	fma.rn.f64 	%fd1171, %fd1170, %fd1164, 0d3F434BC1B206DA62;
	fma.rn.f64 	%fd1172, %fd1171, %fd1164, 0d3F57DB18EF2F83F9;
	fma.rn.f64 	%fd1173, %fd1172, %fd1164, 0d3F6D6D2E7AE49FBC;
	fma.rn.f64 	%fd1174, %fd1173, %fd1164, 0d3F8226E3A816A776;
	fma.rn.f64 	%fd1175, %fd1174, %fd1164, 0d3F9664F485D25660;
	fma.rn.f64 	%fd1176, %fd1175, %fd1164, 0d3FABA1BA1BABF31D;
	fma.rn.f64 	%fd1177, %fd1176, %fd1164, 0d3FC11111111105D2;
	fma.rn.f64 	%fd1178, %fd1177, %fd1164, 0d3FD555555555555E;
	mul.f64 	%fd263, %fd1164, %fd1178;
	fma.rn.f64 	%fd1891, %fd263, %fd1890, %fd1890;
	@%p236 bra 	$L__BB1_160;
	sub.f64 	%fd1179, %fd1891, %fd1890;
	neg.f64 	%fd1180, %fd1179;
	fma.rn.f64 	%fd1181, %fd263, %fd1890, %fd1180;
	rcp.approx.ftz.f64 	%fd1182, %fd1891;
	neg.f64 	%fd1183, %fd1891;
	fma.rn.f64 	%fd1184, %fd1183, %fd1182, 0d3FF0000000000000;
	fma.rn.f64 	%fd1185, %fd1184, %fd1184, %fd1184;
	fma.rn.f64 	%fd1186, %fd1185, %fd1182, %fd1182;
	neg.f64 	%fd1187, %fd1186;
	fma.rn.f64 	%fd1188, %fd1891, %fd1187, 0d3FF0000000000000;
	fma.rn.f64 	%fd1189, %fd1187, %fd1181, %fd1188;
	fma.rn.f64 	%fd1891, %fd1189, %fd1187, %fd1187;
$L__BB1_160:
	mov.f64 	%fd1190, 0d400921FB54442D18;
	div.rn.f64 	%fd1900, %fd1190, %fd1891;
$L__BB1_161:
	setp.eq.f64 	%p135, %fd1899, 0d0000000000000000;
	@%p135 bra 	$L__BB1_167;
	setp.gt.f64 	%p136, %fd1899, 0d4024000000000000;
	@%p136 bra 	$L__BB1_171;
	setp.leu.f64 	%p137, %fd1899, 0d4000000000000000;
	@%p137 bra 	$L__BB1_164;
	bra.uni 	$L__BB1_179;
$L__BB1_164:
	setp.geu.f64 	%p139, %fd1899, 0d3FF0000000000000;
	@%p139 bra 	$L__BB1_166;
$L__BB1_165:
	rcp.rn.f64 	%fd1193, %fd1899;
	sub.f64 	%fd1900, %fd1900, %fd1193;
	add.f64 	%fd1899, %fd1899, 0d3FF0000000000000;
	setp.lt.f64 	%p140, %fd1899, 0d3FF0000000000000;
	@%p140 bra 	$L__BB1_165;
$L__BB1_166:
	add.f64 	%fd1194, %fd1899, 0dBFF762D863400000;
	add.f64 	%fd1195, %fd1194, 0dBDF6BE3F6E000000;
	add.f64 	%fd1196, %fd1195, 0dBBFA9C8865E0A4F0;
	add.f64 	%fd1197, %fd1899, 0dBFF0000000000000;
	fma.rn.f64 	%fd1198, %fd1197, 0dBF60F7E5F66C2537, 0dBFA72B2E63723C78;
	fma.rn.f64 	%fd1199, %fd1197, %fd1198, 0dBFD2821C13C5E2BF;
	fma.rn.f64 	%fd1200, %fd1197, %fd1199, 0dBFE4CF68D26E295A;
	fma.rn.f64 	%fd1201, %fd1197, %fd1200, 0dBFD4D5D0F9AB412F;
	fma.rn.f64 	%fd1202, %fd1197, %fd1201, 0d3FD04E9E69894978;
	fma.rn.f64 	%fd1203, %fd1197, 0dBEA2B84F95BBF448, 0d3F616FC90A0A1908;
	fma.rn.f64 	%fd1204, %fd1197, %fd1203, 0d3FABB9C8CC612CA3;
	fma.rn.f64 	%fd1205, %fd1197, %fd1204, 0d3FDBE65D28DE361C;
	fma.rn.f64 	%fd1206, %fd1197, %fd1205, 0d3FF75EB79397C930;
	fma.rn.f64 	%fd1207, %fd1197, %fd1206, 0d40009D1B06674D41;
	fma.rn.f64 	%fd1208, %fd1197, %fd1207, 0d3FF0000000000000;
	div.rn.f64 	%fd1209, %fd1202, %fd1208;
	mul.f64 	%fd1210, %fd1196, %fd1209;
	fma.rn.f64 	%fd1211, %fd1196, 0d3FEFDBCE00000000, %fd1210;
	add.f64 	%fd1901, %fd1900, %fd1211;
$L__BB1_167:
	sub.f64 	%fd294, %fd253, %fd1901;
	setp.gtu.f64 	%p145, %fd1912, 0dBFF0000000000000;
	mov.f64 	%fd1913, 0d0000000000000000;
	mov.f64 	%fd1914, 0dFFF8000000000000;
	@%p145 bra 	$L__BB1_186;
	mov.f64 	%fd1261, 0d3FF0000000000000;
	sub.f64 	%fd1912, %fd1261, %fd1912;
	cvt.rmi.f64.f64 	%fd1262, %fd1912;
	sub.f64 	%fd1263, %fd1912, %fd1262;
	setp.gt.f64 	%p146, %fd1263, 0d3FE0000000000000;
	add.f64 	%fd1264, %fd1263, 0dBFF0000000000000;
	selp.f64 	%fd296, %fd1264, %fd1263, %p146;
	setp.eq.f64 	%p147, %fd296, 0d0000000000000000;
	@%p147 bra 	$L__BB1_192;
	mul.f64 	%fd297, %fd296, 0d400921FB54442D18;
	abs.f64 	%fd298, %fd297;
	setp.neu.f64 	%p148, %fd298, 0d7FF0000000000000;
	@%p148 bra 	$L__BB1_180;
	mov.f64 	%fd1270, 0d0000000000000000;
	mul.rn.f64 	%fd1903, %fd297, %fd1270;
	mov.pred 	%p237, -1;
	bra.uni 	$L__BB1_183;
$L__BB1_171:
	add.f64 	%fd270, %fd1899, 0dBFF0000000000000;
	{
	.reg .b32 %temp; 
	mov.b64 	{%temp, %r388}, %fd270;
	}
	{
	.reg .b32 %temp; 
	mov.b64 	{%r389, %temp}, %fd270;
	}
	setp.gt.s32 	%p141, %r388, 1048575;
	mov.b32 	%r390, -1023;
	mov.f64 	%fd1894, %fd270;
	@%p141 bra 	$L__BB1_173;
	mul.f64 	%fd1894, %fd270, 0d4350000000000000;
	{
	.reg .b32 %temp; 
	mov.b64 	{%temp, %r388}, %fd1894;
	}
	{
	.reg .b32 %temp; 
	mov.b64 	{%r389, %temp}, %fd1894;
	}
	mov.b32 	%r390, -1077;
$L__BB1_173:
	add.s32 	%r264, %r388, -1;
	setp.gt.u32 	%p142, %r264, 2146435070;
	@%p142 bra 	$L__BB1_177;
	shr.u32 	%r267, %r388, 20;
	add.s32 	%r391, %r390, %r267;
	and.b32  	%r268, %r388, 1048575;
	or.b32  	%r269, %r268, 1072693248;
	mov.b64 	%fd1895, {%r389, %r269};
	setp.lt.u32 	%p144, %r269, 1073127583;
	@%p144 bra 	$L__BB1_176;
	{
	.reg .b32 %temp; 
	mov.b64 	{%r270, %temp}, %fd1895;
	}
	{
	.reg .b32 %temp; 
	mov.b64 	{%temp, %r271}, %fd1895;
	}
	add.s32 	%r272, %r271, -1048576;
	mov.b64 	%fd1895, {%r270, %r272};
	add.s32 	%r391, %r391, 1;
$L__BB1_176:
	add.f64 	%fd1213, %fd1895, 0dBFF0000000000000;
	add.f64 	%fd1214, %fd1895, 0d3FF0000000000000;
	rcp.approx.ftz.f64 	%fd1215, %fd1214;
	neg.f64 	%fd1216, %fd1214;
	fma.rn.f64 	%fd1217, %fd1216, %fd1215, 0d3FF0000000000000;
	fma.rn.f64 	%fd1218, %fd1217, %fd1217, %fd1217;
	fma.rn.f64 	%fd1219, %fd1218, %fd1215, %fd1215;
	mul.f64 	%fd1220, %fd1213, %fd1219;
	fma.rn.f64 	%fd1221, %fd1213, %fd1219, %fd1220;
	mul.f64 	%fd1222, %fd1221, %fd1221;
	fma.rn.f64 	%fd1223, %fd1222, 0d3EB1380B3AE80F1E, 0d3ED0EE258B7A8B04;
	fma.rn.f64 	%fd1224, %fd1223, %fd1222, 0d3EF3B2669F02676F;
	fma.rn.f64 	%fd1225, %fd1224, %fd1222, 0d3F1745CBA9AB0956;
	fma.rn.f64 	%fd1226, %fd1225, %fd1222, 0d3F3C71C72D1B5154;
	fma.rn.f64 	%fd1227, %fd1226, %fd1222, 0d3F624924923BE72D;
	fma.rn.f64 	%fd1228, %fd1227, %fd1222, 0d3F8999999999A3C4;
	fma.rn.f64 	%fd1229, %fd1228, %fd1222, 0d3FB5555555555554;
	sub.f64 	%fd1230, %fd1213, %fd1221;
	add.f64 	%fd1231, %fd1230, %fd1230;
	neg.f64 	%fd1232, %fd1221;
	fma.rn.f64 	%fd1233, %fd1232, %fd1213, %fd1231;
	mul.f64 	%fd1234, %fd1219, %fd1233;
	mul.f64 	%fd1235, %fd1222, %fd1229;
	fma.rn.f64 	%fd1236, %fd1235, %fd1221, %fd1234;
	xor.b32  	%r273, %r391, -2147483648;
	mov.b32 	%r274, 1127219200;
	mov.b64 	%fd1237, {%r273, %r274};
	mov.b32 	%r275, -2147483648;
	mov.b64 	%fd1238, {%r275, %r274};
	sub.f64 	%fd1239, %fd1237, %fd1238;
	fma.rn.f64 	%fd1240, %fd1239, 0d3FE62E42FEFA39EF, %fd1221;
	fma.rn.f64 	%fd1241, %fd1239, 0dBFE62E42FEFA39EF, %fd1240;
	sub.f64 	%fd1242, %fd1241, %fd1221;
	sub.f64 	%fd1243, %fd1236, %fd1242;
	fma.rn.f64 	%fd1244, %fd1239, 0d3C7ABC9E3B39803F, %fd1243;
	add.f64 	%fd1896, %fd1240, %fd1244;
	bra.uni 	$L__BB1_178;
$L__BB1_177:
	fma.rn.f64 	%fd1212, %fd1894, 0d7FF0000000000000, 0d7FF0000000000000;
	{
	.reg .b32 %temp; 
	mov.b64 	{%temp, %r265}, %fd1894;
	}
	and.b32  	%r266, %r265, 2147483647;
	setp.eq.s32 	%p143, %r266, 0;
	selp.f64 	%fd1896, 0dFFF0000000000000, %fd1212, %p143;
$L__BB1_178:
	add.f64 	%fd1245, %fd1900, %fd1896;
	add.f64 	%fd1246, %fd270, %fd270;
	rcp.rn.f64 	%fd1247, %fd1246;
	add.f64 	%fd1248, %fd1247, %fd1245;
	mul.f64 	%fd1249, %fd270, %fd270;
	rcp.rn.f64 	%fd1250, %fd1249;
	fma.rn.f64 	%fd1251, %fd1250, 0dBFDC5E5E5E5E5E5E, 0d3FB5555555555555;
	fma.rn.f64 	%fd1252, %fd1250, %fd1251, 0dBF95995995995996;
	fma.rn.f64 	%fd1253, %fd1250, %fd1252, 0d3F7F07C1F07C1F08;
	fma.rn.f64 	%fd1254, %fd1250, %fd1253, 0dBF71111111111111;
	fma.rn.f64 	%fd1255, %fd1250, %fd1254, 0d3F70410410410410;
	fma.rn.f64 	%fd1256, %fd1250, %fd1255, 0dBF81111111111111;
	fma.rn.f64 	%fd1257, %fd1250, %fd1256, 0d3FB5555555555555;
	mul.f64 	%fd1258, %fd1250, %fd1257;
	sub.f64 	%fd1901, %fd1248, %fd1258;
	bra.uni 	$L__BB1_167;
$L__BB1_179:
	add.f64 	%fd1899, %fd1899, 0dBFF0000000000000;
	rcp.rn.f64 	%fd1192, %fd1899;
	add.f64 	%fd1900, %fd1900, %fd1192;
	setp.gt.f64 	%p138, %fd1899, 0d4000000000000000;
	@%p138 bra 	$L__BB1_179;
	bra.uni 	$L__BB1_164;
$L__BB1_180:
	mul.f64 	%fd1265, %fd297, 0d3FE45F306DC9C883;
	cvt.rni.s32.f64 	%r392, %fd1265;
	cvt.rn.f64.s32 	%fd1266, %r392;
	fma.rn.f64 	%fd1267, %fd1266, 0dBFF921FB54442D18, %fd297;
	fma.rn.f64 	%fd1268, %fd1266, 0dBC91A62633145C00, %fd1267;
	fma.rn.f64 	%fd1903, %fd1266, 0dB97B839A252049C0, %fd1268;
	setp.ltu.f64 	%p149, %fd298, 0d41E0000000000000;
	@%p149 bra 	$L__BB1_182;
	{ // callseq 16, 0
	.param .b64 param0;
	st.param.f64 	[param0], %fd297;
	.param .align 16 .b8 retval0[16];
	call.uni (retval0), 
	__internal_trig_reduction_slowpathd, 
	(
	param0
	);
	ld.param.f64 	%fd1903, [retval0];
	ld.param.b32 	%r392, [retval0+8];
	} // callseq 16
$L__BB1_182:
	and.b32  	%r277, %r392, 1;
	setp.eq.b32 	%p150, %r277, 1;
	not.pred 	%p237, %p150;
$L__BB1_183:
	mul.f64 	%fd1271, %fd1903, %fd1903;
	fma.rn.f64 	%fd1272, %fd1271, 0d3EE48DAC2799BCB9, 0dBEF9757C5B27EBB1;
	fma.rn.f64 	%fd1273, %fd1272, %fd1271, 0d3F0980E90FD91E04;
	fma.rn.f64 	%fd1274, %fd1273, %fd1271, 0dBEFAE2B0417D7E1D;
	fma.rn.f64 	%fd1275, %fd1274, %fd1271, 0d3F119F5341BFBA57;
	fma.rn.f64 	%fd1276, %fd1275, %fd1271, 0d3F15E791A00F6919;
	fma.rn.f64 	%fd1277, %fd1276, %fd1271, 0d3F2FF2E7FADEC73A;
	fma.rn.f64 	%fd1278, %fd1277, %fd1271, 0d3F434BC1B206DA62;
	fma.rn.f64 	%fd1279, %fd1278, %fd1271, 0d3F57DB18EF2F83F9;
	fma.rn.f64 	%fd1280, %fd1279, %fd1271, 0d3F6D6D2E7AE49FBC;
	fma.rn.f64 	%fd1281, %fd1280, %fd1271, 0d3F8226E3A816A776;
	fma.rn.f64 	%fd1282, %fd1281, %fd1271, 0d3F9664F485D25660;
	fma.rn.f64 	%fd1283, %fd1282, %fd1271, 0d3FABA1BA1BABF31D;
	fma.rn.f64 	%fd1284, %fd1283, %fd1271, 0d3FC11111111105D2;
	fma.rn.f64 	%fd1285, %fd1284, %fd1271, 0d3FD555555555555E;
	mul.f64 	%fd304, %fd1271, %fd1285;
	fma.rn.f64 	%fd1904, %fd304, %fd1903, %fd1903;
	@%p237 bra 	$L__BB1_185;
	sub.f64 	%fd1286, %fd1904, %fd1903;
	neg.f64 	%fd1287, %fd1286;
	fma.rn.f64 	%fd1288, %fd304, %fd1903, %fd1287;
	rcp.approx.ftz.f64 	%fd1289, %fd1904;
	neg.f64 	%fd1290, %fd1904;
	fma.rn.f64 	%fd1291, %fd1290, %fd1289, 0d3FF0000000000000;
	fma.rn.f64 	%fd1292, %fd1291, %fd1291, %fd1291;
	fma.rn.f64 	%fd1293, %fd1292, %fd1289, %fd1289;
	neg.f64 	%fd1294, %fd1293;
	fma.rn.f64 	%fd1295, %fd1904, %fd1294, 0d3FF0000000000000;
	fma.rn.f64 	%fd1296, %fd1294, %fd1288, %fd1295;
	fma.rn.f64 	%fd1904, %fd1296, %fd1294, %fd1294;
$L__BB1_185:
	mov.f64 	%fd1297, 0d400921FB54442D18;
	div.rn.f64 	%fd1913, %fd1297, %fd1904;
$L__BB1_186:
	setp.eq.f64 	%p152, %fd1912, 0d0000000000000000;
	@%p152 bra 	$L__BB1_192;
	setp.gt.f64 	%p153, %fd1912, 0d4024000000000000;
	@%p153 bra 	$L__BB1_196;
	setp.leu.f64 	%p154, %fd1912, 0d4000000000000000;
	@%p154 bra 	$L__BB1_189;
	bra.uni 	$L__BB1_204;
$L__BB1_189:
	setp.geu.f64 	%p156, %fd1912, 0d3FF0000000000000;
	@%p156 bra 	$L__BB1_191;
$L__BB1_190:
	rcp.rn.f64 	%fd1300, %fd1912;
	sub.f64 	%fd1913, %fd1913, %fd1300;
	add.f64 	%fd1912, %fd1912, 0d3FF0000000000000;
	setp.lt.f64 	%p157, %fd1912, 0d3FF0000000000000;
	@%p157 bra 	$L__BB1_190;
$L__BB1_191:
	add.f64 	%fd1301, %fd1912, 0dBFF762D863400000;
	add.f64 	%fd1302, %fd1301, 0dBDF6BE3F6E000000;
	add.f64 	%fd1303, %fd1302, 0dBBFA9C8865E0A4F0;
	add.f64 	%fd1304, %fd1912, 0dBFF0000000000000;
	fma.rn.f64 	%fd1305, %fd1304, 0dBF60F7E5F66C2537, 0dBFA72B2E63723C78;
	fma.rn.f64 	%fd1306, %fd1304, %fd1305, 0dBFD2821C13C5E2BF;
	fma.rn.f64 	%fd1307, %fd1304, %fd1306, 0dBFE4CF68D26E295A;
	fma.rn.f64 	%fd1308, %fd1304, %fd1307, 0dBFD4D5D0F9AB412F;
	fma.rn.f64 	%fd1309, %fd1304, %fd1308, 0d3FD04E9E69894978;
	fma.rn.f64 	%fd1310, %fd1304, 0dBEA2B84F95BBF448, 0d3F616FC90A0A1908;
	fma.rn.f64 	%fd1311, %fd1304, %fd1310, 0d3FABB9C8CC612CA3;
	fma.rn.f64 	%fd1312, %fd1304, %fd1311, 0d3FDBE65D28DE361C;
	fma.rn.f64 	%fd1313, %fd1304, %fd1312, 0d3FF75EB79397C930;
	fma.rn.f64 	%fd1314, %fd1304, %fd1313, 0d40009D1B06674D41;
	fma.rn.f64 	%fd1315, %fd1304, %fd1314, 0d3FF0000000000000;
	div.rn.f64 	%fd1316, %fd1309, %fd1315;
	mul.f64 	%fd1317, %fd1303, %fd1316;
	fma.rn.f64 	%fd1318, %fd1303, 0d3FEFDBCE00000000, %fd1317;
	add.f64 	%fd1914, %fd1913, %fd1318;
$L__BB1_192:
	add.f64 	%fd1367, %fd294, %fd1914;
	cvta.to.global.u64 	%rd22, %rd10;
	mul.wide.s32 	%rd23, %r1, 8;
	add.s64 	%rd24, %rd22, %rd23;
	st.global.f64 	[%rd24], %fd1367;
	ld.global.f64 	%fd335, [%rd3];
	ld.global.f64 	%fd1964, [%rd4];
	add.f64 	%fd1925, %fd335, %fd1964;
	setp.gtu.f64 	%p162, %fd1925, 0dBFF0000000000000;
	mov.f64 	%fd1926, 0d0000000000000000;
	mov.f64 	%fd1927, 0dFFF8000000000000;
	@%p162 bra 	$L__BB1_211;
	mov.f64 	%fd1369, 0d3FF0000000000000;
	sub.f64 	%fd1925, %fd1369, %fd1925;
	cvt.rmi.f64.f64 	%fd1370, %fd1925;
	sub.f64 	%fd1371, %fd1925, %fd1370;
	setp.gt.f64 	%p163, %fd1371, 0d3FE0000000000000;
	add.f64 	%fd1372, %fd1371, 0dBFF0000000000000;
	selp.f64 	%fd339, %fd1372, %fd1371, %p163;
	setp.eq.f64 	%p164, %fd339, 0d0000000000000000;
	@%p164 bra 	$L__BB1_217;
	mul.f64 	%fd340, %fd339, 0d400921FB54442D18;
	abs.f64 	%fd341, %fd340;
	setp.neu.f64 	%p165, %fd341, 0d7FF0000000000000;
	@%p165 bra 	$L__BB1_205;
	mov.f64 	%fd1378, 0d0000000000000000;
	mul.rn.f64 	%fd1916, %fd340, %fd1378;
	mov.pred 	%p238, -1;
	bra.uni 	$L__BB1_208;
$L__BB1_196:
	add.f64 	%fd311, %fd1912, 0dBFF0000000000000;
	{
	.reg .b32 %temp; 
	mov.b64 	{%temp, %r393}, %fd311;
	}
	{
	.reg .b32 %temp; 
	mov.b64 	{%r394, %temp}, %fd311;
	}
	setp.gt.s32 	%p158, %r393, 1048575;
	mov.b32 	%r395, -1023;
	mov.f64 	%fd1907, %fd311;
	@%p158 bra 	$L__BB1_198;
	mul.f64 	%fd1907, %fd311, 0d4350000000000000;
	{
	.reg .b32 %temp; 
	mov.b64 	{%temp, %r393}, %fd1907;
	}
	{
	.reg .b32 %temp; 
	mov.b64 	{%r394, %temp}, %fd1907;
	}
	mov.b32 	%r395, -1077;
$L__BB1_198:
	add.s32 	%r280, %r393, -1;
	setp.gt.u32 	%p159, %r280, 2146435070;
	@%p159 bra 	$L__BB1_202;
	shr.u32 	%r283, %r393, 20;
	add.s32 	%r396, %r395, %r283;
	and.b32  	%r284, %r393, 1048575;
	or.b32  	%r285, %r284, 1072693248;
	mov.b64 	%fd1908, {%r394, %r285};
	setp.lt.u32 	%p161, %r285, 1073127583;
	@%p161 bra 	$L__BB1_201;
	{
	.reg .b32 %temp; 
	mov.b64 	{%r286, %temp}, %fd1908;
	}
	{
	.reg .b32 %temp; 
	mov.b64 	{%temp, %r287}, %fd1908;
	}
	add.s32 	%r288, %r287, -1048576;
	mov.b64 	%fd1908, {%r286, %r288};
	add.s32 	%r396, %r396, 1;
$L__BB1_201:
	add.f64 	%fd1320, %fd1908, 0dBFF0000000000000;
	add.f64 	%fd1321, %fd1908, 0d3FF0000000000000;
	rcp.approx.ftz.f64 	%fd1322, %fd1321;
	neg.f64 	%fd1323, %fd1321;
	fma.rn.f64 	%fd1324, %fd1323, %fd1322, 0d3FF0000000000000;
	fma.rn.f64 	%fd1325, %fd1324, %fd1324, %fd1324;
	fma.rn.f64 	%fd1326, %fd1325, %fd1322, %fd1322;
	mul.f64 	%fd1327, %fd1320, %fd1326;
	fma.rn.f64 	%fd1328, %fd1320, %fd1326, %fd1327;
	mul.f64 	%fd1329, %fd1328, %fd1328;
	fma.rn.f64 	%fd1330, %fd1329, 0d3EB1380B3AE80F1E, 0d3ED0EE258B7A8B04;
	fma.rn.f64 	%fd1331, %fd1330, %fd1329, 0d3EF3B2669F02676F;
	fma.rn.f64 	%fd1332, %fd1331, %fd1329, 0d3F1745CBA9AB0956;
	fma.rn.f64 	%fd1333, %fd1332, %fd1329, 0d3F3C71C72D1B5154;
	fma.rn.f64 	%fd1334, %fd1333, %fd1329, 0d3F624924923BE72D;
	fma.rn.f64 	%fd1335, %fd1334, %fd1329, 0d3F8999999999A3C4;
	fma.rn.f64 	%fd1336, %fd1335, %fd1329, 0d3FB5555555555554;
	sub.f64 	%fd1337, %fd1320, %fd1328;
	add.f64 	%fd1338, %fd1337, %fd1337;
	neg.f64 	%fd1339, %fd1328;
	fma.rn.f64 	%fd1340, %fd1339, %fd1320, %fd1338;
	mul.f64 	%fd1341, %fd1326, %fd1340;
	mul.f64 	%fd1342, %fd1329, %fd1336;
	fma.rn.f64 	%fd1343, %fd1342, %fd1328, %fd1341;
	xor.b32  	%r289, %r396, -2147483648;
	mov.b32 	%r290, 1127219200;
	mov.b64 	%fd1344, {%r289, %r290};
	mov.b32 	%r291, -2147483648;
	mov.b64 	%fd1345, {%r291, %r290};
	sub.f64 	%fd1346, %fd1344, %fd1345;
	fma.rn.f64 	%fd1347, %fd1346, 0d3FE62E42FEFA39EF, %fd1328;
	fma.rn.f64 	%fd1348, %fd1346, 0dBFE62E42FEFA39EF, %fd1347;
	sub.f64 	%fd1349, %fd1348, %fd1328;
	sub.f64 	%fd1350, %fd1343, %fd1349;
	fma.rn.f64 	%fd1351, %fd1346, 0d3C7ABC9E3B39803F, %fd1350;
	add.f64 	%fd1909, %fd1347, %fd1351;
	bra.uni 	$L__BB1_203;
$L__BB1_202:
	fma.rn.f64 	%fd1319, %fd1907, 0d7FF0000000000000, 0d7FF0000000000000;
	{
	.reg .b32 %temp; 
	mov.b64 	{%temp, %r281}, %fd1907;
	}
	and.b32  	%r282, %r281, 2147483647;
	setp.eq.s32 	%p160, %r282, 0;
	selp.f64 	%fd1909, 0dFFF0000000000000, %fd1319, %p160;
$L__BB1_203:
	add.f64 	%fd1352, %fd1913, %fd1909;
	add.f64 	%fd1353, %fd311, %fd311;
	rcp.rn.f64 	%fd1354, %fd1353;
	add.f64 	%fd1355, %fd1354, %fd1352;
	mul.f64 	%fd1356, %fd311, %fd311;
	rcp.rn.f64 	%fd1357, %fd1356;
	fma.rn.f64 	%fd1358, %fd1357, 0dBFDC5E5E5E5E5E5E, 0d3FB5555555555555;
	fma.rn.f64 	%fd1359, %fd1357, %fd1358, 0dBF95995995995996;
	fma.rn.f64 	%fd1360, %fd1357, %fd1359, 0d3F7F07C1F07C1F08;
	fma.rn.f64 	%fd1361, %fd1357, %fd1360, 0dBF71111111111111;
	fma.rn.f64 	%fd1362, %fd1357, %fd1361, 0d3F70410410410410;
	fma.rn.f64 	%fd1363, %fd1357, %fd1362, 0dBF81111111111111;
	fma.rn.f64 	%fd1364, %fd1357, %fd1363, 0d3FB5555555555555;
	mul.f64 	%fd1365, %fd1357, %fd1364;
	sub.f64 	%fd1914, %fd1355, %fd1365;
	bra.uni 	$L__BB1_192;
$L__BB1_204:
	add.f64 	%fd1912, %fd1912, 0dBFF0000000000000;
	rcp.rn.f64 	%fd1299, %fd1912;
	add.f64 	%fd1913, %fd1913, %fd1299;
	setp.gt.f64 	%p155, %fd1912, 0d4000000000000000;
	@%p155 bra 	$L__BB1_204;
	bra.uni 	$L__BB1_189;
$L__BB1_205:
	mul.f64 	%fd1373, %fd340, 0d3FE45F306DC9C883;
	cvt.rni.s32.f64 	%r397, %fd1373;
	cvt.rn.f64.s32 	%fd1374, %r397;
	fma.rn.f64 	%fd1375, %fd1374, 0dBFF921FB54442D18, %fd340;
	fma.rn.f64 	%fd1376, %fd1374, 0dBC91A62633145C00, %fd1375;
	fma.rn.f64 	%fd1916, %fd1374, 0dB97B839A252049C0, %fd1376;
	setp.ltu.f64 	%p166, %fd341, 0d41E0000000000000;
	@%p166 bra 	$L__BB1_207;
	{ // callseq 17, 0
	.param .b64 param0;
	st.param.f64 	[param0], %fd340;
	.param .align 16 .b8 retval0[16];
	call.uni (retval0), 
	__internal_trig_reduction_slowpathd, 
	(
	param0
	);
	ld.param.f64 	%fd1916, [retval0];
	ld.param.b32 	%r397, [retval0+8];
	} // callseq 17
$L__BB1_207:
	and.b32  	%r293, %r397, 1;
	setp.eq.b32 	%p167, %r293, 1;
	not.pred 	%p238, %p167;
$L__BB1_208:
	mul.f64 	%fd1379, %fd1916, %fd1916;
	fma.rn.f64 	%fd1380, %fd1379, 0d3EE48DAC2799BCB9, 0dBEF9757C5B27EBB1;
	fma.rn.f64 	%fd1381, %fd1380, %fd1379, 0d3F0980E90FD91E04;
	fma.rn.f64 	%fd1382, %fd1381, %fd1379, 0dBEFAE2B0417D7E1D;
	fma.rn.f64 	%fd1383, %fd1382, %fd1379, 0d3F119F5341BFBA57;
	fma.rn.f64 	%fd1384, %fd1383, %fd1379, 0d3F15E791A00F6919;
	fma.rn.f64 	%fd1385, %fd1384, %fd1379, 0d3F2FF2E7FADEC73A;
	fma.rn.f64 	%fd1386, %fd1385, %fd1379, 0d3F434BC1B206DA62;
	fma.rn.f64 	%fd1387, %fd1386, %fd1379, 0d3F57DB18EF2F83F9;
	fma.rn.f64 	%fd1388, %fd1387, %fd1379, 0d3F6D6D2E7AE49FBC;
	fma.rn.f64 	%fd1389, %fd1388, %fd1379, 0d3F8226E3A816A776;
	fma.rn.f64 	%fd1390, %fd1389, %fd1379, 0d3F9664F485D25660;
	fma.rn.f64 	%fd1391, %fd1390, %fd1379, 0d3FABA1BA1BABF31D;
	fma.rn.f64 	%fd1392, %fd1391, %fd1379, 0d3FC11111111105D2;
	fma.rn.f64 	%fd1393, %fd1392, %fd1379, 0d3FD555555555555E;
	mul.f64 	%fd347, %fd1379, %fd1393;
	fma.rn.f64 	%fd1917, %fd347, %fd1916, %fd1916;
	@%p238 bra 	$L__BB1_210;
	sub.f64 	%fd1394, %fd1917, %fd1916;
	neg.f64 	%fd1395, %fd1394;
	fma.rn.f64 	%fd1396, %fd347, %fd1916, %fd1395;
	rcp.approx.ftz.f64 	%fd1397, %fd1917;
	neg.f64 	%fd1398, %fd1917;
	fma.rn.f64 	%fd1399, %fd1398, %fd1397, 0d3FF0000000000000;
	fma.rn.f64 	%fd1400, %fd1399, %fd1399, %fd1399;
	fma.rn.f64 	%fd1401, %fd1400, %fd1397, %fd1397;
	neg.f64 	%fd1402, %fd1401;
	fma.rn.f64 	%fd1403, %fd1917, %fd1402, 0d3FF0000000000000;
	fma.rn.f64 	%fd1404, %fd1402, %fd1396, %fd1403;
	fma.rn.f64 	%fd1917, %fd1404, %fd1402, %fd1402;
$L__BB1_210:
	mov.f64 	%fd1405, 0d400921FB54442D18;
	div.rn.f64 	%fd1926, %fd1405, %fd1917;
$L__BB1_211:
	setp.eq.f64 	%p169, %fd1925, 0d0000000000000000;
	@%p169 bra 	$L__BB1_217;
	setp.gt.f64 	%p170, %fd1925, 0d4024000000000000;
	@%p170 bra 	$L__BB1_221;
	setp.leu.f64 	%p171, %fd1925, 0d4000000000000000;
	@%p171 bra 	$L__BB1_214;
	bra.uni 	$L__BB1_229;
$L__BB1_214:
	setp.geu.f64 	%p173, %fd1925, 0d3FF0000000000000;
	@%p173 bra 	$L__BB1_216;
$L__BB1_215:
	rcp.rn.f64 	%fd1408, %fd1925;
	sub.f64 	%fd1926, %fd1926, %fd1408;
	add.f64 	%fd1925, %fd1925, 0d3FF0000000000000;
	setp.lt.f64 	%p174, %fd1925, 0d3FF0000000000000;
	@%p174 bra 	$L__BB1_215;
$L__BB1_216:
	add.f64 	%fd1409, %fd1925, 0dBFF762D863400000;
	add.f64 	%fd1410, %fd1409, 0dBDF6BE3F6E000000;
	add.f64 	%fd1411, %fd1410, 0dBBFA9C8865E0A4F0;
	add.f64 	%fd1412, %fd1925, 0dBFF0000000000000;
	fma.rn.f64 	%fd1413, %fd1412, 0dBF60F7E5F66C2537, 0dBFA72B2E63723C78;
	fma.rn.f64 	%fd1414, %fd1412, %fd1413, 0dBFD2821C13C5E2BF;
	fma.rn.f64 	%fd1415, %fd1412, %fd1414, 0dBFE4CF68D26E295A;
	fma.rn.f64 	%fd1416, %fd1412, %fd1415, 0dBFD4D5D0F9AB412F;
	fma.rn.f64 	%fd1417, %fd1412, %fd1416, 0d3FD04E9E69894978;
	fma.rn.f64 	%fd1418, %fd1412, 0dBEA2B84F95BBF448, 0d3F616FC90A0A1908;
	fma.rn.f64 	%fd1419, %fd1412, %fd1418, 0d3FABB9C8CC612CA3;
	fma.rn.f64 	%fd1420, %fd1412, %fd1419, 0d3FDBE65D28DE361C;
	fma.rn.f64 	%fd1421, %fd1412, %fd1420, 0d3FF75EB79397C930;
	fma.rn.f64 	%fd1422, %fd1412, %fd1421, 0d40009D1B06674D41;
	fma.rn.f64 	%fd1423, %fd1412, %fd1422, 0d3FF0000000000000;
	div.rn.f64 	%fd1424, %fd1417, %fd1423;
	mul.f64 	%fd1425, %fd1411, %fd1424;
	fma.rn.f64 	%fd1426, %fd1411, 0d3FEFDBCE00000000, %fd1425;
	add.f64 	%fd1927, %fd1926, %fd1426;
$L__BB1_217:
	ld.global.f64 	%fd1475, [%rd2];
	add.f64 	%fd1476, %fd335, %fd1475;
	add.f64 	%fd1477, %fd1964, %fd1476;
	ld.global.u32 	%r308, [%rd1];
	cvt.rn.f64.s32 	%fd378, %r308;
	add.f64 	%fd1938, %fd1477, %fd378;
	setp.gtu.f64 	%p179, %fd1938, 0dBFF0000000000000;
	mov.f64 	%fd1939, 0d0000000000000000;
	mov.f64 	%fd1940, 0dFFF8000000000000;
	@%p179 bra 	$L__BB1_236;
	mov.f64 	%fd1479, 0d3FF0000000000000;
	sub.f64 	%fd1938, %fd1479, %fd1938;
	cvt.rmi.f64.f64 	%fd1480, %fd1938;
	sub.f64 	%fd1481, %fd1938, %fd1480;
	setp.gt.f64 	%p180, %fd1481, 0d3FE0000000000000;
	add.f64 	%fd1482, %fd1481, 0dBFF0000000000000;
	selp.f64 	%fd381, %fd1482, %fd1481, %p180;
	setp.eq.f64 	%p181, %fd381, 0d0000000000000000;
	@%p181 bra 	$L__BB1_242;
	mul.f64 	%fd382, %fd381, 0d400921FB54442D18;
	abs.f64 	%fd383, %fd382;
	setp.neu.f64 	%p182, %fd383, 0d7FF0000000000000;
	@%p182 bra 	$L__BB1_230;
	mov.f64 	%fd1488, 0d0000000000000000;
	mul.rn.f64 	%fd1929, %fd382, %fd1488;
	mov.pred 	%p239, -1;
	bra.uni 	$L__BB1_233;
$L__BB1_221:
	add.f64 	%fd354, %fd1925, 0dBFF0000000000000;
	{
	.reg .b32 %temp; 
	mov.b64 	{%temp, %r398}, %fd354;
	}
	{
	.reg .b32 %temp; 
	mov.b64 	{%r399, %temp}, %fd354;
	}
	setp.gt.s32 	%p175, %r398, 1048575;
	mov.b32 	%r400, -1023;
	mov.f64 	%fd1920, %fd354;
	@%p175 bra 	$L__BB1_223;
	mul.f64 	%fd1920, %fd354, 0d4350000000000000;
	{
	.reg .b32 %temp; 
	mov.b64 	{%temp, %r398}, %fd1920;
	}
	{
	.reg .b32 %temp; 
	mov.b64 	{%r399, %temp}, %fd1920;
	}
	mov.b32 	%r400, -1077;
$L__BB1_223:
	add.s32 	%r296, %r398, -1;
	setp.gt.u32 	%p176, %r296, 2146435070;
	@%p176 bra 	$L__BB1_227;
	shr.u32 	%r299, %r398, 20;
	add.s32 	%r401, %r400, %r299;
	and.b32  	%r300, %r398, 1048575;
	or.b32  	%r301, %r300, 1072693248;
	mov.b64 	%fd1921, {%r399, %r301};
	setp.lt.u32 	%p178, %r301, 1073127583;
	@%p178 bra 	$L__BB1_226;
	{
	.reg .b32 %temp; 
	mov.b64 	{%r302, %temp}, %fd1921;
	}
	{
	.reg .b32 %temp; 
	mov.b64 	{%temp, %r303}, %fd1921;
	}
	add.s32 	%r304, %r303, -1048576;
	mov.b64 	%fd1921, {%r302, %r304};
	add.s32 	%r401, %r401, 1;
$L__BB1_226:
	add.f64 	%fd1428, %fd1921, 0dBFF0000000000000;
	add.f64 	%fd1429, %fd1921, 0d3FF0000000000000;
	rcp.approx.ftz.f64 	%fd1430, %fd1429;
	neg.f64 	%fd1431, %fd1429;
	fma.rn.f64 	%fd1432, %fd1431, %fd1430, 0d3FF0000000000000;
	fma.rn.f64 	%fd1433, %fd1432, %fd1432, %fd1432;
	fma.rn.f64 	%fd1434, %fd1433, %fd1430, %fd1430;
	mul.f64 	%fd1435, %fd1428, %fd1434;
	fma.rn.f64 	%fd1436, %fd1428, %fd1434, %fd1435;
	mul.f64 	%fd1437, %fd1436, %fd1436;
	fma.rn.f64 	%fd1438, %fd1437, 0d3EB1380B3AE80F1E, 0d3ED0EE258B7A8B04;
	fma.rn.f64 	%fd1439, %fd1438, %fd1437, 0d3EF3B2669F02676F;
	fma.rn.f64 	%fd1440, %fd1439, %fd1437, 0d3F1745CBA9AB0956;
	fma.rn.f64 	%fd1441, %fd1440, %fd1437, 0d3F3C71C72D1B5154;
	fma.rn.f64 	%fd1442, %fd1441, %fd1437, 0d3F624924923BE72D;
	fma.rn.f64 	%fd1443, %fd1442, %fd1437, 0d3F8999999999A3C4;
	fma.rn.f64 	%fd1444, %fd1443, %fd1437, 0d3FB5555555555554;
	sub.f64 	%fd1445, %fd1428, %fd1436;
	add.f64 	%fd1446, %fd1445, %fd1445;
	neg.f64 	%fd1447, %fd1436;
	fma.rn.f64 	%fd1448, %fd1447, %fd1428, %fd1446;
	mul.f64 	%fd1449, %fd1434, %fd1448;
	mul.f64 	%fd1450, %fd1437, %fd1444;
	fma.rn.f64 	%fd1451, %fd1450, %fd1436, %fd1449;
	xor.b32  	%r305, %r401, -2147483648;
	mov.b32 	%r306, 1127219200;
	mov.b64 	%fd1452, {%r305, %r306};
	mov.b32 	%r307, -2147483648;
	mov.b64 	%fd1453, {%r307, %r306};
	sub.f64 	%fd1454, %fd1452, %fd1453;
	fma.rn.f64 	%fd1455, %fd1454, 0d3FE62E42FEFA39EF, %fd1436;
	fma.rn.f64 	%fd1456, %fd1454, 0dBFE62E42FEFA39EF, %fd1455;
	sub.f64 	%fd1457, %fd1456, %fd1436;
	sub.f64 	%fd1458, %fd1451, %fd1457;
	fma.rn.f64 	%fd1459, %fd1454, 0d3C7ABC9E3B39803F, %fd1458;
	add.f64 	%fd1922, %fd1455, %fd1459;
	bra.uni 	$L__BB1_228;
$L__BB1_227:
	fma.rn.f64 	%fd1427, %fd1920, 0d7FF0000000000000, 0d7FF0000000000000;
	{
	.reg .b32 %temp; 
	mov.b64 	{%temp, %r297}, %fd1920;
	}
	and.b32  	%r298, %r297, 2147483647;
	setp.eq.s32 	%p177, %r298, 0;
	selp.f64 	%fd1922, 0dFFF0000000000000, %fd1427, %p177;
$L__BB1_228:
	add.f64 	%fd1460, %fd1926, %fd1922;
	add.f64 	%fd1461, %fd354, %fd354;
	rcp.rn.f64 	%fd1462, %fd1461;
	add.f64 	%fd1463, %fd1462, %fd1460;
	mul.f64 	%fd1464, %fd354, %fd354;
	rcp.rn.f64 	%fd1465, %fd1464;
	fma.rn.f64 	%fd1466, %fd1465, 0dBFDC5E5E5E5E5E5E, 0d3FB5555555555555;
	fma.rn.f64 	%fd1467, %fd1465, %fd1466, 0dBF95995995995996;
	fma.rn.f64 	%fd1468, %fd1465, %fd1467, 0d3F7F07C1F07C1F08;
	fma.rn.f64 	%fd1469, %fd1465, %fd1468, 0dBF71111111111111;
	fma.rn.f64 	%fd1470, %fd1465, %fd1469, 0d3F70410410410410;
	fma.rn.f64 	%fd1471, %fd1465, %fd1470, 0dBF81111111111111;
	fma.rn.f64 	%fd1472, %fd1465, %fd1471, 0d3FB5555555555555;
	mul.f64 	%fd1473, %fd1465, %fd1472;
	sub.f64 	%fd1927, %fd1463, %fd1473;
	bra.uni 	$L__BB1_217;
$L__BB1_229:
	add.f64 	%fd1925, %fd1925, 0dBFF0000000000000;
	rcp.rn.f64 	%fd1407, %fd1925;
	add.f64 	%fd1926, %fd1926, %fd1407;
	setp.gt.f64 	%p172, %fd1925, 0d4000000000000000;
	@%p172 bra 	$L__BB1_229;
	bra.uni 	$L__BB1_214;
$L__BB1_230:
	mul.f64 	%fd1483, %fd382, 0d3FE45F306DC9C883;
	cvt.rni.s32.f64 	%r402, %fd1483;
	cvt.rn.f64.s32 	%fd1484, %r402;
	fma.rn.f64 	%fd1485, %fd1484, 0dBFF921FB54442D18, %fd382;
	fma.rn.f64 	%fd1486, %fd1484, 0dBC91A62633145C00, %fd1485;
	fma.rn.f64 	%fd1929, %fd1484, 0dB97B839A252049C0, %fd1486;
	setp.ltu.f64 	%p183, %fd383, 0d41E0000000000000;
	@%p183 bra 	$L__BB1_232;
	{ // callseq 18, 0
	.param .b64 param0;
	st.param.f64 	[param0], %fd382;
	.param .align 16 .b8 retval0[16];
	call.uni (retval0), 
	__internal_trig_reduction_slowpathd, 
	(
	param0
	);
	ld.param.f64 	%fd1929, [retval0];
	ld.param.b32 	%r402, [retval0+8];
	} // callseq 18
$L__BB1_232:
	and.b32  	%r310, %r402, 1;
	setp.eq.b32 	%p184, %r310, 1;
	not.pred 	%p239, %p184;
$L__BB1_233:
	mul.f64 	%fd1489, %fd1929, %fd1929;
	fma.rn.f64 	%fd1490, %fd1489, 0d3EE48DAC2799BCB9, 0dBEF9757C5B27EBB1;
	fma.rn.f64 	%fd1491, %fd1490, %fd1489, 0d3F0980E90FD91E04;
	fma.rn.f64 	%fd1492, %fd1491, %fd1489, 0dBEFAE2B0417D7E1D;
	fma.rn.f64 	%fd1493, %fd1492, %fd1489, 0d3F119F5341BFBA57;
	fma.rn.f64 	%fd1494, %fd1493, %fd1489, 0d3F15E791A00F6919;
	fma.rn.f64 	%fd1495, %fd1494, %fd1489, 0d3F2FF2E7FADEC73A;
	fma.rn.f64 	%fd1496, %fd1495, %fd1489, 0d3F434BC1B206DA62;
	fma.rn.f64 	%fd1497, %fd1496, %fd1489, 0d3F57DB18EF2F83F9;
	fma.rn.f64 	%fd1498, %fd1497, %fd1489, 0d3F6D6D2E7AE49FBC;
	fma.rn.f64 	%fd1499, %fd1498, %fd1489, 0d3F8226E3A816A776;
	fma.rn.f64 	%fd1500, %fd1499, %fd1489, 0d3F9664F485D25660;
	fma.rn.f64 	%fd1501, %fd1500, %fd1489, 0d3FABA1BA1BABF31D;
	fma.rn.f64 	%fd1502, %fd1501, %fd1489, 0d3FC11111111105D2;
	fma.rn.f64 	%fd1503, %fd1502, %fd1489, 0d3FD555555555555E;
	mul.f64 	%fd389, %fd1489, %fd1503;
	fma.rn.f64 	%fd1930, %fd389, %fd1929, %fd1929;
	@%p239 bra 	$L__BB1_235;
	sub.f64 	%fd1504, %fd1930, %fd1929;
	neg.f64 	%fd1505, %fd1504;
	fma.rn.f64 	%fd1506, %fd389, %fd1929, %fd1505;
	rcp.approx.ftz.f64 	%fd1507, %fd1930;
	neg.f64 	%fd1508, %fd1930;
	fma.rn.f64 	%fd1509, %fd1508, %fd1507, 0d3FF0000000000000;
	fma.rn.f64 	%fd1510, %fd1509, %fd1509, %fd1509;
	fma.rn.f64 	%fd1511, %fd1510, %fd1507, %fd1507;
	neg.f64 	%fd1512, %fd1511;
	fma.rn.f64 	%fd1513, %fd1930, %fd1512, 0d3FF0000000000000;
	fma.rn.f64 	%fd1514, %fd1512, %fd1506, %fd1513;
	fma.rn.f64 	%fd1930, %fd1514, %fd1512, %fd1512;
$L__BB1_235:
	mov.f64 	%fd1515, 0d400921FB54442D18;
	div.rn.f64 	%fd1939, %fd1515, %fd1930;
$L__BB1_236:
	setp.eq.f64 	%p186, %fd1938, 0d0000000000000000;
	@%p186 bra 	$L__BB1_242;
	setp.gt.f64 	%p187, %fd1938, 0d4024000000000000;
	@%p187 bra 	$L__BB1_246;
	setp.leu.f64 	%p188, %fd1938, 0d4000000000000000;
	@%p188 bra 	$L__BB1_239;
	bra.uni 	$L__BB1_254;
$L__BB1_239:
	setp.geu.f64 	%p190, %fd1938, 0d3FF0000000000000;
	@%p190 bra 	$L__BB1_241;
$L__BB1_240:
	rcp.rn.f64 	%fd1518, %fd1938;
	sub.f64 	%fd1939, %fd1939, %fd1518;
	add.f64 	%fd1938, %fd1938, 0d3FF0000000000000;
	setp.lt.f64 	%p191, %fd1938, 0d3FF0000000000000;
	@%p191 bra 	$L__BB1_240;
$L__BB1_241:
	add.f64 	%fd1519, %fd1938, 0dBFF762D863400000;
	add.f64 	%fd1520, %fd1519, 0dBDF6BE3F6E000000;
	add.f64 	%fd1521, %fd1520, 0dBBFA9C8865E0A4F0;
	add.f64 	%fd1522, %fd1938, 0dBFF0000000000000;
	fma.rn.f64 	%fd1523, %fd1522, 0dBF60F7E5F66C2537, 0dBFA72B2E63723C78;
	fma.rn.f64 	%fd1524, %fd1522, %fd1523, 0dBFD2821C13C5E2BF;
	fma.rn.f64 	%fd1525, %fd1522, %fd1524, 0dBFE4CF68D26E295A;
	fma.rn.f64 	%fd1526, %fd1522, %fd1525, 0dBFD4D5D0F9AB412F;
	fma.rn.f64 	%fd1527, %fd1522, %fd1526, 0d3FD04E9E69894978;
	fma.rn.f64 	%fd1528, %fd1522, 0dBEA2B84F95BBF448, 0d3F616FC90A0A1908;
	fma.rn.f64 	%fd1529, %fd1522, %fd1528, 0d3FABB9C8CC612CA3;
	fma.rn.f64 	%fd1530, %fd1522, %fd1529, 0d3FDBE65D28DE361C;
	fma.rn.f64 	%fd1531, %fd1522, %fd1530, 0d3FF75EB79397C930;
	fma.rn.f64 	%fd1532, %fd1522, %fd1531, 0d40009D1B06674D41;
	fma.rn.f64 	%fd1533, %fd1522, %fd1532, 0d3FF0000000000000;
	div.rn.f64 	%fd1534, %fd1527, %fd1533;
	mul.f64 	%fd1535, %fd1521, %fd1534;
	fma.rn.f64 	%fd1536, %fd1521, 0d3FEFDBCE00000000, %fd1535;
	add.f64 	%fd1940, %fd1939, %fd1536;
$L__BB1_242:
	sub.f64 	%fd420, %fd1927, %fd1940;
	add.f64 	%fd1951, %fd1964, %fd378;
	setp.gtu.f64 	%p196, %fd1951, 0dBFF0000000000000;
	mov.f64 	%fd1952, 0d0000000000000000;
	mov.f64 	%fd1953, 0dFFF8000000000000;
	@%p196 bra 	$L__BB1_261;
	mov.f64 	%fd1586, 0d3FF0000000000000;
	sub.f64 	%fd1951, %fd1586, %fd1951;
	cvt.rmi.f64.f64 	%fd1587, %fd1951;
	sub.f64 	%fd1588, %fd1951, %fd1587;
	setp.gt.f64 	%p197, %fd1588, 0d3FE0000000000000;
	add.f64 	%fd1589, %fd1588, 0dBFF0000000000000;
	selp.f64 	%fd423, %fd1589, %fd1588, %p197;
	setp.eq.f64 	%p198, %fd423, 0d0000000000000000;
	@%p198 bra 	$L__BB1_267;
	mul.f64 	%fd424, %fd423, 0d400921FB54442D18;
	abs.f64 	%fd425, %fd424;
	setp.neu.f64 	%p199, %fd425, 0d7FF0000000000000;
	@%p199 bra 	$L__BB1_255;
	mov.f64 	%fd1595, 0d0000000000000000;
	mul.rn.f64 	%fd1942, %fd424, %fd1595;
	mov.pred 	%p240, -1;
	bra.uni 	$L__BB1_258;
$L__BB1_246:
	add.f64 	%fd396, %fd1938, 0dBFF0000000000000;
	{
	.reg .b32 %temp; 
	mov.b64 	{%temp, %r403}, %fd396;
	}
	{
	.reg .b32 %temp; 
	mov.b64 	{%r404, %temp}, %fd396;
	}
	setp.gt.s32 	%p192, %r403, 1048575;
	mov.b32 	%r405, -1023;
	mov.f64 	%fd1933, %fd396;
	@%p192 bra 	$L__BB1_248;
	mul.f64 	%fd1933, %fd396, 0d4350000000000000;
	{
	.reg .b32 %temp; 
	mov.b64 	{%temp, %r403}, %fd1933;
	}
	{
	.reg .b32 %temp; 
	mov.b64 	{%r404, %temp}, %fd1933;
	}
	mov.b32 	%r405, -1077;
$L__BB1_248:
	add.s32 	%r313, %r403, -1;
	setp.gt.u32 	%p193, %r313, 2146435070;
	@%p193 bra 	$L__BB1_252;
	shr.u32 	%r316, %r403, 20;
	add.s32 	%r406, %r405, %r316;
	and.b32  	%r317, %r403, 1048575;
	or.b32  	%r318, %r317, 1072693248;
	mov.b64 	%fd1934, {%r404, %r318};
	setp.lt.u32 	%p195, %r318, 1073127583;
	@%p195 bra 	$L__BB1_251;
	{
	.reg .b32 %temp; 
	mov.b64 	{%r319, %temp}, %fd1934;
	}
	{
	.reg .b32 %temp; 
	mov.b64 	{%temp, %r320}, %fd1934;
	}
	add.s32 	%r321, %r320, -1048576;
	mov.b64 	%fd1934, {%r319, %r321};
	add.s32 	%r406, %r406, 1;
$L__BB1_251:
	add.f64 	%fd1538, %fd1934, 0dBFF0000000000000;
	add.f64 	%fd1539, %fd1934, 0d3FF0000000000000;
	rcp.approx.ftz.f64 	%fd1540, %fd1539;
	neg.f64 	%fd1541, %fd1539;
	fma.rn.f64 	%fd1542, %fd1541, %fd1540, 0d3FF0000000000000;
	fma.rn.f64 	%fd1543, %fd1542, %fd1542, %fd1542;
	fma.rn.f64 	%fd1544, %fd1543, %fd1540, %fd1540;
	mul.f64 	%fd1545, %fd1538, %fd1544;
	fma.rn.f64 	%fd1546, %fd1538, %fd1544, %fd1545;
	mul.f64 	%fd1547, %fd1546, %fd1546;
	fma.rn.f64 	%fd1548, %fd1547, 0d3EB1380B3AE80F1E, 0d3ED0EE258B7A8B04;
	fma.rn.f64 	%fd1549, %fd1548, %fd1547, 0d3EF3B2669F02676F;
	fma.rn.f64 	%fd1550, %fd1549, %fd1547, 0d3F1745CBA9AB0956;
	fma.rn.f64 	%fd1551, %fd1550, %fd1547, 0d3F3C71C72D1B5154;
	fma.rn.f64 	%fd1552, %fd1551, %fd1547, 0d3F624924923BE72D;
	fma.rn.f64 	%fd1553, %fd1552, %fd1547, 0d3F8999999999A3C4;
	fma.rn.f64 	%fd1554, %fd1553, %fd1547, 0d3FB5555555555554;
	sub.f64 	%fd1555, %fd1538, %fd1546;
	add.f64 	%fd1556, %fd1555, %fd1555;
	neg.f64 	%fd1557, %fd1546;
	fma.rn.f64 	%fd1558, %fd1557, %fd1538, %fd1556;
	mul.f64 	%fd1559, %fd1544, %fd1558;
	mul.f64 	%fd1560, %fd1547, %fd1554;
	fma.rn.f64 	%fd1561, %fd1560, %fd1546, %fd1559;
	xor.b32  	%r322, %r406, -2147483648;
	mov.b32 	%r323, 1127219200;
	mov.b64 	%fd1562, {%r322, %r323};
	mov.b32 	%r324, -2147483648;
	mov.b64 	%fd1563, {%r324, %r323};
	sub.f64 	%fd1564, %fd1562, %fd1563;
	fma.rn.f64 	%fd1565, %fd1564, 0d3FE62E42FEFA39EF, %fd1546;
	fma.rn.f64 	%fd1566, %fd1564, 0dBFE62E42FEFA39EF, %fd1565;
	sub.f64 	%fd1567, %fd1566, %fd1546;
	sub.f64 	%fd1568, %fd1561, %fd1567;
	fma.rn.f64 	%fd1569, %fd1564, 0d3C7ABC9E3B39803F, %fd1568;
	add.f64 	%fd1935, %fd1565, %fd1569;
	bra.uni 	$L__BB1_253;
$L__BB1_252:
	fma.rn.f64 	%fd1537, %fd1933, 0d7FF0000000000000, 0d7FF0000000000000;
	{
	.reg .b32 %temp; 
	mov.b64 	{%temp, %r314}, %fd1933;
	}
	and.b32  	%r315, %r314, 2147483647;
	setp.eq.s32 	%p194, %r315, 0;
	selp.f64 	%fd1935, 0dFFF0000000000000, %fd1537, %p194;
$L__BB1_253:
	add.f64 	%fd1570, %fd1939, %fd1935;
	add.f64 	%fd1571, %fd396, %fd396;
	rcp.rn.f64 	%fd1572, %fd1571;
	add.f64 	%fd1573, %fd1572, %fd1570;
	mul.f64 	%fd1574, %fd396, %fd396;
	rcp.rn.f64 	%fd1575, %fd1574;
	fma.rn.f64 	%fd1576, %fd1575, 0dBFDC5E5E5E5E5E5E, 0d3FB5555555555555;
	fma.rn.f64 	%fd1577, %fd1575, %fd1576, 0dBF95995995995996;
	fma.rn.f64 	%fd1578, %fd1575, %fd1577, 0d3F7F07C1F07C1F08;
	fma.rn.f64 	%fd1579, %fd1575, %fd1578, 0dBF71111111111111;
	fma.rn.f64 	%fd1580, %fd1575, %fd1579, 0d3F70410410410410;
	fma.rn.f64 	%fd1581, %fd1575, %fd1580, 0dBF81111111111111;
	fma.rn.f64 	%fd1582, %fd1575, %fd1581, 0d3FB5555555555555;
	mul.f64 	%fd1583, %fd1575, %fd1582;
	sub.f64 	%fd1940, %fd1573, %fd1583;
	bra.uni 	$L__BB1_242;
$L__BB1_254:
	add.f64 	%fd1938, %fd1938, 0dBFF0000000000000;
	rcp.rn.f64 	%fd1517, %fd1938;
	add.f64 	%fd1939, %fd1939, %fd1517;
	setp.gt.f64 	%p189, %fd1938, 0d4000000000000000;
	@%p189 bra 	$L__BB1_254;
	bra.uni 	$L__BB1_239;
$L__BB1_255:
	mul.f64 	%fd1590, %fd424, 0d3FE45F306DC9C883;
	cvt.rni.s32.f64 	%r407, %fd1590;
	cvt.rn.f64.s32 	%fd1591, %r407;
	fma.rn.f64 	%fd1592, %fd1591, 0dBFF921FB54442D18, %fd424;
	fma.rn.f64 	%fd1593, %fd1591, 0dBC91A62633145C00, %fd1592;
	fma.rn.f64 	%fd1942, %fd1591, 0dB97B839A252049C0, %fd1593;
	setp.ltu.f64 	%p200, %fd425, 0d41E0000000000000;
	@%p200 bra 	$L__BB1_257;
	{ // callseq 19, 0
	.param .b64 param0;
	st.param.f64 	[param0], %fd424;
	.param .align 16 .b8 retval0[16];
	call.uni (retval0), 
	__internal_trig_reduction_slowpathd, 
	(
	param0
	);
	ld.param.f64 	%fd1942, [retval0];
	ld.param.b32 	%r407, [retval0+8];
	} // callseq 19
$L__BB1_257:
	and.b32  	%r326, %r407, 1;
	setp.eq.b32 	%p201, %r326, 1;
	not.pred 	%p240, %p201;
$L__BB1_258:
	mul.f64 	%fd1596, %fd1942, %fd1942;
	fma.rn.f64 	%fd1597, %fd1596, 0d3EE48DAC2799BCB9, 0dBEF9757C5B27EBB1;
	fma.rn.f64 	%fd1598, %fd1597, %fd1596, 0d3F0980E90FD91E04;
	fma.rn.f64 	%fd1599, %fd1598, %fd1596, 0dBEFAE2B0417D7E1D;
	fma.rn.f64 	%fd1600, %fd1599, %fd1596, 0d3F119F5341BFBA57;
	fma.rn.f64 	%fd1601, %fd1600, %fd1596, 0d3F15E791A00F6919;
	fma.rn.f64 	%fd1602, %fd1601, %fd1596, 0d3F2FF2E7FADEC73A;
	fma.rn.f64 	%fd1603, %fd1602, %fd1596, 0d3F434BC1B206DA62;
	fma.rn.f64 	%fd1604, %fd1603, %fd1596, 0d3F57DB18EF2F83F9;
	fma.rn.f64 	%fd1605, %fd1604, %fd1596, 0d3F6D6D2E7AE49FBC;
	fma.rn.f64 	%fd1606, %fd1605, %fd1596, 0d3F8226E3A816A776;
	fma.rn.f64 	%fd1607, %fd1606, %fd1596, 0d3F9664F485D25660;
	fma.rn.f64 	%fd1608, %fd1607, %fd1596, 0d3FABA1BA1BABF31D;
	fma.rn.f64 	%fd1609, %fd1608, %fd1596, 0d3FC11111111105D2;
	fma.rn.f64 	%fd1610, %fd1609, %fd1596, 0d3FD555555555555E;
	mul.f64 	%fd431, %fd1596, %fd1610;
	fma.rn.f64 	%fd1943, %fd431, %fd1942, %fd1942;
	@%p240 bra 	$L__BB1_260;
	sub.f64 	%fd1611, %fd1943, %fd1942;
	neg.f64 	%fd1612, %fd1611;
	fma.rn.f64 	%fd1613, %fd431, %fd1942, %fd1612;
	rcp.approx.ftz.f64 	%fd1614, %fd1943;
	neg.f64 	%fd1615, %fd1943;
	fma.rn.f64 	%fd1616, %fd1615, %fd1614, 0d3FF0000000000000;
	fma.rn.f64 	%fd1617, %fd1616, %fd1616, %fd1616;
	fma.rn.f64 	%fd1618, %fd1617, %fd1614, %fd1614;
	neg.f64 	%fd1619, %fd1618;
	fma.rn.f64 	%fd1620, %fd1943, %fd1619, 0d3FF0000000000000;
	fma.rn.f64 	%fd1621, %fd1619, %fd1613, %fd1620;
	fma.rn.f64 	%fd1943, %fd1621, %fd1619, %fd1619;
$L__BB1_260:
	mov.f64 	%fd1622, 0d400921FB54442D18;
	div.rn.f64 	%fd1952, %fd1622, %fd1943;
$L__BB1_261:
	setp.eq.f64 	%p203, %fd1951, 0d0000000000000000;
	@%p203 bra 	$L__BB1_267;
	setp.gt.f64 	%p204, %fd1951, 0d4024000000000000;
	@%p204 bra 	$L__BB1_271;
	setp.leu.f64 	%p205, %fd1951, 0d4000000000000000;
	@%p205 bra 	$L__BB1_264;
	bra.uni 	$L__BB1_279;
$L__BB1_264:
	setp.geu.f64 	%p207, %fd1951, 0d3FF0000000000000;
	@%p207 bra 	$L__BB1_266;
$L__BB1_265:
	rcp.rn.f64 	%fd1625, %fd1951;
	sub.f64 	%fd1952, %fd1952, %fd1625;
	add.f64 	%fd1951, %fd1951, 0d3FF0000000000000;
	setp.lt.f64 	%p208, %fd1951, 0d3FF0000000000000;
	@%p208 bra 	$L__BB1_265;
$L__BB1_266:
	add.f64 	%fd1626, %fd1951, 0dBFF762D863400000;
	add.f64 	%fd1627, %fd1626, 0dBDF6BE3F6E000000;
	add.f64 	%fd1628, %fd1627, 0dBBFA9C8865E0A4F0;
	add.f64 	%fd1629, %fd1951, 0dBFF0000000000000;
	fma.rn.f64 	%fd1630, %fd1629, 0dBF60F7E5F66C2537, 0dBFA72B2E63723C78;
	fma.rn.f64 	%fd1631, %fd1629, %fd1630, 0dBFD2821C13C5E2BF;
	fma.rn.f64 	%fd1632, %fd1629, %fd1631, 0dBFE4CF68D26E295A;
	fma.rn.f64 	%fd1633, %fd1629, %fd1632, 0dBFD4D5D0F9AB412F;
	fma.rn.f64 	%fd1634, %fd1629, %fd1633, 0d3FD04E9E69894978;
	fma.rn.f64 	%fd1635, %fd1629, 0dBEA2B84F95BBF448, 0d3F616FC90A0A1908;
	fma.rn.f64 	%fd1636, %fd1629, %fd1635, 0d3FABB9C8CC612CA3;
	fma.rn.f64 	%fd1637, %fd1629, %fd1636, 0d3FDBE65D28DE361C;
	fma.rn.f64 	%fd1638, %fd1629, %fd1637, 0d3FF75EB79397C930;
	fma.rn.f64 	%fd1639, %fd1629, %fd1638, 0d40009D1B06674D41;
	fma.rn.f64 	%fd1640, %fd1629, %fd1639, 0d3FF0000000000000;
	div.rn.f64 	%fd1641, %fd1634, %fd1640;
	mul.f64 	%fd1642, %fd1628, %fd1641;
	fma.rn.f64 	%fd1643, %fd1628, 0d3FEFDBCE00000000, %fd1642;
	add.f64 	%fd1953, %fd1952, %fd1643;
$L__BB1_267:
	add.f64 	%fd462, %fd420, %fd1953;
	setp.gtu.f64 	%p213, %fd1964, 0dBFF0000000000000;
	mov.f64 	%fd1965, 0d0000000000000000;
	mov.f64 	%fd1966, 0dFFF8000000000000;
	@%p213 bra 	$L__BB1_286;
	mov.f64 	%fd1693, 0d3FF0000000000000;
	sub.f64 	%fd1964, %fd1693, %fd1964;
	cvt.rmi.f64.f64 	%fd1694, %fd1964;
	sub.f64 	%fd1695, %fd1964, %fd1694;
	setp.gt.f64 	%p214, %fd1695, 0d3FE0000000000000;
	add.f64 	%fd1696, %fd1695, 0dBFF0000000000000;
	selp.f64 	%fd464, %fd1696, %fd1695, %p214;
	setp.eq.f64 	%p215, %fd464, 0d0000000000000000;
	@%p215 bra 	$L__BB1_292;
	mul.f64 	%fd465, %fd464, 0d400921FB54442D18;
	abs.f64 	%fd466, %fd465;
	setp.neu.f64 	%p216, %fd466, 0d7FF0000000000000;
	@%p216 bra 	$L__BB1_280;
	mov.f64 	%fd1702, 0d0000000000000000;
	mul.rn.f64 	%fd1955, %fd465, %fd1702;
	mov.pred 	%p241, -1;
	bra.uni 	$L__BB1_283;
$L__BB1_271:
	add.f64 	%fd438, %fd1951, 0dBFF0000000000000;
	{
	.reg .b32 %temp; 
	mov.b64 	{%temp, %r408}, %fd438;
	}
	{
	.reg .b32 %temp; 
	mov.b64 	{%r409, %temp}, %fd438;
	}
	setp.gt.s32 	%p209, %r408, 1048575;
	mov.b32 	%r410, -1023;
	mov.f64 	%fd1946, %fd438;
	@%p209 bra 	$L__BB1_273;
	mul.f64 	%fd1946, %fd438, 0d4350000000000000;
	{
	.reg .b32 %temp; 
	mov.b64 	{%temp, %r408}, %fd1946;
	}
	{
	.reg .b32 %temp; 
	mov.b64 	{%r409, %temp}, %fd1946;
	}
	mov.b32 	%r410, -1077;
$L__BB1_273:
	add.s32 	%r329, %r408, -1;
	setp.gt.u32 	%p210, %r329, 2146435070;
	@%p210 bra 	$L__BB1_277;
	shr.u32 	%r332, %r408, 20;
	add.s32 	%r411, %r410, %r332;
	and.b32  	%r333, %r408, 1048575;
	or.b32  	%r334, %r333, 1072693248;
	mov.b64 	%fd1947, {%r409, %r334};
	setp.lt.u32 	%p212, %r334, 1073127583;
	@%p212 bra 	$L__BB1_276;
	{
	.reg .b32 %temp; 
	mov.b64 	{%r335, %temp}, %fd1947;
	}
	{
	.reg .b32 %temp; 
	mov.b64 	{%temp, %r336}, %fd1947;
	}
	add.s32 	%r337, %r336, -1048576;
	mov.b64 	%fd1947, {%r335, %r337};
	add.s32 	%r411, %r411, 1;
$L__BB1_276:
	add.f64 	%fd1645, %fd1947, 0dBFF0000000000000;
	add.f64 	%fd1646, %fd1947, 0d3FF0000000000000;
	rcp.approx.ftz.f64 	%fd1647, %fd1646;
	neg.f64 	%fd1648, %fd1646;
	fma.rn.f64 	%fd1649, %fd1648, %fd1647, 0d3FF0000000000000;
	fma.rn.f64 	%fd1650, %fd1649, %fd1649, %fd1649;
	fma.rn.f64 	%fd1651, %fd1650, %fd1647, %fd1647;
	mul.f64 	%fd1652, %fd1645, %fd1651;
	fma.rn.f64 	%fd1653, %fd1645, %fd1651, %fd1652;
	mul.f64 	%fd1654, %fd1653, %fd1653;
	fma.rn.f64 	%fd1655, %fd1654, 0d3EB1380B3AE80F1E, 0d3ED0EE258B7A8B04;
	fma.rn.f64 	%fd1656, %fd1655, %fd1654, 0d3EF3B2669F02676F;
	fma.rn.f64 	%fd1657, %fd1656, %fd1654, 0d3F1745CBA9AB0956;
	fma.rn.f64 	%fd1658, %fd1657, %fd1654, 0d3F3C71C72D1B5154;
	fma.rn.f64 	%fd1659, %fd1658, %fd1654, 0d3F624924923BE72D;
	fma.rn.f64 	%fd1660, %fd1659, %fd1654, 0d3F8999999999A3C4;
	fma.rn.f64 	%fd1661, %fd1660, %fd1654, 0d3FB5555555555554;
	sub.f64 	%fd1662, %fd1645, %fd1653;
	add.f64 	%fd1663, %fd1662, %fd1662;
	neg.f64 	%fd1664, %fd1653;
	fma.rn.f64 	%fd1665, %fd1664, %fd1645, %fd1663;
	mul.f64 	%fd1666, %fd1651, %fd1665;
	mul.f64 	%fd1667, %fd1654, %fd1661;
	fma.rn.f64 	%fd1668, %fd1667, %fd1653, %fd1666;
	xor.b32  	%r338, %r411, -2147483648;
	mov.b32 	%r339, 1127219200;
	mov.b64 	%fd1669, {%r338, %r339};
	mov.b32 	%r340, -2147483648;
	mov.b64 	%fd1670, {%r340, %r339};
	sub.f64 	%fd1671, %fd1669, %fd1670;
	fma.rn.f64 	%fd1672, %fd1671, 0d3FE62E42FEFA39EF, %fd1653;
	fma.rn.f64 	%fd1673, %fd1671, 0dBFE62E42FEFA39EF, %fd1672;
	sub.f64 	%fd1674, %fd1673, %fd1653;
	sub.f64 	%fd1675, %fd1668, %fd1674;
	fma.rn.f64 	%fd1676, %fd1671, 0d3C7ABC9E3B39803F, %fd1675;
	add.f64 	%fd1948, %fd1672, %fd1676;
	bra.uni 	$L__BB1_278;
$L__BB1_277:
	fma.rn.f64 	%fd1644, %fd1946, 0d7FF0000000000000, 0d7FF0000000000000;
	{
	.reg .b32 %temp; 
	mov.b64 	{%temp, %r330}, %fd1946;
	}
	and.b32  	%r331, %r330, 2147483647;
	setp.eq.s32 	%p211, %r331, 0;
	selp.f64 	%fd1948, 0dFFF0000000000000, %fd1644, %p211;
$L__BB1_278:
	add.f64 	%fd1677, %fd1952, %fd1948;
	add.f64 	%fd1678, %fd438, %fd438;
	rcp.rn.f64 	%fd1679, %fd1678;
	add.f64 	%fd1680, %fd1679, %fd1677;
	mul.f64 	%fd1681, %fd438, %fd438;
	rcp.rn.f64 	%fd1682, %fd1681;
	fma.rn.f64 	%fd1683, %fd1682, 0dBFDC5E5E5E5E5E5E, 0d3FB5555555555555;
	fma.rn.f64 	%fd1684, %fd1682, %fd1683, 0dBF95995995995996;
	fma.rn.f64 	%fd1685, %fd1682, %fd1684, 0d3F7F07C1F07C1F08;
	fma.rn.f64 	%fd1686, %fd1682, %fd1685, 0dBF71111111111111;
	fma.rn.f64 	%fd1687, %fd1682, %fd1686, 0d3F70410410410410;
	fma.rn.f64 	%fd1688, %fd1682, %fd1687, 0dBF81111111111111;
	fma.rn.f64 	%fd1689, %fd1682, %fd1688, 0d3FB5555555555555;
	mul.f64 	%fd1690, %fd1682, %fd1689;
	sub.f64 	%fd1953, %fd1680, %fd1690;
	bra.uni 	$L__BB1_267;
$L__BB1_279:
	add.f64 	%fd1951, %fd1951, 0dBFF0000000000000;
	rcp.rn.f64 	%fd1624, %fd1951;
	add.f64 	%fd1952, %fd1952, %fd1624;
	setp.gt.f64 	%p206, %fd1951, 0d4000000000000000;
	@%p206 bra 	$L__BB1_279;
	bra.uni 	$L__BB1_264;
$L__BB1_280:
	mul.f64 	%fd1697, %fd465, 0d3FE45F306DC9C883;
	cvt.rni.s32.f64 	%r412, %fd1697;
	cvt.rn.f64.s32 	%fd1698, %r412;
	fma.rn.f64 	%fd1699, %fd1698, 0dBFF921FB54442D18, %fd465;
	fma.rn.f64 	%fd1700, %fd1698, 0dBC91A62633145C00, %fd1699;
	fma.rn.f64 	%fd1955, %fd1698, 0dB97B839A252049C0, %fd1700;
	setp.ltu.f64 	%p217, %fd466, 0d41E0000000000000;
	@%p217 bra 	$L__BB1_282;
	{ // callseq 20, 0
	.param .b64 param0;
	st.param.f64 	[param0], %fd465;
	.param .align 16 .b8 retval0[16];
	call.uni (retval0), 
	__internal_trig_reduction_slowpathd, 
	(
	param0
	);
	ld.param.f64 	%fd1955, [retval0];
	ld.param.b32 	%r412, [retval0+8];
	} // callseq 20
$L__BB1_282:
	and.b32  	%r342, %r412, 1;
	setp.eq.b32 	%p218, %r342, 1;
	not.pred 	%p241, %p218;
$L__BB1_283:
	mul.f64 	%fd1703, %fd1955, %fd1955;
	fma.rn.f64 	%fd1704, %fd1703, 0d3EE48DAC2799BCB9, 0dBEF9757C5B27EBB1;
	fma.rn.f64 	%fd1705, %fd1704, %fd1703, 0d3F0980E90FD91E04;
	fma.rn.f64 	%fd1706, %fd1705, %fd1703, 0dBEFAE2B0417D7E1D;
	fma.rn.f64 	%fd1707, %fd1706, %fd1703, 0d3F119F5341BFBA57;
	fma.rn.f64 	%fd1708, %fd1707, %fd1703, 0d3F15E791A00F6919;
	fma.rn.f64 	%fd1709, %fd1708, %fd1703, 0d3F2FF2E7FADEC73A;
	fma.rn.f64 	%fd1710, %fd1709, %fd1703, 0d3F434BC1B206DA62;
	fma.rn.f64 	%fd1711, %fd1710, %fd1703, 0d3F57DB18EF2F83F9;
	fma.rn.f64 	%fd1712, %fd1711, %fd1703, 0d3F6D6D2E7AE49FBC;
	fma.rn.f64 	%fd1713, %fd1712, %fd1703, 0d3F8226E3A816A776;
	fma.rn.f64 	%fd1714, %fd1713, %fd1703, 0d3F9664F485D25660;
	fma.rn.f64 	%fd1715, %fd1714, %fd1703, 0d3FABA1BA1BABF31D;
	fma.rn.f64 	%fd1716, %fd1715, %fd1703, 0d3FC11111111105D2;
	fma.rn.f64 	%fd1717, %fd1716, %fd1703, 0d3FD555555555555E;
	mul.f64 	%fd472, %fd1703, %fd1717;
	fma.rn.f64 	%fd1956, %fd472, %fd1955, %fd1955;
	@%p241 bra 	$L__BB1_285;
	sub.f64 	%fd1718, %fd1956, %fd1955;
	neg.f64 	%fd1719, %fd1718;
	fma.rn.f64 	%fd1720, %fd472, %fd1955, %fd1719;
	rcp.approx.ftz.f64 	%fd1721, %fd1956;
	neg.f64 	%fd1722, %fd1956;
	fma.rn.f64 	%fd1723, %fd1722, %fd1721, 0d3FF0000000000000;
	fma.rn.f64 	%fd1724, %fd1723, %fd1723, %fd1723;
	fma.rn.f64 	%fd1725, %fd1724, %fd1721, %fd1721;
	neg.f64 	%fd1726, %fd1725;
	fma.rn.f64 	%fd1727, %fd1956, %fd1726, 0d3FF0000000000000;
	fma.rn.f64 	%fd1728, %fd1726, %fd1720, %fd1727;
	fma.rn.f64 	%fd1956, %fd1728, %fd1726, %fd1726;
$L__BB1_285:
	mov.f64 	%fd1729, 0d400921FB54442D18;
	div.rn.f64 	%fd1965, %fd1729, %fd1956;
$L__BB1_286:
	setp.eq.f64 	%p220, %fd1964, 0d0000000000000000;
	@%p220 bra 	$L__BB1_292;
	setp.gt.f64 	%p221, %fd1964, 0d4024000000000000;
	@%p221 bra 	$L__BB1_294;
	setp.leu.f64 	%p222, %fd1964, 0d4000000000000000;
	@%p222 bra 	$L__BB1_289;
	bra.uni 	$L__BB1_302;
$L__BB1_289:
	setp.geu.f64 	%p224, %fd1964, 0d3FF0000000000000;
	@%p224 bra 	$L__BB1_291;
$L__BB1_290:
	rcp.rn.f64 	%fd1732, %fd1964;
	sub.f64 	%fd1965, %fd1965, %fd1732;
	add.f64 	%fd1964, %fd1964, 0d3FF0000000000000;
	setp.lt.f64 	%p225, %fd1964, 0d3FF0000000000000;
	@%p225 bra 	$L__BB1_290;
$L__BB1_291:
	add.f64 	%fd1733, %fd1964, 0dBFF762D863400000;
	add.f64 	%fd1734, %fd1733, 0dBDF6BE3F6E000000;
	add.f64 	%fd1735, %fd1734, 0dBBFA9C8865E0A4F0;
	add.f64 	%fd1736, %fd1964, 0dBFF0000000000000;
	fma.rn.f64 	%fd1737, %fd1736, 0dBF60F7E5F66C2537, 0dBFA72B2E63723C78;
	fma.rn.f64 	%fd1738, %fd1736, %fd1737, 0dBFD2821C13C5E2BF;
	fma.rn.f64 	%fd1739, %fd1736, %fd1738, 0dBFE4CF68D26E295A;
	fma.rn.f64 	%fd1740, %fd1736, %fd1739, 0dBFD4D5D0F9AB412F;
	fma.rn.f64 	%fd1741, %fd1736, %fd1740, 0d3FD04E9E69894978;
	fma.rn.f64 	%fd1742, %fd1736, 0dBEA2B84F95BBF448, 0d3F616FC90A0A1908;
	fma.rn.f64 	%fd1743, %fd1736, %fd1742, 0d3FABB9C8CC612CA3;
	fma.rn.f64 	%fd1744, %fd1736, %fd1743, 0d3FDBE65D28DE361C;
	fma.rn.f64 	%fd1745, %fd1736, %fd1744, 0d3FF75EB79397C930;
	fma.rn.f64 	%fd1746, %fd1736, %fd1745, 0d40009D1B06674D41;
	fma.rn.f64 	%fd1747, %fd1736, %fd1746, 0d3FF0000000000000;
	div.rn.f64 	%fd1748, %fd1741, %fd1747;
	mul.f64 	%fd1749, %fd1735, %fd1748;
	fma.rn.f64 	%fd1750, %fd1735, 0d3FEFDBCE00000000, %fd1749;
	add.f64 	%fd1966, %fd1965, %fd1750;
$L__BB1_292:
	sub.f64 	%fd1798, %fd462, %fd1966;
	cvta.to.global.u64 	%rd25, %rd11;
	add.s64 	%rd27, %rd25, %rd23;
	st.global.f64 	[%rd27], %fd1798;
$L__BB1_293:
	ret;
$L__BB1_294:
	add.f64 	%fd479, %fd1964, 0dBFF0000000000000;
	{
	.reg .b32 %temp; 
	mov.b64 	{%temp, %r413}, %fd479;
	}
	{
	.reg .b32 %temp; 
	mov.b64 	{%r414, %temp}, %fd479;
	}
	setp.gt.s32 	%p226, %r413, 1048575;
	mov.b32 	%r415, -1023;
	mov.f64 	%fd1959, %fd479;
	@%p226 bra 	$L__BB1_296;
	mul.f64 	%fd1959, %fd479, 0d4350000000000000;
	{
	.reg .b32 %temp; 
	mov.b64 	{%temp, %r413}, %fd1959;
	}
	{
	.reg .b32 %temp; 
	mov.b64 	{%r414, %temp}, %fd1959;
	}
	mov.b32 	%r415, -1077;
$L__BB1_296:
	add.s32 	%r345, %r413, -1;
	setp.gt.u32 	%p227, %r345, 2146435070;
	@%p227 bra 	$L__BB1_300;
	shr.u32 	%r348, %r413, 20;
	add.s32 	%r416, %r415, %r348;
	and.b32  	%r349, %r413, 1048575;
	or.b32  	%r350, %r349, 1072693248;
	mov.b64 	%fd1960, {%r414, %r350};
	setp.lt.u32 	%p229, %r350, 1073127583;
	@%p229 bra 	$L__BB1_299;
	{
	.reg .b32 %temp; 
	mov.b64 	{%r351, %temp}, %fd1960;
	}
	{
	.reg .b32 %temp; 
	mov.b64 	{%temp, %r352}, %fd1960;
	}
	add.s32 	%r353, %r352, -1048576;
	mov.b64 	%fd1960, {%r351, %r353};
	add.s32 	%r416, %r416, 1;
$L__BB1_299:
	add.f64 	%fd1752, %fd1960, 0dBFF0000000000000;
	add.f64 	%fd1753, %fd1960, 0d3FF0000000000000;
	rcp.approx.ftz.f64 	%fd1754, %fd1753;
	neg.f64 	%fd1755, %fd1753;
	fma.rn.f64 	%fd1756, %fd1755, %fd1754, 0d3FF0000000000000;
	fma.rn.f64 	%fd1757, %fd1756, %fd1756, %fd1756;
	fma.rn.f64 	%fd1758, %fd1757, %fd1754, %fd1754;
	mul.f64 	%fd1759, %fd1752, %fd1758;
	fma.rn.f64 	%fd1760, %fd1752, %fd1758, %fd1759;
	mul.f64 	%fd1761, %fd1760, %fd1760;
	fma.rn.f64 	%fd1762, %fd1761, 0d3EB1380B3AE80F1E, 0d3ED0EE258B7A8B04;
	fma.rn.f64 	%fd1763, %fd1762, %fd1761, 0d3EF3B2669F02676F;
	fma.rn.f64 	%fd1764, %fd1763, %fd1761, 0d3F1745CBA9AB0956;
	fma.rn.f64 	%fd1765, %fd1764, %fd1761, 0d3F3C71C72D1B5154;
	fma.rn.f64 	%fd1766, %fd1765, %fd1761, 0d3F624924923BE72D;
	fma.rn.f64 	%fd1767, %fd1766, %fd1761, 0d3F8999999999A3C4;
	fma.rn.f64 	%fd1768, %fd1767, %fd1761, 0d3FB5555555555554;
	sub.f64 	%fd1769, %fd1752, %fd1760;
	add.f64 	%fd1770, %fd1769, %fd1769;
	neg.f64 	%fd1771, %fd1760;
	fma.rn.f64 	%fd1772, %fd1771, %fd1752, %fd1770;
	mul.f64 	%fd1773, %fd1758, %fd1772;
	mul.f64 	%fd1774, %fd1761, %fd1768;
	fma.rn.f64 	%fd1775, %fd1774, %fd1760, %fd1773;
	xor.b32  	%r354, %r416, -2147483648;
	mov.b32 	%r355, 1127219200;
	mov.b64 	%fd1776, {%r354, %r355};
	mov.b32 	%r356, -2147483648;
	mov.b64 	%fd1777, {%r356, %r355};
	sub.f64 	%fd1778, %fd1776, %fd1777;
	fma.rn.f64 	%fd1779, %fd1778, 0d3FE62E42FEFA39EF, %fd1760;
	fma.rn.f64 	%fd1780, %fd1778, 0dBFE62E42FEFA39EF, %fd1779;
	sub.f64 	%fd1781, %fd1780, %fd1760;
	sub.f64 	%fd1782, %fd1775, %fd1781;
	fma.rn.f64 	%fd1783, %fd1778, 0d3C7ABC9E3B39803F, %fd1782;
	add.f64 	%fd1961, %fd1779, %fd1783;
	bra.uni 	$L__BB1_301;
$L__BB1_300:
	fma.rn.f64 	%fd1751, %fd1959, 0d7FF0000000000000, 0d7FF0000000000000;
	{
	.reg .b32 %temp; 
	mov.b64 	{%temp, %r346}, %fd1959;
	}
	and.b32  	%r347, %r346, 2147483647;
	setp.eq.s32 	%p228, %r347, 0;
	selp.f64 	%fd1961, 0dFFF0000000000000, %fd1751, %p228;
$L__BB1_301:
	add.f64 	%fd1784, %fd1965, %fd1961;
	add.f64 	%fd1785, %fd479, %fd479;
	rcp.rn.f64 	%fd1786, %fd1785;
	add.f64 	%fd1787, %fd1786, %fd1784;
	mul.f64 	%fd1788, %fd479, %fd479;
	rcp.rn.f64 	%fd1789, %fd1788;
	fma.rn.f64 	%fd1790, %fd1789, 0dBFDC5E5E5E5E5E5E, 0d3FB5555555555555;
	fma.rn.f64 	%fd1791, %fd1789, %fd1790, 0dBF95995995995996;
	fma.rn.f64 	%fd1792, %fd1789, %fd1791, 0d3F7F07C1F07C1F08;
	fma.rn.f64 	%fd1793, %fd1789, %fd1792, 0dBF71111111111111;
	fma.rn.f64 	%fd1794, %fd1789, %fd1793, 0d3F70410410410410;
	fma.rn.f64 	%fd1795, %fd1789, %fd1794, 0dBF81111111111111;
	fma.rn.f64 	%fd1796, %fd1789, %fd1795, 0d3FB5555555555555;
	mul.f64 	%fd1797, %fd1789, %fd1796;
	sub.f64 	%fd1966, %fd1787, %fd1797;
	bra.uni 	$L__BB1_292;
$L__BB1_302:
	add.f64 	%fd1964, %fd1964, 0dBFF0000000000000;
	rcp.rn.f64 	%fd1731, %fd1964;
	add.f64 	%fd1965, %fd1965, %fd1731;
	setp.gt.f64 	%p223, %fd1964, 0d4000000000000000;
	@%p223 bra 	$L__BB1_302;
	bra.uni 	$L__BB1_289;

}
.func  (.param .align 16 .b8 func_retval0[16]) __internal_trig_reduction_slowpathd(
	.param .b64 __internal_trig_reduction_slowpathd_param_0
)
{
	.local .align 8 .b8 	__local_depot2[40];
	.reg .b64 	%SP;
	.reg .b64 	%SPL;
	.reg .pred 	%p<10>;
	.reg .b32 	%r<47>;
	.reg .b64 	%rd<74>;
	.reg .b64 	%fd<5>;

	mov.u64 	%SPL, __local_depot2;
	ld.param.f64 	%fd4, [__internal_trig_reduction_slowpathd_param_0];
	add.u64 	%rd1, %SPL, 0;
	{
	.reg .b32 %temp; 
	mov.b64 	{%temp, %r1}, %fd4;
	}
	shr.u32 	%r2, %r1, 20;
	and.b32  	%r3, %r2, 2047;
	setp.eq.s32 	%p1, %r3, 2047;
	mov.b32 	%r46, 0;
	@%p1 bra 	$L__BB2_9;
	add.s32 	%r20, %r3, -1024;
	mov.b64 	%rd20, %fd4;
	shl.b64 	%rd2, %rd20, 11;
	shr.u32 	%r4, %r20, 6;
	sub.s32 	%r45, 15, %r4;
	sub.s32 	%r21, 19, %r4;
	setp.lt.u32 	%p2, %r20, 128;
	selp.b32 	%r6, 18, %r21, %p2;
	setp.ge.s32 	%p3, %r45, %r6;
	mov.b64 	%rd70, 0;
	@%p3 bra 	$L__BB2_4;
	add.s32 	%r23, %r6, %r4;
	neg.s32 	%r43, %r23;
	or.b64  	%rd3, %rd2, -9223372036854775808;
	mov.b64 	%rd70, 0;
	mov.b32 	%r42, 0;
	mov.u64 	%rd25, __cudart_i2opi_d;
	mov.u32 	%r44, %r45;
$L__BB2_3:
	.pragma "nounroll";
	mul.wide.s32 	%rd22, %r42, 8;
	add.s64 	%rd23, %rd1, %rd22;
	mul.wide.s32 	%rd24, %r44, 8;
	add.s64 	%rd26, %rd25, %rd24;
	ld.global.nc.u64 	%rd27, [%rd26];
	{
	.reg .u32 %r0, %r1, %r2, %r3, %alo, %ahi, %blo, %bhi, %clo, %chi;
	mov.b64 	{%alo,%ahi}, %rd27;
	mov.b64 	{%blo,%bhi}, %rd3;
	mov.b64 	{%clo,%chi}, %rd70;
	mad.lo.cc.u32 	%r0, %alo, %blo, %clo;
	madc.hi.cc.u32 	%r1, %alo, %blo, %chi;
	madc.hi.u32 	%r2, %alo, %bhi, 0;
	mad.lo.cc.u32 	%r1, %alo, %bhi, %r1;
	madc.hi.cc.u32 	%r2, %ahi, %blo, %r2;
	madc.hi.u32 	%r3, %ahi, %bhi, 0;
	mad.lo.cc.u32 	%r1, %ahi, %blo, %r1;
	madc.lo.cc.u32 	%r2, %ahi, %bhi, %r2;
	addc.u32 	%r3, %r3, 0;
	mov.b64 	%rd28, {%r0,%r1};
	mov.b64 	%rd70, {%r2,%r3};
	}
	st.local.u64 	[%rd23], %rd28;
	add.s32 	%r44, %r44, 1;
	add.s32 	%r43, %r43, 1;
	add.s32 	%r42, %r42, 1;
	setp.ne.s32 	%p4, %r43, -15;
	mov.u32 	%r45, %r6;
	@%p4 bra 	$L__BB2_3;
$L__BB2_4:
	cvt.s64.s32 	%rd29, %r45;
	cvt.u64.u32 	%rd30, %r4;
	add.s64 	%rd31, %rd30, %rd29;
	shl.b64 	%rd32, %rd31, 3;
	add.s64 	%rd33, %rd1, %rd32;
	st.local.u64 	[%rd33+-120], %rd70;
	and.b32  	%r15, %r2, 63;
	ld.local.u64 	%rd72, [%rd1+16];
	ld.local.u64 	%rd71, [%rd1+24];
	setp.eq.s32 	%p5, %r15, 0;
	@%p5 bra 	$L__BB2_6;
	shl.b64 	%rd34, %rd71, %r15;
	shr.u64 	%rd35, %rd72, 1;
	xor.b32  	%r24, %r15, 63;
	shr.u64 	%rd36, %rd35, %r24;
	or.b64  	%rd71, %rd34, %rd36;
	ld.local.u64 	%rd37, [%rd1+8];
	shl.b64 	%rd38, %rd72, %r15;
	shr.u64 	%rd39, %rd37, 1;
	shr.u64 	%rd40, %rd39, %r24;
	or.b64  	%rd72, %rd38, %rd40;
$L__BB2_6:
	and.b32  	%r25, %r1, -2147483648;
	shr.u64 	%rd41, %rd71, 62;
	cvt.u32.u64 	%r26, %rd41;
	mov.b64 	{%r27, %r28}, %rd71;
	mov.b64 	{%r29, %r30}, %rd72;
	shf.l.wrap.b32 	%r31, %r30, %r27, 2;
	shf.l.wrap.b32 	%r32, %r27, %r28, 2;
	mov.b64 	%rd42, {%r31, %r32};
	shl.b64 	%rd43, %rd72, 2;
	shr.u64 	%rd44, %rd42, 63;
	cvt.u32.u64 	%r33, %rd44;
	add.s32 	%r34, %r33, %r26;
	setp.eq.s32 	%p6, %r25, 0;
	neg.s32 	%r35, %r34;
	selp.b32 	%r46, %r34, %r35, %p6;
	setp.gt.s64 	%p7, %rd42, -1;
	mov.b64 	%rd45, 0;
	{
	.reg .u32 %r0, %r1, %r2, %r3, %a0, %a1, %a2, %a3, %b0, %b1, %b2, %b3;
	mov.b64 	{%a0,%a1}, %rd45;
	mov.b64 	{%a2,%a3}, %rd45;
	mov.b64 	{%b0,%b1}, %rd43;
	mov.b64 	{%b2,%b3}, %rd42;
	sub.cc.u32 	%r0, %a0, %b0;
	subc.cc.u32 	%r1, %a1, %b1;
	subc.cc.u32 	%r2, %a2, %b2;
	subc.u32 	%r3, %a3, %b3;
	mov.b64 	%rd46, {%r0,%r1};
	mov.b64 	%rd47, {%r2,%r3};
	}
	xor.b32  	%r36, %r25, -2147483648;
	selp.b64 	%rd73, %rd42, %rd47, %p7;
	selp.b64 	%rd14, %rd43, %rd46, %p7;
	selp.b32 	%r17, %r25, %r36, %p7;
	clz.b64 	%r37, %rd73;
	cvt.u64.u32 	%rd15, %r37;
	setp.eq.s32 	%p8, %r37, 0;
	@%p8 bra 	$L__BB2_8;
	cvt.u32.u64 	%r38, %rd15;
	and.b32  	%r39, %r38, 63;
	shl.b64 	%rd48, %rd73, %r39;
	shr.u64 	%rd49, %rd14, 1;
	not.b32 	%r40, %r38;
	and.b32  	%r41, %r40, 63;
	shr.u64 	%rd50, %rd49, %r41;
	or.b64  	%rd73, %rd48, %rd50;
$L__BB2_8:
	mov.b64 	%rd51, -3958705157555305931;
	{
	.reg .u32 %r0, %r1, %r2, %r3, %alo, %ahi, %blo, %bhi;
	mov.b64 	{%alo,%ahi}, %rd73;
	mov.b64 	{%blo,%bhi}, %rd51;
	mul.lo.u32 	%r0, %alo, %blo;
	mul.hi.u32 	%r1, %alo, %blo;
	mad.lo.cc.u32 	%r1, %alo, %bhi, %r1;
	madc.hi.u32 	%r2, %alo, %bhi, 0;
	mad.lo.cc.u32 	%r1, %ahi, %blo, %r1;
	madc.hi.cc.u32 	%r2, %ahi, %blo, %r2;
	madc.hi.u32 	%r3, %ahi, %bhi, 0;
	mad.lo.cc.u32 	%r2, %ahi, %bhi, %r2;
	addc.u32 	%r3, %r3, 0;
	mov.b64 	%rd52, {%r0,%r1};
	mov.b64 	%rd53, {%r2,%r3};
	}
	setp.gt.s64 	%p9, %rd53, 0;
	{
	.reg .u32 %r0, %r1, %r2, %r3, %a0, %a1, %a2, %a3, %b0, %b1, %b2, %b3;
	mov.b64 	{%a0,%a1}, %rd52;
	mov.b64 	{%a2,%a3}, %rd53;
	mov.b64 	{%b0,%b1}, %rd52;
	mov.b64 	{%b2,%b3}, %rd53;
	add.cc.u32 	%r0, %a0, %b0;
	addc.cc.u32 	%r1, %a1, %b1;
	addc.cc.u32 	%r2, %a2, %b2;
	addc.u32 	%r3, %a3, %b3;
	mov.b64 	%rd54, {%r0,%r1};
	mov.b64 	%rd55, {%r2,%r3};
	}
	selp.b64 	%rd56, %rd55, %rd53, %p9;
	selp.s64 	%rd57, -1, 0, %p9;
	sub.s64 	%rd58, %rd57, %rd15;
	cvt.u64.u32 	%rd59, %r17;
	shl.b64 	%rd60, %rd59, 32;
	add.s64 	%rd61, %rd56, 1;
	shr.u64 	%rd62, %rd61, 10;
	add.s64 	%rd63, %rd62, 1;
	shr.u64 	%rd64, %rd63, 1;
	shl.b64 	%rd65, %rd58, 52;
	add.s64 	%rd66, %rd65, %rd64;
	add.s64 	%rd67, %rd66, 4602678819172646912;
	or.b64  	%rd68, %rd67, %rd60;
	mov.b64 	%fd4, %rd68;
$L__BB2_9:
	st.param.f64 	[func_retval0], %fd4;
	st.param.b32 	[func_retval0+8], %r46;
	ret;

}
.func  (.param .b64 func_retval0) __internal_lgamma_pos(
	.param .b64 __internal_lgamma_pos_param_0
)
{
	.reg .pred 	%p<12>;
	.reg .b32 	%r<47>;
	.reg .b64 	%fd<184>;

	ld.param.f64 	%fd22, [__internal_lgamma_pos_param_0];
	{
	.reg .b32 %temp; 
	mov.b64 	{%temp, %r1}, %fd22;
	}
	setp.lt.s32 	%p1, %r1, 1074266112;
	@%p1 bra 	$L__BB3_9;
	setp.lt.u32 	%p8, %r1, 1075838976;
	@%p8 bra 	$L__BB3_8;
	setp.gt.u32 	%p9, %r1, 2146435071;
	@%p9 bra 	$L__BB3_6;
	{
	.reg .b32 %temp; 
	mov.b64 	{%r30, %temp}, %fd22;
	}
	shr.u32 	%r2, %r1, 20;
	add.s32 	%r42, %r2, -1023;
	and.b32  	%r31, %r1, 1048575;
	or.b32  	%r32, %r31, 1072693248;
	mov.b64 	%fd178, {%r30, %r32};
	setp.lt.u32 	%p10, %r32, 1073127583;
	@%p10 bra 	$L__BB3_5;
	{
	.reg .b32 %temp; 
	mov.b64 	{%r33, %temp}, %fd178;
	}
	{
	.reg .b32 %temp; 
	mov.b64 	{%temp, %r34}, %fd178;
	}
	add.s32 	%r35, %r34, -1048576;
	mov.b64 	%fd178, {%r33, %r35};
	add.s32 	%r42, %r2, -1022;
$L__BB3_5:
	add.f64 	%fd129, %fd178, 0dBFF0000000000000;
	add.f64 	%fd130, %fd178, 0d3FF0000000000000;
	rcp.approx.ftz.f64 	%fd131, %fd130;
	neg.f64 	%fd132, %fd130;
	fma.rn.f64 	%fd133, %fd132, %fd131, 0d3FF0000000000000;
	fma.rn.f64 	%fd134, %fd133, %fd133, %fd133;
	fma.rn.f64 	%fd135, %fd134, %fd131, %fd131;
	mul.f64 	%fd136, %fd129, %fd135;
	fma.rn.f64 	%fd137, %fd129, %fd135, %fd136;
	mul.f64 	%fd138, %fd137, %fd137;
	fma.rn.f64 	%fd139, %fd138, 0d3EB1380B3AE80F1E, 0d3ED0EE258B7A8B04;
	fma.rn.f64 	%fd140, %fd139, %fd138, 0d3EF3B2669F02676F;
	fma.rn.f64 	%fd141, %fd140, %fd138, 0d3F1745CBA9AB0956;
	fma.rn.f64 	%fd142, %fd141, %fd138, 0d3F3C71C72D1B5154;
	fma.rn.f64 	%fd143, %fd142, %fd138, 0d3F624924923BE72D;
	fma.rn.f64 	%fd144, %fd143, %fd138, 0d3F8999999999A3C4;
	fma.rn.f64 	%fd145, %fd144, %fd138, 0d3FB5555555555554;
	sub.f64 	%fd146, %fd129, %fd137;
	add.f64 	%fd147, %fd146, %fd146;
	neg.f64 	%fd148, %fd137;
	fma.rn.f64 	%fd149, %fd148, %fd129, %fd147;
	mul.f64 	%fd150, %fd135, %fd149;
	mul.f64 	%fd151, %fd138, %fd145;
	fma.rn.f64 	%fd152, %fd151, %fd137, %fd150;
	xor.b32  	%r36, %r42, -2147483648;
	mov.b32 	%r37, 1127219200;
	mov.b64 	%fd153, {%r36, %r37};
	mov.b32 	%r38, -2147483648;
	mov.b64 	%fd154, {%r38, %r37};
	sub.f64 	%fd155, %fd153, %fd154;
	fma.rn.f64 	%fd156, %fd155, 0d3FE62E42FEFA39EF, %fd137;
	fma.rn.f64 	%fd157, %fd155, 0dBFE62E42FEFA39EF, %fd156;
	sub.f64 	%fd158, %fd157, %fd137;
	sub.f64 	%fd159, %fd152, %fd158;
	fma.rn.f64 	%fd160, %fd155, 0d3C7ABC9E3B39803F, %fd159;
	add.f64 	%fd179, %fd156, %fd160;
	bra.uni 	$L__BB3_7;
$L__BB3_6:
	fma.rn.f64 	%fd179, %fd22, 0d7FF0000000000000, 0d7FF0000000000000;
$L__BB3_7:
	rcp.approx.ftz.f64 	%fd161, %fd22;
	neg.f64 	%fd162, %fd22;
	fma.rn.f64 	%fd163, %fd162, %fd161, 0d3FF0000000000000;
	fma.rn.f64 	%fd164, %fd163, %fd163, %fd163;
	fma.rn.f64 	%fd165, %fd164, %fd161, %fd161;
	mul.f64 	%fd166, %fd165, %fd165;
	{
	.reg .b32 %temp; 
	mov.b64 	{%r39, %temp}, %fd179;
	}
	{
	.reg .b32 %temp; 
	mov.b64 	{%temp, %r40}, %fd179;
	}
	add.s32 	%r41, %r40, -1048576;
	mov.b64 	%fd167, {%r39, %r41};
	add.f64 	%fd168, %fd22, 0dBFE0000000000000;
	fma.rn.f64 	%fd169, %fd166, 0dBF5AC321034783F9, 0d3F4B68B992738FBF;
	fma.rn.f64 	%fd170, %fd169, %fd166, 0dBF4380D01E4F7B8C;
	fma.rn.f64 	%fd171, %fd170, %fd166, 0d3F4A019FA29F7264;
	fma.rn.f64 	%fd172, %fd171, %fd166, 0dBF66C16C16B2ACEC;
	fma.rn.f64 	%fd173, %fd172, %fd166, 0d3FB5555555555545;
	fma.rn.f64 	%fd174, %fd173, %fd165, 0d3FED67F1C864BEAE;
	fma.rn.f64 	%fd175, %fd167, %fd168, %fd174;
	fma.rn.f64 	%fd176, %fd167, %fd168, %fd162;
	add.f64 	%fd177, %fd176, %fd175;
	setp.eq.f64 	%p11, %fd22, 0d7FF0000000000000;
	selp.f64 	%fd183, 0d7FF0000000000000, %fd177, %p11;
	bra.uni 	$L__BB3_21;
$L__BB3_8:
	add.f64 	%fd113, %fd22, 0dC008000000000000;
	fma.rn.f64 	%fd114, %fd113, 0dC0AF7040BB18FB05, 0dC1122B7730207EF3;
	fma.rn.f64 	%fd115, %fd114, %fd113, 0dC1585A0DB81DE7D0;
	fma.rn.f64 	%fd116, %fd115, %fd113, 0dC18A992B8BA94677;
	fma.rn.f64 	%fd117, %fd116, %fd113, 0dC1AAC5CB6957CC20;
	fma.rn.f64 	%fd118, %fd117, %fd113, 0dC1BC0E2B308774BE;
	fma.rn.f64 	%fd119, %fd118, %fd113, 0dC1C6BA13DCAE7F67;
	fma.rn.f64 	%fd120, %fd119, %fd113, 0dC1CCF33B9C3D120C;
	add.f64 	%fd121, %fd113, 0dC08FF62E0BE189FE;
	fma.rn.f64 	%fd122, %fd121, %fd113, 0dC10074FACE10C93F;
	fma.rn.f64 	%fd123, %fd122, %fd113, 0dC151B662F8D75791;
	fma.rn.f64 	%fd124, %fd123, %fd113, 0dC18EE64AB4D207F7;
	fma.rn.f64 	%fd125, %fd124, %fd113, 0dC1B9051687C9951A;
	fma.rn.f64 	%fd126, %fd125, %fd113, 0dC1D2B866BF0B853D;
	fma.rn.f64 	%fd127, %fd126, %fd113, 0dC1D4E2130E9DC133;
	div.rn.f64 	%fd128, %fd120, %fd127;
	add.f64 	%fd183, %fd113, %fd128;
	bra.uni 	$L__BB3_21;
$L__BB3_9:
	setp.lt.s32 	%p2, %r1, 1073217536;
	@%p2 bra 	$L__BB3_11;
	add.f64 	%fd93, %fd22, 0dC000000000000000;
	fma.rn.f64 	%fd94, %fd93, 0d3E452636124338B3, 0dBE71FA71D78C0EE2;
	fma.rn.f64 	%fd95, %fd94, %fd93, 0d3E8D111F31E61306;
	fma.rn.f64 	%fd96, %fd95, %fd93, 0dBEA0502BBE1B2706;
	fma.rn.f64 	%fd97, %fd96, %fd93, 0d3EB06850B2970292;
	fma.rn.f64 	%fd98, %fd97, %fd93, 0dBEC108474875033D;
	fma.rn.f64 	%fd99, %fd98, %fd93, 0d3ED24ACCC62909DC;
	fma.rn.f64 	%fd100, %fd99, %fd93, 0dBEE3CB25209E63BE;
	fma.rn.f64 	%fd101, %fd100, %fd93, 0d3EF581CBBC8CDC7B;
	fma.rn.f64 	%fd102, %fd101, %fd93, 0dBF078E04B85C7597;
	fma.rn.f64 	%fd103, %fd102, %fd93, 0d3F1A12730CF45051;
	fma.rn.f64 	%fd104, %fd103, %fd93, 0dBF2D3FD354062012;
	fma.rn.f64 	%fd105, %fd104, %fd93, 0d3F40B36B0B4DE323;
	fma.rn.f64 	%fd106, %fd105, %fd93, 0dBF538AC5C6D0317A;
	fma.rn.f64 	%fd107, %fd106, %fd93, 0d3F67ADD6EAAB19FC;
	fma.rn.f64 	%fd108, %fd107, %fd93, 0dBF7E404FC20E4D5B;
	fma.rn.f64 	%fd109, %fd108, %fd93, 0d3F951322AC7DA390;
	fma.rn.f64 	%fd110, %fd109, %fd93, 0dBFB13E001A5578A3;
	fma.rn.f64 	%fd111, %fd110, %fd93, 0d3FD4A34CC4A60FA3;
	fma.rn.f64 	%fd112, %fd111, %fd93, 0d3FDB0EE6072093CF;
	mul.f64 	%fd183, %fd93, %fd112;
	bra.uni 	$L__BB3_21;
$L__BB3_11:
	setp.lt.s32 	%p3, %r1, 1072064102;
	@%p3 bra 	$L__BB3_13;
	mov.f64 	%fd70, 0d3FF0000000000000;
	sub.f64 	%fd71, %fd70, %fd22;
	fma.rn.f64 	%fd72, %fd71, 0d3F881F6D2A4C4310, 0d3FA3EB504359EB88;
	fma.rn.f64 	%fd73, %fd72, %fd71, 0d3FAE35D8DEB06317;
	fma.rn.f64 	%fd74, %fd73, %fd71, 0d3FAED469A8B6ECCE;
	fma.rn.f64 	%fd75, %fd74, %fd71, 0d3FACC1B1C357BEFE;
	fma.rn.f64 	%fd76, %fd75, %fd71, 0d3FAD7154DB67F79F;
	fma.rn.f64 	%fd77, %fd76, %fd71, 0d3FAFCC622CF2F7BB;
	fma.rn.f64 	%fd78, %fd77, %fd71, 0d3FB11747A4D1CC43;
	fma.rn.f64 	%fd79, %fd78, %fd71, 0d3FB24CE16A21B8AC;
	fma.rn.f64 	%fd80, %fd79, %fd71, 0d3FB3B1C21A7BCB00;
	fma.rn.f64 	%fd81, %fd80, %fd71, 0d3FB556723452ED57;
	fma.rn.f64 	%fd82, %fd81, %fd71, 0d3FB748C00891544F;
	fma.rn.f64 	%fd83, %fd82, %fd71, 0d3FB9A0207808CF40;
	fma.rn.f64 	%fd84, %fd83, %fd71, 0d3FBC80673B8AE26B;
	fma.rn.f64 	%fd85, %fd84, %fd71, 0d3FC010B364B7E555;
	fma.rn.f64 	%fd86, %fd85, %fd71, 0d3FC2703A1D239658;
	fma.rn.f64 	%fd87, %fd86, %fd71, 0d3FC5B40CB1137E6E;
	fma.rn.f64 	%fd88, %fd87, %fd71, 0d3FCA8B9C17AC4F03;
	fma.rn.f64 	%fd89, %fd88, %fd71, 0d3FD151322AC7CB52;
	fma.rn.f64 	%fd90, %fd89, %fd71, 0d3FD9A4D55BEAB1D4;
	fma.rn.f64 	%fd91, %fd90, %fd71, 0d3FEA51A6625307D6;
	fma.rn.f64 	%fd92, %fd91, %fd71, 0d3FE2788CFC6FB619;
	mul.f64 	%fd183, %fd71, %fd92;
	bra.uni 	$L__BB3_21;
$L__BB3_13:
	fma.rn.f64 	%fd23, %fd22, 0dBE7844988BFE6590, 0d3EA7B77CEB0625E8;
	fma.rn.f64 	%fd24, %fd23, %fd22, 0dBE998C69C8710CC4;
	fma.rn.f64 	%fd25, %fd24, %fd22, 0dBEF6527A5A11CF6E;
	fma.rn.f64 	%fd26, %fd25, %fd22, 0d3F20EC2950B1B5DE;
	fma.rn.f64 	%fd27, %fd26, %fd22, 0dBF2C4D80C24BA278;
	fma.rn.f64 	%fd28, %fd27, %fd22, 0dBF5315B4E8CC0D09;
	fma.rn.f64 	%fd29, %fd28, %fd22, 0d3F7D917F15D50020;
	fma.rn.f64 	%fd30, %fd29, %fd22, 0dBF83B4ABB41CB6FA;
	fma.rn.f64 	%fd31, %fd30, %fd22, 0dBFA59AF1275B7120;
	fma.rn.f64 	%fd32, %fd31, %fd22, 0d3FC5512321A168A0;
	fma.rn.f64 	%fd33, %fd32, %fd22, 0dBFA5815E8FDCE74C;
	fma.rn.f64 	%fd34, %fd33, %fd22, 0dBFE4FCF4026ADD1A;
	fma.rn.f64 	%fd35, %fd34, %fd22, 0d3FE2788CFC6FB5C8;
	mul.f64 	%fd36, %fd22, %fd35;
	fma.rn.f64 	%fd180, %fd36, %fd22, %fd22;
	{
	.reg .b32 %temp; 
	mov.b64 	{%temp, %r43}, %fd180;
	}
	{
	.reg .b32 %temp; 
	mov.b64 	{%r44, %temp}, %fd180;
	}
	setp.gt.s32 	%p4, %r43, 1048575;
	mov.b32 	%r45, -1023;
	@%p4 bra 	$L__BB3_15;
	mul.f64 	%fd180, %fd180, 0d4350000000000000;
	{
	.reg .b32 %temp; 
	mov.b64 	{%temp, %r43}, %fd180;
	}
	{
	.reg .b32 %temp; 
	mov.b64 	{%r44, %temp}, %fd180;
	}
	mov.b32 	%r45, -1077;
$L__BB3_15:
	add.s32 	%r18, %r43, -1;
	setp.gt.u32 	%p5, %r18, 2146435070;
	@%p5 bra 	$L__BB3_19;
	shr.u32 	%r21, %r43, 20;
	add.s32 	%r46, %r45, %r21;
	and.b32  	%r22, %r43, 1048575;
	or.b32  	%r23, %r22, 1072693248;
	mov.b64 	%fd181, {%r44, %r23};
	setp.lt.u32 	%p7, %r23, 1073127583;
	@%p7 bra 	$L__BB3_18;
	{
	.reg .b32 %temp; 
	mov.b64 	{%r24, %temp}, %fd181;
	}
	{
	.reg .b32 %temp; 
	mov.b64 	{%temp, %r25}, %fd181;
	}
	add.s32 	%r26, %r25, -1048576;
	mov.b64 	%fd181, {%r24, %r26};
	add.s32 	%r46, %r46, 1;
$L__BB3_18:
	add.f64 	%fd38, %fd181, 0dBFF0000000000000;
	add.f64 	%fd39, %fd181, 0d3FF0000000000000;
	rcp.approx.ftz.f64 	%fd40, %fd39;
	neg.f64 	%fd41, %fd39;
	fma.rn.f64 	%fd42, %fd41, %fd40, 0d3FF0000000000000;
	fma.rn.f64 	%fd43, %fd42, %fd42, %fd42;
	fma.rn.f64 	%fd44, %fd43, %fd40, %fd40;
	mul.f64 	%fd45, %fd38, %fd44;
	fma.rn.f64 	%fd46, %fd38, %fd44, %fd45;
	mul.f64 	%fd47, %fd46, %fd46;
	fma.rn.f64 	%fd48, %fd47, 0d3EB1380B3AE80F1E, 0d3ED0EE258B7A8B04;
	fma.rn.f64 	%fd49, %fd48, %fd47, 0d3EF3B2669F02676F;
	fma.rn.f64 	%fd50, %fd49, %fd47, 0d3F1745CBA9AB0956;
	fma.rn.f64 	%fd51, %fd50, %fd47, 0d3F3C71C72D1B5154;
	fma.rn.f64 	%fd52, %fd51, %fd47, 0d3F624924923BE72D;
	fma.rn.f64 	%fd53, %fd52, %fd47, 0d3F8999999999A3C4;
	fma.rn.f64 	%fd54, %fd53, %fd47, 0d3FB5555555555554;
	sub.f64 	%fd55, %fd38, %fd46;
	add.f64 	%fd56, %fd55, %fd55;
	neg.f64 	%fd57, %fd46;
	fma.rn.f64 	%fd58, %fd57, %fd38, %fd56;
	mul.f64 	%fd59, %fd44, %fd58;
	mul.f64 	%fd60, %fd47, %fd54;
	fma.rn.f64 	%fd61, %fd60, %fd46, %fd59;
	xor.b32  	%r27, %r46, -2147483648;
	mov.b32 	%r28, 1127219200;
	mov.b64 	%fd62, {%r27, %r28};
	mov.b32 	%r29, -2147483648;
	mov.b64 	%fd63, {%r29, %r28};
	sub.f64 	%fd64, %fd62, %fd63;
	fma.rn.f64 	%fd65, %fd64, 0d3FE62E42FEFA39EF, %fd46;
	fma.rn.f64 	%fd66, %fd64, 0dBFE62E42FEFA39EF, %fd65;
	sub.f64 	%fd67, %fd66, %fd46;
	sub.f64 	%fd68, %fd61, %fd67;
	fma.rn.f64 	%fd69, %fd64, 0d3C7ABC9E3B39803F, %fd68;
	add.f64 	%fd182, %fd65, %fd69;
	bra.uni 	$L__BB3_20;
$L__BB3_19:
	fma.rn.f64 	%fd37, %fd180, 0d7FF0000000000000, 0d7FF0000000000000;
	{
	.reg .b32 %temp; 
	mov.b64 	{%temp, %r19}, %fd180;
	}
	and.b32  	%r20, %r19, 2147483647;
	setp.eq.s32 	%p6, %r20, 0;
	selp.f64 	%fd182, 0dFFF0000000000000, %fd37, %p6;
$L__BB3_20:
	neg.f64 	%fd183, %fd182;
$L__BB3_21:
	st.param.f64 	[func_retval0], %fd183;
	ret;

}


// ===== COMPILED SASS (sm_100) =====

	.target	sm_100

	.elftype	@"ET_EXEC"


//--------------------- .note.nv.tkinfo           --------------------------
	.section	.note.nv.tkinfo,"",@"SHT_NOTE"
	.sectionflags	@"SHF_NOTE_NV_TKINFO"
	.tkinfo
        /*0018*/ 	.word	0x00000002
        /*0030*/ 	.string	""
        /*0030*/ 	.string	"ptxas"
        /*0030*/ 	.string	"Cuda compilation tools, release 13.0, V13.0.88"
        /*0030*/ 	.string	"Build cuda_13.0.r13.0/compiler.36424714_0"
        /*0030*/ 	.string	"-arch sm_100 -m 64 "



//--------------------- .note.nv.cuinfo           --------------------------
	.section	.note.nv.cuinfo,"",@"SHT_NOTE"
	.sectionflags	@"SHF_NOTE_NV_CUINFO"
        /*0018*/ 	.short	0x0002
        /*001a*/ 	.short	0x0064
        /*001c*/ 	.short	0x0082
	.zero		2


//--------------------- .nv.info                  --------------------------
	.section	.nv.info,"",@"SHT_CUDA_INFO"
	.align	4


	//----- nvinfo : EIATTR_REGCOUNT
	.align		4
        /*0000*/ 	.byte	0x04, 0x2f
        /*0002*/ 	.short	(.L_3 - .L_2)
	.align		4
.L_2:
        /*0004*/ 	.word	index@(_Z15bnb_lpmf_kernelPKiPKdS2_S2_Pdi)
        /*0008*/ 	.word	0x0000002e


	//----- nvinfo : EIATTR_FRAME_SIZE
	.align		4
.L_3:
        /*000c*/ 	.byte	0x04, 0x11
        /*000e*/ 	.short	(.L_5 - .L_4)
	.align		4
.L_4:
        /*0010*/ 	.word	index@($_Z15bnb_lpmf_kernelPKiPKdS2_S2_Pdi$__internal_lgamma_pos)
        /*0014*/ 	.word	0x00000000


	//----- nvinfo : EIATTR_FRAME_SIZE
	.align		4
.L_5:
        /*0018*/ 	.byte	0x04, 0x11
        /*001a*/ 	.short	(.L_7 - .L_6)
	.align		4
.L_6:
        /*001c*/ 	.word	index@($__internal_2_$__cuda_sm20_div_rn_f64_full)
        /*0020*/ 	.word	0x00000000


	//----- nvinfo : EIATTR_FRAME_SIZE
	.align		4
.L_7:
        /*0024*/ 	.byte	0x04, 0x11
        /*0026*/ 	.short	(.L_9 - .L_8)
	.align		4
.L_8:
        /*0028*/ 	.word	index@(_Z15bnb_lpmf_kernelPKiPKdS2_S2_Pdi)
        /*002c*/ 	.word	0x00000000


	//----- nvinfo : EIATTR_REGCOUNT
	.align		4
.L_9:
        /*0030*/ 	.byte	0x04, 0x2f
        /*0032*/ 	.short	(.L_11 - .L_10)
	.align		4
.L_10:
        /*0034*/ 	.word	index@(_Z16bnb_deriv_kernelPKiPKdS2_S2_PdS3_S3_i)
        /*0038*/ 	.word	0x0000002e


	//----- nvinfo : EIATTR_FRAME_SIZE
	.align		4
.L_11:
        /*003c*/ 	.byte	0x04, 0x11
        /*003e*/ 	.short	(.L_13 - .L_12)
	.align		4
.L_12:
        /*0040*/ 	.word	index@($_Z16bnb_deriv_kernelPKiPKdS2_S2_PdS3_S3_i$__internal_trig_reduction_slowpathd)
        /*0044*/ 	.word	0x00000028


	//----- nvinfo : EIATTR_FRAME_SIZE
	.align		4
.L_13:
        /*0048*/ 	.byte	0x04, 0x11
        /*004a*/ 	.short	(.L_15 - .L_14)
	.align		4
.L_14:
        /*004c*/ 	.word	index@($__internal_1_$__cuda_sm20_div_rn_f64_full)
        /*0050*/ 	.word	0x00000028


	//----- nvinfo : EIATTR_FRAME_SIZE
	.align		4
.L_15:
        /*0054*/ 	.byte	0x04, 0x11
        /*0056*/ 	.short	(.L_17 - .L_16)
	.align		4
.L_16:
        /*0058*/ 	.word	index@($__internal_0_$__cuda_sm20_dblrcp_rn_slowpath_v3)
        /*005c*/ 	.word	0x00000028


	//----- nvinfo : EIATTR_FRAME_SIZE
	.align		4
.L_17:
        /*0060*/ 	.byte	0x04, 0x11
        /*0062*/ 	.short	(.L_19 - .L_18)
	.align		4
.L_18:
        /*0064*/ 	.word	index@(_Z16bnb_deriv_kernelPKiPKdS2_S2_PdS3_S3_i)
        /*0068*/ 	.word	0x00000028


	//----- nvinfo : EIATTR_MIN_STACK_SIZE
	.align		4
.L_19:
        /*006c*/ 	.byte	0x04, 0x12
        /*006e*/ 	.short	(.L_21 - .L_20)
	.align		4
.L_20:
        /*0070*/ 	.word	index@(_Z16bnb_deriv_kernelPKiPKdS2_S2_PdS3_S3_i)
        /*0074*/ 	.word	0x00000028


	//----- nvinfo : EIATTR_MIN_STACK_SIZE
	.align		4
.L_21:
        /*0078*/ 	.byte	0x04, 0x12
        /*007a*/ 	.short	(.L_23 - .L_22)
	.align		4
.L_22:
        /*007c*/ 	.word	index@(_Z15bnb_lpmf_kernelPKiPKdS2_S2_Pdi)
        /*0080*/ 	.word	0x00000000
.L_23:


//--------------------- .nv.compat                --------------------------
	.section	.nv.compat,"",@"SHT_CUDA_COMPAT_INFO"
	.align	4
        /*0000*/ 	.byte	0x02, 0x09, 0x00, 0x00, 0x02, 0x02, 0x01, 0x00, 0x02, 0x05, 0x05, 0x00, 0x03, 0x07, 0x01, 0x01
        /*0010*/ 	.byte	0x02, 0x03, 0x00, 0x00, 0x02, 0x06, 0x01, 0x00, 0x04, 0x0b, 0x08, 0x00, 0x01, 0x00, 0x00, 0x00
        /*0020*/ 	.byte	0x00, 0x00, 0x00, 0x00


//--------------------- .nv.info._Z16bnb_deriv_kernelPKiPKdS2_S2_PdS3_S3_i --------------------------
	.section	.nv.info._Z16bnb_deriv_kernelPKiPKdS2_S2_PdS3_S3_i,"",@"SHT_CUDA_INFO"
	.sectionflags	@""
	.align	4


	//----- nvinfo : EIATTR_CUDA_API_VERSION
	.align		4
        /*0000*/ 	.byte	0x04, 0x37
        /*0002*/ 	.short	(.L_25 - .L_24)
.L_24:
        /*0004*/ 	.word	0x00000082


	//----- nvinfo : EIATTR_KPARAM_INFO
	.align		4
.L_25:
        /*0008*/ 	.byte	0x04, 0x17
        /*000a*/ 	.short	(.L_27 - .L_26)
.L_26:
        /*000c*/ 	.word	0x00000000
        /*0010*/ 	.short	0x0007
        /*0012*/ 	.short	0x0038
        /*0014*/ 	.byte	0x00, 0xf0, 0x11, 0x00


	//----- nvinfo : EIATTR_KPARAM_INFO
	.align		4
.L_27:
        /*0018*/ 	.byte	0x04, 0x17
        /*001a*/ 	.short	(.L_29 - .L_28)
.L_28:
        /*001c*/ 	.word	0x00000000
        /*0020*/ 	.short	0x0006
        /*0022*/ 	.short	0x0030
        /*0024*/ 	.byte	0x00, 0xf5, 0x21, 0x00


	//----- nvinfo : EIATTR_KPARAM_INFO
	.align		4
.L_29:
        /*0028*/ 	.byte	0x04, 0x17
        /*002a*/ 	.short	(.L_31 - .L_30)
.L_30:
        /*002c*/ 	.word	0x00000000
        /*0030*/ 	.short	0x0005
        /*0032*/ 	.short	0x0028
        /*0034*/ 	.byte	0x00, 0xf5, 0x21, 0x00


	//----- nvinfo : EIATTR_KPARAM_INFO
	.align		4
.L_31:
        /*0038*/ 	.byte	0x04, 0x17
        /*003a*/ 	.short	(.L_33 - .L_32)
.L_32:
        /*003c*/ 	.word	0x00000000
        /*0040*/ 	.short	0x0004
        /*0042*/ 	.short	0x0020
        /*0044*/ 	.byte	0x00, 0xf5, 0x21, 0x00


	//----- nvinfo : EIATTR_KPARAM_INFO
	.align		4
.L_33:
        /*0048*/ 	.byte	0x04, 0x17
        /*004a*/ 	.short	(.L_35 - .L_34)
.L_34:
        /*004c*/ 	.word	0x00000000
        /*0050*/ 	.short	0x0003
        /*0052*/ 	.short	0x0018
        /*0054*/ 	.byte	0x00, 0xf5, 0x21, 0x00


	//----- nvinfo : EIATTR_KPARAM_INFO
	.align		4
.L_35:
        /*0058*/ 	.byte	0x04, 0x17
        /*005a*/ 	.short	(.L_37 - .L_36)
.L_36:
        /*005c*/ 	.word	0x00000000
        /*0060*/ 	.short	0x0002
        /*0062*/ 	.short	0x0010
        /*0064*/ 	.byte	0x00, 0xf5, 0x21, 0x00


	//----- nvinfo : EIATTR_KPARAM_INFO
	.align		4
.L_37:
        /*0068*/ 	.byte	0x04, 0x17
        /*006a*/ 	.short	(.L_39 - .L_38)
.L_38:
        /*006c*/ 	.word	0x00000000
        /*0070*/ 	.short	0x0001
        /*0072*/ 	.short	0x0008
        /*0074*/ 	.byte	0x00, 0xf5, 0x21, 0x00


	//----- nvinfo : EIATTR_KPARAM_INFO
	.align		4
.L_39:
        /*0078*/ 	.byte	0x04, 0x17
        /*007a*/ 	.short	(.L_41 - .L_40)
.L_40:
        /*007c*/ 	.word	0x00000000
        /*0080*/ 	.short	0x0000
        /*0082*/ 	.short	0x0000
        /*0084*/ 	.byte	0x00, 0xf5, 0x21, 0x00


	//----- nvinfo : EIATTR_SPARSE_MMA_MASK
	.align		4
.L_41:
        /*0088*/ 	.byte	0x03, 0x50
        /*008a*/ 	.short	0x0000


	//----- nvinfo : EIATTR_MAXREG_COUNT
	.align		4
        /*008c*/ 	.byte	0x03, 0x1b
        /*008e*/ 	.short	0x00ff


	//----- nvinfo : EIATTR_MERCURY_ISA_VERSION
	.align		4
        /*0090*/ 	.byte	0x03, 0x5f
        /*0092*/ 	.short	0x0101


	//----- nvinfo : EIATTR_VRC_CTA_INIT_COUNT
	.align		4
        /*0094*/ 	.byte	0x02, 0x4a
	.zero		1
	.zero		1


	//----- nvinfo : EIATTR_EXIT_INSTR_OFFSETS
	.align		4
        /*0098*/ 	.byte	0x04, 0x1c
        /*009a*/ 	.short	(.L_43 - .L_42)


	//   ....[0]....
.L_42:
        /*009c*/ 	.word	0x00000080


	//   ....[1]....
        /*00a0*/ 	.word	0x00013d20


	//----- nvinfo : EIATTR_CRS_STACK_SIZE
	.align		4
.L_43:
        /*00a4*/ 	.byte	0x04, 0x1e
        /*00a6*/ 	.short	(.L_45 - .L_44)
.L_44:
        /*00a8*/ 	.word	0x00000000


	//----- nvinfo : EIATTR_CBANK_PARAM_SIZE
	.align		4
.L_45:
        /*00ac*/ 	.byte	0x03, 0x19
        /*00ae*/ 	.short	0x003c


	//----- nvinfo : EIATTR_PARAM_CBANK
	.align		4
        /*00b0*/ 	.byte	0x04, 0x0a
        /*00b2*/ 	.short	(.L_47 - .L_46)
	.align		4
.L_46:
        /*00b4*/ 	.word	index@(.nv.constant0._Z16bnb_deriv_kernelPKiPKdS2_S2_PdS3_S3_i)
        /*00b8*/ 	.short	0x0380
        /*00ba*/ 	.short	0x003c


	//----- nvinfo : EIATTR_SW_WAR
	.align		4
.L_47:
        /*00bc*/ 	.byte	0x04, 0x36
        /*00be*/ 	.short	(.L_49 - .L_48)
.L_48:
        /*00c0*/ 	.word	0x00000008
.L_49:


//--------------------- .nv.info._Z15bnb_lpmf_kernelPKiPKdS2_S2_Pdi --------------------------
	.section	.nv.info._Z15bnb_lpmf_kernelPKiPKdS2_S2_Pdi,"",@"SHT_CUDA_INFO"
	.sectionflags	@""
	.align	4


	//----- nvinfo : EIATTR_CUDA_API_VERSION
	.align		4
        /*0000*/ 	.byte	0x04, 0x37
        /*0002*/ 	.short	(.L_51 - .L_50)
.L_50:
        /*0004*/ 	.word	0x00000082


	//----- nvinfo : EIATTR_KPARAM_INFO
	.align		4
.L_51:
        /*0008*/ 	.byte	0x04, 0x17
        /*000a*/ 	.short	(.L_53 - .L_52)
.L_52:
        /*000c*/ 	.word	0x00000000
        /*0010*/ 	.short	0x0005
        /*0012*/ 	.short	0x0028
        /*0014*/ 	.byte	0x00, 0xf0, 0x11, 0x00


	//----- nvinfo : EIATTR_KPARAM_INFO
	.align		4
.L_53:
        /*0018*/ 	.byte	0x04, 0x17
        /*001a*/ 	.short	(.L_55 - .L_54)
.L_54:
        /*001c*/ 	.word	0x00000000
        /*0020*/ 	.short	0x0004
        /*0022*/ 	.short	0x0020
        /*0024*/ 	.byte	0x00, 0xf5, 0x21, 0x00


	//----- nvinfo : EIATTR_KPARAM_INFO
	.align		4
.L_55:
        /*0028*/ 	.byte	0x04, 0x17
        /*002a*/ 	.short	(.L_57 - .L_56)
.L_56:
        /*002c*/ 	.word	0x00000000
        /*0030*/ 	.short	0x0003
        /*0032*/ 	.short	0x0018
        /*0034*/ 	.byte	0x00, 0xf5, 0x21, 0x00


	//----- nvinfo : EIATTR_KPARAM_INFO
	.align		4
.L_57:
        /*0038*/ 	.byte	0x04, 0x17
        /*003a*/ 	.short	(.L_59 - .L_58)
.L_58:
        /*003c*/ 	.word	0x00000000
        /*0040*/ 	.short	0x0002
        /*0042*/ 	.short	0x0010
        /*0044*/ 	.byte	0x00, 0xf5, 0x21, 0x00


	//----- nvinfo : EIATTR_KPARAM_INFO
	.align		4
.L_59:
        /*0048*/ 	.byte	0x04, 0x17
        /*004a*/ 	.short	(.L_61 - .L_60)
.L_60:
        /*004c*/ 	.word	0x00000000
        /*0050*/ 	.short	0x0001
        /*0052*/ 	.short	0x0008
        /*0054*/ 	.byte	0x00, 0xf5, 0x21, 0x00


	//----- nvinfo : EIATTR_KPARAM_INFO
	.align		4
.L_61:
        /*0058*/ 	.byte	0x04, 0x17
        /*005a*/ 	.short	(.L_63 - .L_62)
.L_62:
        /*005c*/ 	.word	0x00000000
        /*0060*/ 	.short	0x0000
        /*0062*/ 	.short	0x0000
        /*0064*/ 	.byte	0x00, 0xf5, 0x21, 0x00


	//----- nvinfo : EIATTR_SPARSE_MMA_MASK
	.align		4
.L_63:
        /*0068*/ 	.byte	0x03, 0x50
        /*006a*/ 	.short	0x0000


	//----- nvinfo : EIATTR_MAXREG_COUNT
	.align		4
        /*006c*/ 	.byte	0x03, 0x1b
        /*006e*/ 	.short	0x00ff


	//----- nvinfo : EIATTR_MERCURY_ISA_VERSION
	.align		4
        /*0070*/ 	.byte	0x03, 0x5f
        /*0072*/ 	.short	0x0101


	//----- nvinfo : EIATTR_VRC_CTA_INIT_COUNT
	.align		4
        /*0074*/ 	.byte	0x02, 0x4a
	.zero		1
	.zero		1


	//----- nvinfo : EIATTR_EXIT_INSTR_OFFSETS
	.align		4
        /*0078*/ 	.byte	0x04, 0x1c
        /*007a*/ 	.short	(.L_65 - .L_64)


	//   ....[0]....
.L_64:
        /*007c*/ 	.word	0x00000070


	//   ....[1]....
        /*0080*/ 	.word	0x000068d0


	//----- nvinfo : EIATTR_CRS_STACK_SIZE
	.align		4
.L_65:
        /*0084*/ 	.byte	0x04, 0x1e
        /*0086*/ 	.short	(.L_67 - .L_66)
.L_66:
        /*0088*/ 	.word	0x00000000


	//----- nvinfo : EIATTR_CBANK_PARAM_SIZE
	.align		4
.L_67:
        /*008c*/ 	.byte	0x03, 0x19
        /*008e*/ 	.short	0x002c


	//----- nvinfo : EIATTR_PARAM_CBANK
	.align		4
        /*0090*/ 	.byte	0x04, 0x0a
        /*0092*/ 	.short	(.L_69 - .L_68)
	.align		4
.L_68:
        /*0094*/ 	.word	index@(.nv.constant0._Z15bnb_lpmf_kernelPKiPKdS2_S2_Pdi)
        /*0098*/ 	.short	0x0380
        /*009a*/ 	.short	0x002c


	//----- nvinfo : EIATTR_SW_WAR
	.align		4
.L_69:
        /*009c*/ 	.byte	0x04, 0x36
        /*009e*/ 	.short	(.L_71 - .L_70)
.L_70:
        /*00a0*/ 	.word	0x00000008
.L_71:


//--------------------- .nv.callgraph             --------------------------
	.section	.nv.callgraph,"",@"SHT_CUDA_CALLGRAPH"
	.align	4
	.sectionentsize	8
	.align		4
        /*0000*/ 	.word	0x00000000
	.align		4
        /*0004*/ 	.word	0xffffffff
	.align		4
        /*0008*/ 	.word	0x00000000
	.align		4
        /*000c*/ 	.word	0xfffffffe
	.align		4
        /*0010*/ 	.word	0x00000000
	.align		4
        /*0014*/ 	.word	0xfffffffd
	.align		4
        /*0018*/ 	.word	0x00000000
	.align		4
        /*001c*/ 	.word	0xfffffffc


//--------------------- .nv.constant4             --------------------------
	.section	.nv.constant4,"a",@progbits
	.align	8
	.align		8
.nv.constant4:
        /*0000*/ 	.dword	__cudart_i2opi_d
	.align		8
        /*0008*/ 	.dword	__cudart_sin_cos_coeffs


//--------------------- .text._Z16bnb_deriv_kernelPKiPKdS2_S2_PdS3_S3_i --------------------------
	.section	.text._Z16bnb_deriv_kernelPKiPKdS2_S2_PdS3_S3_i,"ax",@progbits
	.align	128
        .global         _Z16bnb_deriv_kernelPKiPKdS2_S2_PdS3_S3_i
        .type           _Z16bnb_deriv_kernelPKiPKdS2_S2_PdS3_S3_i,@function
        .size           _Z16bnb_deriv_kernelPKiPKdS2_S2_PdS3_S3_i,(.L_x_520 - _Z16bnb_deriv_kernelPKiPKdS2_S2_PdS3_S3_i)
        .other          _Z16bnb_deriv_kernelPKiPKdS2_S2_PdS3_S3_i,@"STO_CUDA_ENTRY STV_DEFAULT"
_Z16bnb_deriv_kernelPKiPKdS2_S2_PdS3_S3_i:
.text._Z16bnb_deriv_kernelPKiPKdS2_S2_PdS3_S3_i:
[----:B------:R-:W0:Y:S01]  /*0000*/  LDC R1, c[0x0][0x37c] ;  /* 0x0000df00ff017b82 */ /* 0x000e220000000800 */
[----:B------:R-:W1:Y:S07]  /*0010*/  S2R R0, SR_TID.X ;  /* 0x0000000000007919 */ /* 0x000e6e0000002100 */
[----:B------:R-:W1:Y:S01]  /*0020*/  S2UR UR4, SR_CTAID.X ;  /* 0x00000000000479c3 */ /* 0x000e620000002500 */
[----:B------:R-:W2:Y:S01]  /*0030*/  LDCU UR5, c[0x0][0x3b8] ;  /* 0x00007700ff0577ac */ /* 0x000ea20008000800 */
[----:B0-----:R-:W-:-:S06]  /*0040*/  VIADD R1, R1, 0xffffffd8 ;  /* 0xffffffd801017836 */ /* 0x001fcc0000000000 */
[----:B------:R-:W1:Y:S02]  /*0050*/  LDC R5, c[0x0][0x360] ;  /* 0x0000d800ff057b82 */ /* 0x000e640000000800 */
[----:B-1----:R-:W-:-:S05]  /*0060*/  IMAD R5, R5, UR4, R0 ;  /* 0x0000000405057c24 */ /* 0x002fca000f8e0200 */
[----:B--2---:R-:W-:-:S13]  /*0070*/  ISETP.GE.AND P0, PT, R5, UR5, PT ;  /* 0x0000000505007c0c */ /* 0x004fda000bf06270 */
[----:B------:R-:W-:Y:S05]  /*0080*/  @P0 EXIT ;  /* 0x000000000000094d */ /* 0x000fea0003800000 */
[----:B------:R-:W0:Y:S01]  /*0090*/  LDC.64 R20, c[0x0][0x380] ;  /* 0x0000e000ff147b82 */ /* 0x000e220000000a00 */
[----:B------:R-:W1:Y:S07]  /*00a0*/  LDCU.64 UR4, c[0x0][0x358] ;  /* 0x00006b00ff0477ac */ /* 0x000e6e0008000a00 */
[----:B------:R-:W2:Y:S01]  /*00b0*/  LDC.64 R18, c[0x0][0x388] ;  /* 0x0000e200ff127b82 */ /* 0x000ea20000000a00 */
[----:B0-----:R-:W-:-:S05]  /*00c0*/  IMAD.WIDE R20, R5, 0x4, R20 ;  /* 0x0000000405147825 */ /* 0x001fca00078e0214 */
[----:B-1----:R-:W3:Y:S01]  /*00d0*/  LDG.E R28, desc[UR4][R20.64] ;  /* 0x00000004141c7981 */ /* 0x002ee2000c1e1900 */
[----:B--2---:R-:W-:-:S05]  /*00e0*/  IMAD.WIDE R18, R5, 0x8, R18 ;  /* 0x0000000805127825 */ /* 0x004fca00078e0212 */
[----:B------:R-:W2:Y:S01]  /*00f0*/  LDG.E.64 R22, desc[UR4][R18.64] ;  /* 0x0000000412167981 */ /* 0x000ea2000c1e1b00 */
[----:B------:R-:W-:Y:S04]  /*0100*/  BSSY.RECONVERGENT B0, `(.L_x_0) ;  /* 0x0000197000007945 */ /* 0x000fe80003800200 */
[----:B------:R-:W-:Y:S01]  /*0110*/  BSSY.RELIABLE B11, `(.L_x_1) ;  /* 0x00000890000b7945 */ /* 0x000fe20003800100 */
[----:B------:R-:W-:Y:S01]  /*0120*/  CS2R R16, SRZ ;  /* 0x0000000000107805 */ /* 0x000fe2000001ff00 */
[----:B------:R-:W-:Y:S02]  /*0130*/  IMAD.MOV.U32 R24, RZ, RZ, 0x0 ;  /* 0x00000000ff187424 */ /* 0x000fe400078e00ff */
[----:B------:R-:W-:Y:S01]  /*0140*/  IMAD.MOV.U32 R25, RZ, RZ, -0x80000 ;  /* 0xfff80000ff197424 */ /* 0x000fe200078e00ff */
[----:B---3--:R-:W2:Y:S02]  /*0150*/  I2F.F64 R28, R28 ;  /* 0x0000001c001c7312 */ /* 0x008ea40000201c00 */
[----:B--2---:R-:W-:-:S08]  /*0160*/  DADD R14, R28, R22 ;  /* 0x000000001c0e7229 */ /* 0x004fd00000000016 */
[----:B------:R-:W-:-:S14]  /*0170*/  DSETP.GTU.AND P0, PT, R14, -1, PT ;  /* 0xbff000000e00742a */ /* 0x000fdc0003f0c000 */
[----:B------:R-:W-:Y:S05]  /*0180*/  @P0 BRA `(.L_x_2) ;  /* 0x0000000400f80947 */ /* 0x000fea0003800000 */
[----:B------:R-:W-:-:S06]  /*0190*/  DADD R14, -R14, 1 ;  /* 0x3ff000000e0e7429 */ /* 0x000fcc0000000100 */
[----:B------:R-:W0:Y:S02]  /*01a0*/  FRND.F64.FLOOR R2, R14 ;  /* 0x0000000e00027313 */ /* 0x000e240000305800 */
[----:B0-----:R-:W-:-:S08]  /*01b0*/  DADD R2, R14, -R2 ;  /* 0x000000000e027229 */ /* 0x001fd00000000802 */
[C---:B------:R-:W-:Y:S02]  /*01c0*/  DADD R6, R2.reuse, -1 ;  /* 0xbff0000002067429 */ /* 0x040fe40000000000 */
[----:B------:R-:W-:-:S08]  /*01d0*/  DSETP.GT.AND P0, PT, R2, 0.5, PT ;  /* 0x3fe000000200742a */ /* 0x000fd00003f04000 */
[----:B------:R-:W-:Y:S02]  /*01e0*/  FSEL R2, R6, R2, P0 ;  /* 0x0000000206027208 */ /* 0x000fe40000000000 */
[----:B------:R-:W-:-:S06]  /*01f0*/  FSEL R3, R7, R3, P0 ;  /* 0x0000000307037208 */ /* 0x000fcc0000000000 */
[----:B------:R-:W-:-:S14]  /*0200*/  DSETP.NEU.AND P0, PT, R2, RZ, PT ;  /* 0x000000ff0200722a */ /* 0x000fdc0003f0d000 */
[----:B------:R-:W-:Y:S05]  /*0210*/  @!P0 BREAK.RELIABLE B11 ;  /* 0x00000000000b8942 */ /* 0x000fea0003800100 */
[----:B------:R-:W-:Y:S05]  /*0220*/  @!P0 BRA `(.L_x_3) ;  /* 0x0000001800108947 */ /* 0x000fea0003800000 */
[----:B------:R-:W-:Y:S01]  /*0230*/  UMOV UR6, 0x54442d18 ;  /* 0x54442d1800067882 */ /* 0x000fe20000000000 */
[----:B------:R-:W-:Y:S01]  /*0240*/  UMOV UR7, 0x400921fb ;  /* 0x400921fb00077882 */ /* 0x000fe20000000000 */
[----:B------:R-:W-:Y:S01]  /*0250*/  BSSY.RECONVERGENT B1, `(.L_x_4) ;  /* 0x000001e000017945 */ /* 0x000fe20003800200 */
[----:B------:R-:W-:-:S08]  /*0260*/  DMUL R8, R2, UR6 ;  /* 0x0000000602087c28 */ /* 0x000fd00008000000 */
[----:B------:R-:W-:-:S14]  /*0270*/  DSETP.NEU.AND P1, PT, |R8|, +INF , PT ;  /* 0x7ff000000800742a */ /* 0x000fdc0003f2d200 */
[----:B------:R-:W-:Y:S01]  /*0280*/  @!P1 DMUL R12, RZ, R8 ;  /* 0x00000008ff0c9228 */ /* 0x000fe20000000000 */
[----:B------:R-:W-:Y:S01]  /*0290*/  @!P1 PLOP3.LUT P0, PT, PT, PT, PT, 0x80, 0x8 ;  /* 0x000000000008981c */ /* 0x000fe20003f0f070 */
[----:B------:R-:W-:-:S12]  /*02a0*/  @!P1 BRA `(.L_x_5) ;  /* 0x0000000000609947 */ /* 0x000fd80003800000 */
[----:B------:R-:W-:Y:S01]  /*02b0*/  UMOV UR6, 0x6dc9c883 ;  /* 0x6dc9c88300067882 */ /* 0x000fe20000000000 */
[----:B------:R-:W-:Y:S01]  /*02c0*/  UMOV UR7, 0x3fe45f30 ;  /* 0x3fe45f3000077882 */ /* 0x000fe20000000000 */
[C---:B------:R-:W-:Y:S01]  /*02d0*/  DSETP.GE.AND P0, PT, |R8|.reuse, 2.14748364800000000000e+09, PT ;  /* 0x41e000000800742a */ /* 0x040fe20003f06200 */
[----:B------:R-:W-:Y:S01]  /*02e0*/  BSSY.RECONVERGENT B2, `(.L_x_6) ;  /* 0x0000012000027945 */ /* 0x000fe20003800200 */
[----:B------:R-:W-:Y:S01]  /*02f0*/  DMUL R2, R8, UR6 ;  /* 0x0000000608027c28 */ /* 0x000fe20008000000 */
[----:B------:R-:W-:Y:S01]  /*0300*/  UMOV UR6, 0x54442d18 ;  /* 0x54442d1800067882 */ /* 0x000fe20000000000 */
[----:B------:R-:W-:-:S08]  /*0310*/  UMOV UR7, 0x3ff921fb ;  /* 0x3ff921fb00077882 */ /* 0x000fd00000000000 */
[----:B------:R-:W0:Y:S08]  /*0320*/  F2I.F64 R2, R2 ;  /* 0x0000000200027311 */ /* 0x000e300000301100 */
[----:B0-----:R-:W0:Y:S02]  /*0330*/  I2F.F64 R12, R2 ;  /* 0x00000002000c7312 */ /* 0x001e240000201c00 */
[----:B0-----:R-:W-:Y:S01]  /*0340*/  DFMA R6, R12, -UR6, R8 ;  /* 0x800000060c067c2b */ /* 0x001fe20008000008 */
[----:B------:R-:W-:Y:S01]  /*0350*/  UMOV UR6, 0x33145c00 ;  /* 0x33145c0000067882 */ /* 0x000fe20000000000 */
[----:B------:R-:W-:-:S06]  /*0360*/  UMOV UR7, 0x3c91a626 ;  /* 0x3c91a62600077882 */ /* 0x000fcc0000000000 */
[----:B------:R-:W-:Y:S01]  /*0370*/  DFMA R6, R12, -UR6, R6 ;  /* 0x800000060c067c2b */ /* 0x000fe20008000006 */
[----:B------:R-:W-:Y:S01]  /*0380*/  UMOV UR6, 0x252049c0 ;  /* 0x252049c000067882 */ /* 0x000fe20000000000 */
[----:B------:R-:W-:-:S06]  /*0390*/  UMOV UR7, 0x397b839a ;  /* 0x397b839a00077882 */ /* 0x000fcc0000000000 */
[----:B------:R-:W-:Y:S01]  /*03a0*/  DFMA R12, R12, -UR6, R6 ;  /* 0x800000060c0c7c2b */ /* 0x000fe20008000006 */
[----:B------:R-:W-:Y:S10]  /*03b0*/  @!P0 BRA `(.L_x_7) ;  /* 0x0000000000108947 */ /* 0x000ff40003800000 */
[----:B------:R-:W-:Y:S01]  /*03c0*/  IMAD.MOV.U32 R12, RZ, RZ, R8 ;  /* 0x000000ffff0c7224 */ /* 0x000fe200078e0008 */
[----:B------:R-:W-:Y:S01]  /*03d0*/  MOV R4, 0x400 ;  /* 0x0000040000047802 */ /* 0x000fe20000000f00 */
[----:B------:R-:W-:-:S07]  /*03e0*/  IMAD.MOV.U32 R7, RZ, RZ, R9 ;  /* 0x000000ffff077224 */ /* 0x000fce00078e0009 */
[----:B------:R-:W-:Y:S05]  /*03f0*/  CALL.REL.NOINC `($_Z16bnb_deriv_kernelPKiPKdS2_S2_PdS3_S3_i$__internal_trig_reduction_slowpathd) ;  /* 0x0000014000c07944 */ /* 0x000fea0003c00000 */
.L_x_7:
[----:B------:R-:W-:Y:S05]  /*0400*/  BSYNC.RECONVERGENT B2 ;  /* 0x0000000000027941 */ /* 0x000fea0003800200 */
.L_x_6:
[----:B------:R-:W-:-:S04]  /*0410*/  LOP3.LUT R2, R2, 0x1, RZ, 0xc0, !PT ;  /* 0x0000000102027812 */ /* 0x000fc800078ec0ff */
[----:B------:R-:W-:-:S13]  /*0420*/  ISETP.NE.U32.AND P0, PT, R2, 0x1, PT ;  /* 0x000000010200780c */ /* 0x000fda0003f05070 */
.L_x_5:
[----:B------:R-:W-:Y:S05]  /*0430*/  BSYNC.RECONVERGENT B1 ;  /* 0x0000000000017941 */ /* 0x000fea0003800200 */
.L_x_4:
[----:B------:R-:W-:Y:S01]  /*0440*/  DMUL R2, R12, R12 ;  /* 0x0000000c0c027228 */ /* 0x000fe20000000000 */
[----:B------:R-:W-:Y:S01]  /*0450*/  MOV R6, 0x5b27ebb1 ;  /* 0x5b27ebb100067802 */ /* 0x000fe20000000f00 */
[----:B------:R-:W-:Y:S01]  /*0460*/  IMAD.MOV.U32 R7, RZ, RZ, 0x3ef9757c ;  /* 0x3ef9757cff077424 */ /* 0x000fe200078e00ff */
[----:B------:R-:W-:Y:S01]  /*0470*/  UMOV UR6, 0x2799bcb9 ;  /* 0x2799bcb900067882 */ /* 0x000fe20000000000 */
[----:B------:R-:W-:Y:S01]  /*0480*/  UMOV UR7, 0x3ee48dac ;  /* 0x3ee48dac00077882 */ /* 0x000fe20000000000 */
[----:B------:R-:W-:Y:S03]  /*0490*/  BSSY.RECONVERGENT B1, `(.L_x_8) ;  /* 0x0000036000017945 */ /* 0x000fe60003800200 */
[----:B------:R-:W-:Y:S01]  /*04a0*/  DFMA R6, R2, UR6, -R6 ;  /* 0x0000000602067c2b */ /* 0x000fe20008000806 */
[----:B------:R-:W-:Y:S01]  /*04b0*/  UMOV UR6, 0xfd91e04 ;  /* 0x0fd91e0400067882 */ /* 0x000fe20000000000 */
[----:B------:R-:W-:-:S06]  /*04c0*/  UMOV UR7, 0x3f0980e9 ;  /* 0x3f0980e900077882 */ /* 0x000fcc0000000000 */
[----:B------:R-:W-:Y:S01]  /*04d0*/  DFMA R6, R2, R6, UR6 ;  /* 0x0000000602067e2b */ /* 0x000fe20008000006 */
[----:B------:R-:W-:Y:S01]  /*04e0*/  UMOV UR6, 0x417d7e1d ;  /* 0x417d7e1d00067882 */ /* 0x000fe20000000000 */
[----:B------:R-:W-:-:S06]  /*04f0*/  UMOV UR7, 0x3efae2b0 ;  /* 0x3efae2b000077882 */ /* 0x000fcc0000000000 */
[----:B------:R-:W-:Y:S01]  /*0500*/  DFMA R6, R2, R6, -UR6 ;  /* 0x8000000602067e2b */ /* 0x000fe20008000006 */
[----:B------:R-:W-:Y:S01]  /*0510*/  UMOV UR6, 0x41bfba57 ;  /* 0x41bfba5700067882 */ /* 0x000fe20000000000 */
[----:B------:R-:W-:-:S06]  /*0520*/  UMOV UR7, 0x3f119f53 ;  /* 0x3f119f5300077882 */ /* 0x000fcc0000000000 */
[----:B------:R-:W-:Y:S01]  /*0530*/  DFMA R6, R2, R6, UR6 ;  /* 0x0000000602067e2b */ /* 0x000fe20008000006 */
        /* <DEDUP_REMOVED lines=29> */
[----:B------:R-:W-:-:S08]  /*0710*/  DFMA R6, R2, R6, UR6 ;  /* 0x0000000602067e2b */ /* 0x000fd00008000006 */
[----:B------:R-:W-:-:S08]  /*0720*/  DMUL R16, R2, R6 ;  /* 0x0000000602107228 */ /* 0x000fd00000000000 */
[----:B------:R-:W-:Y:S01]  /*0730*/  DFMA R6, R16, R12, R12 ;  /* 0x0000000c1006722b */ /* 0x000fe2000000000c */
[----:B------:R-:W-:Y:S10]  /*0740*/  @P0 BRA `(.L_x_9) ;  /* 0x0000000000280947 */ /* 0x000ff40003800000 */
[----:B------:R-:W0:Y:S01]  /*0750*/  MUFU.RCP64H R9, R7 ;  /* 0x0000000700097308 */ /* 0x000e220000001800 */
[----:B------:R-:W-:-:S06]  /*0760*/  IMAD.MOV.U32 R8, RZ, RZ, RZ ;  /* 0x000000ffff087224 */ /* 0x000fcc00078e00ff */
[----:B0-----:R-:W-:-:S08]  /*0770*/  DFMA R2, -R6, R8, 1 ;  /* 0x3ff000000602742b */ /* 0x001fd00000000108 */
[----:B------:R-:W-:Y:S02]  /*0780*/  DFMA R10, R2, R2, R2 ;  /* 0x00000002020a722b */ /* 0x000fe40000000002 */
[----:B------:R-:W-:-:S06]  /*0790*/  DADD R2, R6, -R12 ;  /* 0x0000000006027229 */ /* 0x000fcc000000080c */
[----:B------:R-:W-:Y:S02]  /*07a0*/  DFMA R10, R8, R10, R8 ;  /* 0x0000000a080a722b */ /* 0x000fe40000000008 */
[----:B------:R-:W-:-:S06]  /*07b0*/  DFMA R2, R16, R12, -R2 ;  /* 0x0000000c1002722b */ /* 0x000fcc0000000802 */
[----:B------:R-:W-:-:S08]  /*07c0*/  DFMA R8, R6, -R10, 1 ;  /* 0x3ff000000608742b */ /* 0x000fd0000000080a */
[----:B------:R-:W-:-:S08]  /*07d0*/  DFMA R2, R2, -R10, R8 ;  /* 0x8000000a0202722b */ /* 0x000fd00000000008 */
[----:B------:R-:W-:-:S11]  /*07e0*/  DFMA R6, -R10, R2, -R10 ;  /* 0x000000020a06722b */ /* 0x000fd6000000090a */
.L_x_9:
[----:B------:R-:W-:Y:S05]  /*07f0*/  BSYNC.RECONVERGENT B1 ;  /* 0x0000000000017941 */ /* 0x000fea0003800200 */
.L_x_8:
[----:B------:R-:W0:Y:S01]  /*0800*/  MUFU.RCP64H R3, R7 ;  /* 0x0000000700037308 */ /* 0x000e220000001800 */
[----:B------:R-:W-:Y:S01]  /*0810*/  IMAD.MOV.U32 R2, RZ, RZ, 0x1 ;  /* 0x00000001ff027424 */ /* 0x000fe200078e00ff */
[----:B------:R-:W-:Y:S01]  /*0820*/  UMOV UR6, 0x54442d18 ;  /* 0x54442d1800067882 */ /* 0x000fe20000000000 */
[----:B------:R-:W-:Y:S01]  /*0830*/  UMOV UR7, 0x400921fb ;  /* 0x400921fb00077882 */ /* 0x000fe20000000000 */
[----:B------:R-:W-:Y:S03]  /*0840*/  BSSY.RECONVERGENT B1, `(.L_x_10) ;  /* 0x0000010000017945 */ /* 0x000fe60003800200 */
[----:B0-----:R-:W-:-:S08]  /*0850*/  DFMA R8, R2, -R6, 1 ;  /* 0x3ff000000208742b */ /* 0x001fd00000000806 */
[----:B------:R-:W-:-:S08]  /*0860*/  DFMA R8, R8, R8, R8 ;  /* 0x000000080808722b */ /* 0x000fd00000000008 */
[----:B------:R-:W-:-:S08]  /*0870*/  DFMA R8, R2, R8, R2 ;  /* 0x000000080208722b */ /* 0x000fd00000000002 */
[----:B------:R-:W-:-:S08]  /*0880*/  DFMA R2, R8, -R6, 1 ;  /* 0x3ff000000802742b */ /* 0x000fd00000000806 */
[----:B------:R-:W-:-:S08]  /*0890*/  DFMA R2, R8, R2, R8 ;  /* 0x000000020802722b */ /* 0x000fd00000000008 */
[----:B------:R-:W-:-:S08]  /*08a0*/  DMUL R8, R2, UR6 ;  /* 0x0000000602087c28 */ /* 0x000fd00008000000 */
[----:B------:R-:W-:-:S08]  /*08b0*/  DFMA R10, R8, -R6, UR6 ;  /* 0x00000006080a7e2b */ /* 0x000fd00008000806 */
[----:B------:R-:W-:-:S10]  /*08c0*/  DFMA R2, R2, R10, R8 ;  /* 0x0000000a0202722b */ /* 0x000fd40000000008 */
[----:B------:R-:W-:-:S05]  /*08d0*/  FFMA R0, RZ, R7, R3 ;  /* 0x00000007ff007223 */ /* 0x000fca0000000003 */
[----:B------:R-:W-:-:S13]  /*08e0*/  FSETP.GT.AND P0, PT, |R0|, 1.469367938527859385e-39, PT ;  /* 0x001000000000780b */ /* 0x000fda0003f04200 */
[----:B------:R-:W-:Y:S05]  /*08f0*/  @P0 BRA `(.L_x_11) ;  /* 0x0000000000100947 */ /* 0x000fea0003800000 */
[----:B------:R-:W-:Y:S01]  /*0900*/  IMAD.MOV.U32 R2, RZ, RZ, 0x54442d18 ;  /* 0x54442d18ff027424 */ /* 0x000fe200078e00ff */
[----:B------:R-:W-:Y:S01]  /*0910*/  MOV R4, 0x940 ;  /* 0x0000094000047802 */ /* 0x000fe20000000f00 */
[----:B------:R-:W-:-:S07]  /*0920*/  IMAD.MOV.U32 R3, RZ, RZ, 0x400921fb ;  /* 0x400921fbff037424 */ /* 0x000fce00078e00ff */
[----:B------:R-:W-:Y:S05]  /*0930*/  CALL.REL.NOINC `($__internal_1_$__cuda_sm20_div_rn_f64_full) ;  /* 0x0000013400c07944 */ /* 0x000fea0003c00000 */
.L_x_11:
[----:B------:R-:W-:Y:S05]  /*0940*/  BSYNC.RECONVERGENT B1 ;  /* 0x0000000000017941 */ /* 0x000fea0003800200 */
.L_x_10:
[----:B------:R-:W-:Y:S01]  /*0950*/  MOV R16, R2 ;  /* 0x0000000200107202 */ /* 0x000fe20000000f00 */
[----:B------:R-:W-:-:S07]  /*0960*/  IMAD.MOV.U32 R17, RZ, RZ, R3 ;  /* 0x000000ffff117224 */ /* 0x000fce00078e0003 */
.L_x_2:
[----:B------:R-:W-:-:S14]  /*0970*/  DSETP.NEU.AND P0, PT, R14, RZ, PT ;  /* 0x000000ff0e00722a */ /* 0x000fdc0003f0d000 */
[----:B------:R-:W-:Y:S05]  /*0980*/  @!P0 BREAK.RELIABLE B11 ;  /* 0x00000000000b8942 */ /* 0x000fea0003800100 */
[----:B------:R-:W-:Y:S05]  /*0990*/  @!P0 BRA `(.L_x_3) ;  /* 0x0000001000348947 */ /* 0x000fea0003800000 */
[----:B------:R-:W-:Y:S05]  /*09a0*/  BSYNC.RELIABLE B11 ;  /* 0x00000000000b7941 */ /* 0x000fea0003800100 */
.L_x_1:
[----:B------:R-:W-:-:S14]  /*09b0*/  DSETP.GT.AND P0, PT, R14, 10, PT ;  /* 0x402400000e00742a */ /* 0x000fdc0003f04000 */
[----:B------:R-:W-:Y:S05]  /*09c0*/  @P0 BRA `(.L_x_12) ;  /* 0x0000000400dc0947 */ /* 0x000fea0003800000 */
[----:B------:R-:W-:Y:S01]  /*09d0*/  DSETP.GT.AND P0, PT, R14, 2, PT ;  /* 0x400000000e00742a */ /* 0x000fe20003f04000 */
[----:B------:R-:W-:-:S13]  /*09e0*/  BSSY.RECONVERGENT B1, `(.L_x_13) ;  /* 0x0000017000017945 */ /* 0x000fda0003800200 */
[----:B------:R-:W-:Y:S05]  /*09f0*/  @!P0 BRA `(.L_x_14) ;  /* 0x0000000000548947 */ /* 0x000fea0003800000 */
.L_x_17:
[----:B------:R-:W-:Y:S01]  /*0a00*/  DADD R14, R14, -1 ;  /* 0xbff000000e0e7429 */ /* 0x000fe20000000000 */
[----:B------:R-:W-:Y:S05]  /*0a10*/  BSSY.RECONVERGENT B2, `(.L_x_15) ;  /* 0x0000011000027945 */ /* 0x000fea0003800200 */
[----:B------:R-:W0:Y:S02]  /*0a20*/  MUFU.RCP64H R3, R15 ;  /* 0x0000000f00037308 */ /* 0x000e240000001800 */
[----:B------:R-:W-:Y:S02]  /*0a30*/  DSETP.GT.AND P1, PT, R14, 2, PT ;  /* 0x400000000e00742a */ /* 0x000fe40003f24000 */
[----:B------:R-:W-:-:S05]  /*0a40*/  VIADD R2, R15, 0x300402 ;  /* 0x003004020f027836 */ /* 0x000fca0000000000 */
[----:B------:R-:W-:Y:S01]  /*0a50*/  FSETP.GEU.AND P0, PT, |R2|, 5.8789094863358348022e-39, PT ;  /* 0x004004020200780b */ /* 0x000fe20003f0e200 */
[----:B0-----:R-:W-:-:S08]  /*0a60*/  DFMA R6, -R14, R2, 1 ;  /* 0x3ff000000e06742b */ /* 0x001fd00000000102 */
[----:B------:R-:W-:-:S08]  /*0a70*/  DFMA R6, R6, R6, R6 ;  /* 0x000000060606722b */ /* 0x000fd00000000006 */
[----:B------:R-:W-:-:S08]  /*0a80*/  DFMA R6, R2, R6, R2 ;  /* 0x000000060206722b */ /* 0x000fd00000000002 */
[----:B------:R-:W-:-:S08]  /*0a90*/  DFMA R8, -R14, R6, 1 ;  /* 0x3ff000000e08742b */ /* 0x000fd00000000106 */
[----:B------:R-:W-:Y:S01]  /*0aa0*/  DFMA R2, R6, R8, R6 ;  /* 0x000000080602722b */ /* 0x000fe20000000006 */
[----:B------:R-:W-:Y:S10]  /*0ab0*/  @P0 BRA `(.L_x_16) ;  /* 0x0000000000180947 */ /* 0x000ff40003800000 */
[----:B------:R-:W-:Y:S01]  /*0ac0*/  LOP3.LUT R2, R15, 0x7fffffff, RZ, 0xc0, !PT ;  /* 0x7fffffff0f027812 */ /* 0x000fe200078ec0ff */
[----:B------:R-:W-:Y:S01]  /*0ad0*/  IMAD.MOV.U32 R4, RZ, RZ, R14 ;  /* 0x000000ffff047224 */ /* 0x000fe200078e000e */
[----:B------:R-:W-:Y:S01]  /*0ae0*/  MOV R0, 0xb20 ;  /* 0x00000b2000007802 */ /* 0x000fe20000000f00 */
[----:B------:R-:W-:Y:S02]  /*0af0*/  IMAD.MOV.U32 R3, RZ, RZ, R15 ;  /* 0x000000ffff037224 */ /* 0x000fe400078e000f */
[----:B------:R-:W-:-:S07]  /*0b00*/  VIADD R2, R2, 0xfff00000 ;  /* 0xfff0000002027836 */ /* 0x000fce0000000000 */
[----:B------:R-:W-:Y:S05]  /*0b10*/  CALL.REL.NOINC `($__internal_0_$__cuda_sm20_dblrcp_rn_slowpath_v3) ;  /* 0x0000013000847944 */ /* 0x000fea0003c00000 */
.L_x_16:
[----:B------:R-:W-:Y:S05]  /*0b20*/  BSYNC.RECONVERGENT B2 ;  /* 0x0000000000027941 */ /* 0x000fea0003800200 */
.L_x_15:
[----:B------:R-:W-:Y:S01]  /*0b30*/  DADD R16, R2, R16 ;  /* 0x0000000002107229 */ /* 0x000fe20000000010 */
[----:B------:R-:W-:Y:S10]  /*0b40*/  @P1 BRA `(.L_x_17) ;  /* 0xfffffffc00ac1947 */ /* 0x000ff4000383ffff */
.L_x_14:
[----:B------:R-:W-:Y:S05]  /*0b50*/  BSYNC.RECONVERGENT B1 ;  /* 0x0000000000017941 */ /* 0x000fea0003800200 */
.L_x_13:
[----:B------:R-:W-:Y:S01]  /*0b60*/  DSETP.GEU.AND P0, PT, R14, 1, PT ;  /* 0x3ff000000e00742a */ /* 0x000fe20003f0e000 */
[----:B------:R-:W-:-:S13]  /*0b70*/  BSSY.RECONVERGENT B1, `(.L_x_18) ;  /* 0x0000017000017945 */ /* 0x000fda0003800200 */
[----:B------:R-:W-:Y:S05]  /*0b80*/  @P0 BRA `(.L_x_19) ;  /* 0x0000000000540947 */ /* 0x000fea0003800000 */
.L_x_22:
[----:B------:R-:W0:Y:S01]  /*0b90*/  MUFU.RCP64H R3, R15 ;  /* 0x0000000f00037308 */ /* 0x000e220000001800 */
[----:B------:R-:W-:Y:S01]  /*0ba0*/  IADD3 R2, PT, PT, R15, 0x300402, RZ ;  /* 0x003004020f027810 */ /* 0x000fe20007ffe0ff */
[----:B------:R-:W-:Y:S03]  /*0bb0*/  BSSY.RECONVERGENT B2, `(.L_x_20) ;  /* 0x000000e000027945 */ /* 0x000fe60003800200 */
[----:B------:R-:W-:Y:S02]  /*0bc0*/  FSETP.GEU.AND P0, PT, |R2|, 5.8789094863358348022e-39, PT ;  /* 0x004004020200780b */ /* 0x000fe40003f0e200 */
[----:B0-----:R-:W-:-:S08]  /*0bd0*/  DFMA R6, R2, -R14, 1 ;  /* 0x3ff000000206742b */ /* 0x001fd0000000080e */
[----:B------:R-:W-:-:S08]  /*0be0*/  DFMA R6, R6, R6, R6 ;  /* 0x000000060606722b */ /* 0x000fd00000000006 */
[----:B------:R-:W-:-:S08]  /*0bf0*/  DFMA R6, R2, R6, R2 ;  /* 0x000000060206722b */ /* 0x000fd00000000002 */
[----:B------:R-:W-:-:S08]  /*0c00*/  DFMA R8, R6, -R14, 1 ;  /* 0x3ff000000608742b */ /* 0x000fd0000000080e */
        /* <DEDUP_REMOVED lines=8> */
.L_x_21:
[----:B------:R-:W-:Y:S05]  /*0c90*/  BSYNC.RECONVERGENT B2 ;  /* 0x0000000000027941 */ /* 0x000fea0003800200 */
.L_x_20:
[----:B------:R-:W-:Y:S02]  /*0ca0*/  DADD R14, R14, 1 ;  /* 0x3ff000000e0e7429 */ /* 0x000fe40000000000 */
[----:B------:R-:W-:-:S06]  /*0cb0*/  DADD R16, -R2, R16 ;  /* 0x0000000002107229 */ /* 0x000fcc0000000110 */
[----:B------:R-:W-:-:S14]  /*0cc0*/  DSETP.GEU.AND P0, PT, R14, 1, PT ;  /* 0x3ff000000e00742a */ /* 0x000fdc0003f0e000 */
[----:B------:R-:W-:Y:S05]  /*0cd0*/  @!P0 BRA `(.L_x_22) ;  /* 0xfffffffc00ac8947 */ /* 0x000fea000383ffff */
.L_x_19:
[----:B------:R-:W-:Y:S05]  /*0ce0*/  BSYNC.RECONVERGENT B1 ;  /* 0x0000000000017941 */ /* 0x000fea0003800200 */
.L_x_18:
[----:B------:R-:W-:Y:S01]  /*0cf0*/  DADD R2, R14, -1 ;  /* 0xbff000000e027429 */ /* 0x000fe20000000000 */
[----:B------:R-:W-:Y:S01]  /*0d00*/  IMAD.MOV.U32 R6, RZ, RZ, 0xa0a1908 ;  /* 0x0a0a1908ff067424 */ /* 0x000fe200078e00ff */
[----:B------:R-:W-:Y:S01]  /*0d10*/  UMOV UR6, 0x95bbf448 ;  /* 0x95bbf44800067882 */ /* 0x000fe20000000000 */
[----:B------:R-:W-:Y:S01]  /*0d20*/  IMAD.MOV.U32 R7, RZ, RZ, 0x3f616fc9 ;  /* 0x3f616fc9ff077424 */ /* 0x000fe200078e00ff */
[----:B------:R-:W-:Y:S01]  /*0d30*/  UMOV UR7, 0x3ea2b84f ;  /* 0x3ea2b84f00077882 */ /* 0x000fe20000000000 */
[----:B------:R-:W-:Y:S01]  /*0d40*/  MOV R8, 0x63723c78 ;  /* 0x63723c7800087802 */ /* 0x000fe20000000f00 */
[----:B------:R-:W-:Y:S01]  /*0d50*/  IMAD.MOV.U32 R9, RZ, RZ, 0x3fa72b2e ;  /* 0x3fa72b2eff097424 */ /* 0x000fe200078e00ff */
[----:B------:R-:W-:Y:S01]  /*0d60*/  BSSY.RECONVERGENT B1, `(.L_x_23) ;  /* 0x0000039000017945 */ /* 0x000fe20003800200 */
[----:B------:R-:W-:Y:S01]  /*0d70*/  IMAD.MOV.U32 R10, RZ, RZ, 0x1 ;  /* 0x00000001ff0a7424 */ /* 0x000fe200078e00ff */
[----:B------:R-:W-:Y:S01]  /*0d80*/  DFMA R6, R2, -UR6, R6 ;  /* 0x8000000602067c2b */ /* 0x000fe20008000006 */
        /* <DEDUP_REMOVED lines=11> */
[-C--:B------:R-:W-:Y:S01]  /*0e40*/  DFMA R6, R6, R2.reuse, UR6 ;  /* 0x0000000606067e2b */ /* 0x080fe20008000002 */
[----:B------:R-:W-:Y:S01]  /*0e50*/  UMOV UR6, 0xf66c2537 ;  /* 0xf66c253700067882 */ /* 0x000fe20000000000 */
[----:B------:R-:W-:Y:S02]  /*0e60*/  UMOV UR7, 0x3f60f7e5 ;  /* 0x3f60f7e500077882 */ /* 0x000fe40000000000 */
[----:B------:R-:W-:Y:S01]  /*0e70*/  DFMA R8, R2, -UR6, -R8 ;  /* 0x8000000602087c2b */ /* 0x000fe20008000808 */
[----:B------:R-:W-:Y:S01]  /*0e80*/  UMOV UR6, 0x13c5e2bf ;  /* 0x13c5e2bf00067882 */ /* 0x000fe20000000000 */
[----:B------:R-:W-:Y:S02]  /*0e90*/  UMOV UR7, 0x3fd2821c ;  /* 0x3fd2821c00077882 */ /* 0x000fe40000000000 */
[----:B------:R-:W-:-:S04]  /*0ea0*/  DFMA R6, R6, R2, 1 ;  /* 0x3ff000000606742b */ /* 0x000fc80000000002 */
[----:B------:R-:W-:Y:S01]  /*0eb0*/  DFMA R8, R8, R2, -UR6 ;  /* 0x8000000608087e2b */ /* 0x000fe20008000002 */
[----:B------:R-:W-:Y:S01]  /*0ec0*/  UMOV UR6, 0xd26e295a ;  /* 0xd26e295a00067882 */ /* 0x000fe20000000000 */
[----:B------:R-:W0:Y:S01]  /*0ed0*/  MUFU.RCP64H R11, R7 ;  /* 0x00000007000b7308 */ /* 0x000e220000001800 */
[----:B------:R-:W-:-:S05]  /*0ee0*/  UMOV UR7, 0x3fe4cf68 ;  /* 0x3fe4cf6800077882 */ /* 0x000fca0000000000 */
[----:B------:R-:W-:Y:S01]  /*0ef0*/  DFMA R8, R8, R2, -UR6 ;  /* 0x8000000608087e2b */ /* 0x000fe20008000002 */
[----:B------:R-:W-:Y:S01]  /*0f00*/  UMOV UR6, 0xf9ab412f ;  /* 0xf9ab412f00067882 */ /* 0x000fe20000000000 */
[----:B------:R-:W-:-:S06]  /*0f10*/  UMOV UR7, 0x3fd4d5d0 ;  /* 0x3fd4d5d000077882 */ /* 0x000fcc0000000000 */
[----:B------:R-:W-:Y:S01]  /*0f20*/  DFMA R8, R8, R2, -UR6 ;  /* 0x8000000608087e2b */ /* 0x000fe20008000002 */
[----:B------:R-:W-:Y:S01]  /*0f30*/  UMOV UR6, 0x69894978 ;  /* 0x6989497800067882 */ /* 0x000fe20000000000 */
[----:B------:R-:W-:Y:S01]  /*0f40*/  UMOV UR7, 0x3fd04e9e ;  /* 0x3fd04e9e00077882 */ /* 0x000fe20000000000 */
[----:B0-----:R-:W-:-:S05]  /*0f50*/  DFMA R12, -R6, R10, 1 ;  /* 0x3ff00000060c742b */ /* 0x001fca000000010a */
[----:B------:R-:W-:Y:S01]  /*0f60*/  DFMA R24, R8, R2, UR6 ;  /* 0x0000000608187e2b */ /* 0x000fe20008000002 */
[----:B------:R-:W-:Y:S01]  /*0f70*/  UMOV UR6, 0x63400000 ;  /* 0x6340000000067882 */ /* 0x000fe20000000000 */
[----:B------:R-:W-:Y:S01]  /*0f80*/  UMOV UR7, 0x3ff762d8 ;  /* 0x3ff762d800077882 */ /* 0x000fe20000000000 */
[----:B------:R-:W-:Y:S02]  /*0f90*/  DFMA R12, R12, R12, R12 ;  /* 0x0000000c0c0c722b */ /* 0x000fe4000000000c */
[----:B------:R-:W-:Y:S01]  /*0fa0*/  DADD R14, R14, -UR6 ;  /* 0x800000060e0e7e29 */ /* 0x000fe20008000000 */
[----:B------:R-:W-:Y:S01]  /*0fb0*/  UMOV UR6, 0x6e000000 ;  /* 0x6e00000000067882 */ /* 0x000fe20000000000 */
[----:B------:R-:W-:-:S03]  /*0fc0*/  UMOV UR7, 0x3df6be3f ;  /* 0x3df6be3f00077882 */ /* 0x000fc60000000000 */
[----:B------:R-:W-:Y:S01]  /*0fd0*/  FSETP.GEU.AND P1, PT, |R25|, 6.5827683646048100446e-37, PT ;  /* 0x036000001900780b */ /* 0x000fe20003f2e200 */
[----:B------:R-:W-:Y:S02]  /*0fe0*/  DFMA R12, R10, R12, R10 ;  /* 0x0000000c0a0c722b */ /* 0x000fe4000000000a */
[----:B------:R-:W-:Y:S01]  /*0ff0*/  DADD R14, R14, -UR6 ;  /* 0x800000060e0e7e29 */ /* 0x000fe20008000000 */
[----:B------:R-:W-:Y:S01]  /*1000*/  UMOV UR6, 0x65e0a4f0 ;  /* 0x65e0a4f000067882 */ /* 0x000fe20000000000 */
[----:B------:R-:W-:-:S04]  /*1010*/  UMOV UR7, 0x3bfa9c88 ;  /* 0x3bfa9c8800077882 */ /* 0x000fc80000000000 */
[----:B------:R-:W-:Y:S02]  /*1020*/  DFMA R10, -R6, R12, 1 ;  /* 0x3ff00000060a742b */ /* 0x000fe4000000010c */
[----:B------:R-:W-:-:S06]  /*1030*/  DADD R14, R14, -UR6 ;  /* 0x800000060e0e7e29 */ /* 0x000fcc0008000000 */
[----:B------:R-:W-:-:S08]  /*1040*/  DFMA R10, R12, R10, R12 ;  /* 0x0000000a0c0a722b */ /* 0x000fd0000000000c */
[----:B------:R-:W-:-:S08]  /*1050*/  DMUL R2, R24, R10 ;  /* 0x0000000a18027228 */ /* 0x000fd00000000000 */
[----:B------:R-:W-:-:S08]  /*1060*/  DFMA R8, -R6, R2, R24 ;  /* 0x000000020608722b */ /* 0x000fd00000000118 */
[----:B------:R-:W-:-:S10]  /*1070*/  DFMA R2, R10, R8, R2 ;  /* 0x000000080a02722b */ /* 0x000fd40000000002 */
[----:B------:R-:W-:-:S05]  /*1080*/  FFMA R0, RZ, R7, R3 ;  /* 0x00000007ff007223 */ /* 0x000fca0000000003 */
[----:B------:R-:W-:-:S13]  /*1090*/  FSETP.GT.AND P0, PT, |R0|, 1.469367938527859385e-39, PT ;  /* 0x001000000000780b */ /* 0x000fda0003f04200 */
[----:B------:R-:W-:Y:S05]  /*10a0*/  @P0 BRA P1, `(.L_x_24) ;  /* 0x0000000000100947 */ /* 0x000fea0000800000 */
[----:B------:R-:W-:Y:S01]  /*10b0*/  IMAD.MOV.U32 R2, RZ, RZ, R24 ;  /* 0x000000ffff027224 */ /* 0x000fe200078e0018 */
[----:B------:R-:W-:Y:S01]  /*10c0*/  MOV R4, 0x10f0 ;  /* 0x000010f000047802 */ /* 0x000fe20000000f00 */
[----:B------:R-:W-:-:S07]  /*10d0*/  IMAD.MOV.U32 R3, RZ, RZ, R25 ;  /* 0x000000ffff037224 */ /* 0x000fce00078e0019 */
[----:B------:R-:W-:Y:S05]  /*10e0*/  CALL.REL.NOINC `($__internal_1_$__cuda_sm20_div_rn_f64_full) ;  /* 0x0000012c00d47944 */ /* 0x000fea0003c00000 */
.L_x_24:
[----:B------:R-:W-:Y:S05]  /*10f0*/  BSYNC.RECONVERGENT B1 ;  /* 0x0000000000017941 */ /* 0x000fea0003800200 */
.L_x_23:
[----:B------:R-:W-:-:S08]  /*1100*/  DMUL R2, R14, R2 ;  /* 0x000000020e027228 */ /* 0x000fd00000000000 */
[----:B------:R-:W-:-:S08]  /*1110*/  DFMA R2, R14, 0.99558162689208984375, R2 ;  /* 0x3fefdbce0e02782b */ /* 0x000fd00000000002 */
[----:B------:R-:W-:Y:S01]  /*1120*/  DADD R24, R2, R16 ;  /* 0x0000000002187229 */ /* 0x000fe20000000010 */
[----:B------:R-:W-:Y:S10]  /*1130*/  BRA `(.L_x_3) ;  /* 0x00000008004c7947 */ /* 0x000ff40003800000 */
.L_x_12:
[----:B------:R-:W-:Y:S01]  /*1140*/  DADD R14, R14, -1 ;  /* 0xbff000000e0e7429 */ /* 0x000fe20000000000 */
[----:B------:R-:W-:Y:S09]  /*1150*/  BSSY.RECONVERGENT B1, `(.L_x_25) ;  /* 0x0000055000017945 */ /* 0x000ff20003800200 */
[----:B------:R-:W-:Y:S01]  /*1160*/  ISETP.GT.AND P0, PT, R15, 0xfffff, PT ;  /* 0x000fffff0f00780c */ /* 0x000fe20003f04270 */
[----:B------:R-:W-:Y:S01]  /*1170*/  IMAD.MOV.U32 R2, RZ, RZ, R14 ;  /* 0x000000ffff027224 */ /* 0x000fe200078e000e */
[----:B------:R-:W-:Y:S01]  /*1180*/  MOV R3, R15 ;  /* 0x0000000f00037202 */ /* 0x000fe20000000f00 */
[----:B------:R-:W-:-:S02]  /*1190*/  IMAD.MOV.U32 R13, RZ, RZ, R15 ;  /* 0x000000ffff0d7224 */ /* 0x000fc400078e000f */
[----:B------:R-:W-:-:S08]  /*11a0*/  IMAD.MOV.U32 R4, RZ, RZ, R14 ;  /* 0x000000ffff047224 */ /* 0x000fd000078e000e */
[----:B------:R-:W-:-:S10]  /*11b0*/  @!P0 DMUL R2, R14, 1.80143985094819840000e+16 ;  /* 0x435000000e028828 */ /* 0x000fd40000000000 */
[----:B------:R-:W-:Y:S02]  /*11c0*/  @!P0 IMAD.MOV.U32 R13, RZ, RZ, R3 ;  /* 0x000000ffff0d8224 */ /* 0x000fe400078e0003 */
[----:B------:R-:W-:Y:S02]  /*11d0*/  @!P0 IMAD.MOV.U32 R4, RZ, RZ, R2 ;  /* 0x000000ffff048224 */ /* 0x000fe400078e0002 */
[----:B------:R-:W-:-:S05]  /*11e0*/  VIADD R0, R13, 0xffffffff ;  /* 0xffffffff0d007836 */ /* 0x000fca0000000000 */
[----:B------:R-:W-:Y:S01]  /*11f0*/  ISETP.GT.U32.AND P1, PT, R0, 0x7feffffe, PT ;  /* 0x7feffffe0000780c */ /* 0x000fe20003f24070 */
[----:B------:R-:W-:Y:S01]  /*1200*/  IMAD.MOV.U32 R0, RZ, RZ, -0x3ff ;  /* 0xfffffc01ff007424 */ /* 0x000fe200078e00ff */
[----:B------:R-:W-:-:S11]  /*1210*/  @!P0 MOV R0, 0xfffffbcb ;  /* 0xfffffbcb00008802 */ /* 0x000fd60000000f00 */
[----:B------:R-:W-:Y:S05]  /*1220*/  @P1 BRA `(.L_x_26) ;  /* 0x0000000400041947 */ /* 0x000fea0003800000 */
[----:B------:R-:W-:Y:S01]  /*1230*/  LOP3.LUT R2, R13, 0xfffff, RZ, 0xc0, !PT ;  /* 0x000fffff0d027812 */ /* 0x000fe200078ec0ff */
[----:B------:R-:W-:Y:S01]  /*1240*/  IMAD.MOV.U32 R6, RZ, RZ, RZ ;  /* 0x000000ffff067224 */ /* 0x000fe200078e00ff */
[----:B------:R-:W-:Y:S01]  /*1250*/  MOV R26, 0x8b7a8b04 ;  /* 0x8b7a8b04001a7802 */ /* 0x000fe20000000f00 */
[----:B------:R-:W-:Y:S01]  /*1260*/  IMAD.MOV.U32 R27, RZ, RZ, 0x3ed0ee25 ;  /* 0x3ed0ee25ff1b7424 */ /* 0x000fe200078e00ff */
[----:B------:R-:W-:Y:S01]  /*1270*/  LOP3.LUT R3, R2, 0x3ff00000, RZ, 0xfc, !PT ;  /* 0x3ff0000002037812 */ /* 0x000fe200078efcff */
[----:B------:R-:W-:Y:S01]  /*1280*/  IMAD.MOV.U32 R2, RZ, RZ, R4 ;  /* 0x000000ffff027224 */ /* 0x000fe200078e0004 */
[----:B------:R-:W-:Y:S01]  /*1290*/  UMOV UR6, 0x3ae80f1e ;  /* 0x3ae80f1e00067882 */ /* 0x000fe20000000000 */
[----:B------:R-:W-:Y:S01]  /*12a0*/  UMOV UR7, 0x3eb1380b ;  /* 0x3eb1380b00077882 */ /* 0x000fe20000000000 */
[----:B------:R-:W-:Y:S01]  /*12b0*/  ISETP.GE.U32.AND P0, PT, R3, 0x3ff6a09f, PT ;  /* 0x3ff6a09f0300780c */ /* 0x000fe20003f06070 */
[----:B------:R-:W-:Y:S01]  /*12c0*/  IMAD.MOV.U32 R31, RZ, RZ, 0x43300000 ;  /* 0x43300000ff1f7424 */ /* 0x000fe200078e00ff */
[----:B------:R-:W-:Y:S01]  /*12d0*/  LEA.HI R0, R13, R0, RZ, 0xc ;  /* 0x000000000d007211 */ /* 0x000fe200078f60ff */
[----:B------:R-:W-:Y:S01]  /*12e0*/  UMOV UR8, 0x80000000 ;  /* 0x8000000000087882 */ /* 0x000fe20000000000 */
[----:B------:R-:W-:-:S09]  /*12f0*/  UMOV UR9, 0x43300000 ;  /* 0x4330000000097882 */ /* 0x000fd20000000000 */
[----:B------:R-:W-:Y:S02]  /*1300*/  @P0 VIADD R7, R3, 0xfff00000 ;  /* 0xfff0000003070836 */ /* 0x000fe40000000000 */
[----:B------:R-:W-:Y:S02]  /*1310*/  @P0 VIADD R0, R0, 0x1 ;  /* 0x0000000100000836 */ /* 0x000fe40000000000 */
[----:B------:R-:W-:-:S03]  /*1320*/  @P0 IMAD.MOV.U32 R3, RZ, RZ, R7 ;  /* 0x000000ffff030224 */ /* 0x000fc600078e0007 */
[----:B------:R-:W-:-:S03]  /*1330*/  LOP3.LUT R30, R0, 0x80000000, RZ, 0x3c, !PT ;  /* 0x80000000001e7812 */ /* 0x000fc600078e3cff */
[C---:B------:R-:W-:Y:S02]  /*1340*/  DADD R24, R2.reuse, 1 ;  /* 0x3ff0000002187429 */ /* 0x040fe40000000000 */
[----:B------:R-:W-:-:S04]  /*1350*/  DADD R2, R2, -1 ;  /* 0xbff0000002027429 */ /* 0x000fc80000000000 */
[----:B------:R-:W0:Y:S02]  /*1360*/  MUFU.RCP64H R7, R25 ;  /* 0x0000001900077308 */ /* 0x000e240000001800 */
[----:B0-----:R-:W-:-:S08]  /*1370*/  DFMA R8, -R24, R6, 1 ;  /* 0x3ff000001808742b */ /* 0x001fd00000000106 */
[----:B------:R-:W-:-:S08]  /*1380*/  DFMA R8, R8, R8, R8 ;  /* 0x000000080808722b */ /* 0x000fd00000000008 */
[----:B------:R-:W-:-:S08]  /*1390*/  DFMA R6, R6, R8, R6 ;  /* 0x000000080606722b */ /* 0x000fd00000000006 */
[----:B------:R-:W-:-:S08]  /*13a0*/  DMUL R8, R2, R6 ;  /* 0x0000000602087228 */ /* 0x000fd00000000000 */
[----:B------:R-:W-:-:S08]  /*13b0*/  DFMA R8, R2, R6, R8 ;  /* 0x000000060208722b */ /* 0x000fd00000000008 */
[----:B------:R-:W-:Y:S02]  /*13c0*/  DMUL R10, R8, R8 ;  /* 0x00000008080a7228 */ /* 0x000fe40000000000 */
[----:B------:R-:W-:-:S06]  /*13d0*/  DADD R12, R2, -R8 ;  /* 0x00000000020c7229 */ /* 0x000fcc0000000808 */
[----:B------:R-:W-:Y:S01]  /*13e0*/  DFMA R24, R10, UR6, R26 ;  /* 0x000000060a187c2b */ /* 0x000fe2000800001a */
[----:B------:R-:W-:Y:S01]  /*13f0*/  UMOV UR6, 0x9f02676f ;  /* 0x9f02676f00067882 */ /* 0x000fe20000000000 */
[----:B------:R-:W-:Y:S01]  /*1400*/  UMOV UR7, 0x3ef3b266 ;  /* 0x3ef3b26600077882 */ /* 0x000fe20000000000 */
[----:B------:R-:W-:Y:S02]  /*1410*/  DADD R26, R12, R12 ;  /* 0x000000000c1a7229 */ /* 0x000fe4000000000c */
[----:B------:R-:W-:Y:S01]  /*1420*/  DADD R12, R30, -UR8 ;  /* 0x800000081e0c7e29 */ /* 0x000fe20008000000 */
[----:B------:R-:W-:Y:S01]  /*1430*/  UMOV UR8, 0xfefa39ef ;  /* 0xfefa39ef00087882 */ /* 0x000fe20000000000 */
[----:B------:R-:W-:Y:S01]  /*1440*/  UMOV UR9, 0x3fe62e42 ;  /* 0x3fe62e4200097882 */ /* 0x000fe20000000000 */
[----:B------:R-:W-:Y:S01]  /*1450*/  DFMA R24, R10, R24, UR6 ;  /* 0x000000060a187e2b */ /* 0x000fe20008000018 */
[----:B------:R-:W-:Y:S01]  /*1460*/  UMOV UR6, 0xa9ab0956 ;  /* 0xa9ab095600067882 */ /* 0x000fe20000000000 */
[----:B------:R-:W-:Y:S01]  /*1470*/  UMOV UR7, 0x3f1745cb ;  /* 0x3f1745cb00077882 */ /* 0x000fe20000000000 */
[----:B------:R-:W-:-:S02]  /*1480*/  DFMA R26, R2, -R8, R26 ;  /* 0x80000008021a722b */ /* 0x000fc4000000001a */
[----:B------:R-:W-:-:S03]  /*1490*/  DFMA R2, R12, UR8, R8 ;  /* 0x000000080c027c2b */ /* 0x000fc60008000008 */
[----:B------:R-:W-:Y:S01]  /*14a0*/  DFMA R24, R10, R24, UR6 ;  /* 0x000000060a187e2b */ /* 0x000fe20008000018 */
[----:B------:R-:W-:Y:S01]  /*14b0*/  UMOV UR6, 0x2d1b5154 ;  /* 0x2d1b515400067882 */ /* 0x000fe20000000000 */
[----:B------:R-:W-:Y:S01]  /*14c0*/  UMOV UR7, 0x3f3c71c7 ;  /* 0x3f3c71c700077882 */ /* 0x000fe20000000000 */
[----:B------:R-:W-:-:S05]  /*14d0*/  DMUL R26, R6, R26 ;  /* 0x0000001a061a7228 */ /* 0x000fca0000000000 */
        /* <DEDUP_REMOVED lines=11> */
[----:B------:R-:W-:Y:S02]  /*1590*/  UMOV UR7, 0x3fe62e42 ;  /* 0x3fe62e4200077882 */ /* 0x000fe40000000000 */
[----:B------:R-:W-:Y:S01]  /*15a0*/  DFMA R30, R12, -UR6, R2 ;  /* 0x800000060c1e7c2b */ /* 0x000fe20008000002 */
[----:B------:R-:W-:Y:S01]  /*15b0*/  UMOV UR6, 0x3b39803f ;  /* 0x3b39803f00067882 */ /* 0x000fe20000000000 */
[----:B------:R-:W-:Y:S02]  /*15c0*/  UMOV UR7, 0x3c7abc9e ;  /* 0x3c7abc9e00077882 */ /* 0x000fe40000000000 */
[----:B------:R-:W-:-:S04]  /*15d0*/  DMUL R24, R10, R24 ;  /* 0x000000180a187228 */ /* 0x000fc80000000000 */
[----:B------:R-:W-:-:S04]  /*15e0*/  DADD R30, -R8, R30 ;  /* 0x00000000081e7229 */ /* 0x000fc8000000011e */
[----:B------:R-:W-:-:S08]  /*15f0*/  DFMA R24, R8, R24, R26 ;  /* 0x000000180818722b */ /* 0x000fd0000000001a */
[----:B------:R-:W-:-:S08]  /*1600*/  DADD R24, R24, -R30 ;  /* 0x0000000018187229 */ /* 0x000fd0000000081e */
[----:B------:R-:W-:-:S08]  /*1610*/  DFMA R24, R12, UR6, R24 ;  /* 0x000000060c187c2b */ /* 0x000fd00008000018 */
[----:B------:R-:W-:Y:S01]  /*1620*/  DADD R2, R2, R24 ;  /* 0x0000000002027229 */ /* 0x000fe20000000018 */
[----:B------:R-:W-:Y:S10]  /*1630*/  BRA `(.L_x_27) ;  /* 0x0000000000187947 */ /* 0x000ff40003800000 */
.L_x_26:
[----:B------:R-:W-:Y:S01]  /*1640*/  IMAD.MOV.U32 R6, RZ, RZ, 0x0 ;  /* 0x00000000ff067424 */ /* 0x000fe200078e00ff */
[----:B------:R-:W-:Y:S01]  /*1650*/  LOP3.LUT P0, RZ, R3, 0x7fffffff, RZ, 0xc0, !PT ;  /* 0x7fffffff03ff7812 */ /* 0x000fe2000780c0ff */
[----:B------:R-:W-:-:S06]  /*1660*/  IMAD.MOV.U32 R7, RZ, RZ, 0x7ff00000 ;  /* 0x7ff00000ff077424 */ /* 0x000fcc00078e00ff */
[----:B------:R-:W-:-:S10]  /*1670*/  DFMA R6, R2, R6, +INF ;  /* 0x7ff000000206742b */ /* 0x000fd40000000006 */
[----:B------:R-:W-:Y:S02]  /*1680*/  FSEL R2, R6, RZ, P0 ;  /* 0x000000ff06027208 */ /* 0x000fe40000000000 */
[----:B------:R-:W-:-:S07]  /*1690*/  FSEL R3, R7, -QNAN , P0 ;  /* 0xfff0000007037808 */ /* 0x000fce0000000000 */
.L_x_27:
[----:B------:R-:W-:Y:S05]  /*16a0*/  BSYNC.RECONVERGENT B1 ;  /* 0x0000000000017941 */ /* 0x000fea0003800200 */
.L_x_25:
[----:B------:R-:W-:Y:S01]  /*16b0*/  DADD R12, R14, R14 ;  /* 0x000000000e0c7229 */ /* 0x000fe2000000000e */
[----:B------:R-:W-:Y:S01]  /*16c0*/  BSSY.RECONVERGENT B1, `(.L_x_28) ;  /* 0x0000011000017945 */ /* 0x000fe20003800200 */
[----:B------:R-:W-:-:S04]  /*16d0*/  DADD R16, R16, R2 ;  /* 0x0000000010107229 */ /* 0x000fc80000000002 */
[----:B------:R-:W0:Y:S04]  /*16e0*/  MUFU.RCP64H R7, R13 ;  /* 0x0000000d00077308 */ /* 0x000e280000001800 */
[----:B------:R-:W-:-:S04]  /*16f0*/  IADD3 R6, PT, PT, R13, 0x300402, RZ ;  /* 0x003004020d067810 */ /* 0x000fc80007ffe0ff */
[----:B------:R-:W-:Y:S02]  /*1700*/  FSETP.GEU.AND P0, PT, |R6|, 5.8789094863358348022e-39, PT ;  /* 0x004004020600780b */ /* 0x000fe40003f0e200 */
        /* <DEDUP_REMOVED lines=12> */
.L_x_29:
[----:B------:R-:W-:Y:S05]  /*17d0*/  BSYNC.RECONVERGENT B1 ;  /* 0x0000000000017941 */ /* 0x000fea0003800200 */
.L_x_28:
[----:B------:R-:W-:Y:S01]  /*17e0*/  DMUL R14, R14, R14 ;  /* 0x0000000e0e0e7228 */ /* 0x000fe20000000000 */
[----:B------:R-:W-:Y:S01]  /*17f0*/  BSSY.RECONVERGENT B1, `(.L_x_30) ;  /* 0x0000011000017945 */ /* 0x000fe20003800200 */
[----:B------:R-:W-:-:S04]  /*1800*/  DADD R16, R16, R2 ;  /* 0x0000000010107229 */ /* 0x000fc80000000002 */
[----:B------:R-:W0:Y:S04]  /*1810*/  MUFU.RCP64H R7, R15 ;  /* 0x0000000f00077308 */ /* 0x000e280000001800 */
        /* <DEDUP_REMOVED lines=10> */
[----:B------:R-:W-:Y:S02]  /*18c0*/  MOV R3, R15 ;  /* 0x0000000f00037202 */ /* 0x000fe40000000f00 */
[----:B------:R-:W-:Y:S01]  /*18d0*/  MOV R0, 0x1900 ;  /* 0x0000190000007802 */ /* 0x000fe20000000f00 */
[----:B------:R-:W-:-:S07]  /*18e0*/  VIADD R2, R2, 0xfff00000 ;  /* 0xfff0000002027836 */ /* 0x000fce0000000000 */
[----:B------:R-:W-:Y:S05]  /*18f0*/  CALL.REL.NOINC `($__internal_0_$__cuda_sm20_dblrcp_rn_slowpath_v3) ;  /* 0x00000124000c7944 */ /* 0x000fea0003c00000 */
.L_x_31:
[----:B------:R-:W-:Y:S05]  /*1900*/  BSYNC.RECONVERGENT B1 ;  /* 0x0000000000017941 */ /* 0x000fea0003800200 */
.L_x_30:
[----:B------:R-:W-:Y:S01]  /*1910*/  IMAD.MOV.U32 R8, RZ, RZ, 0x55555555 ;  /* 0x55555555ff087424 */ /* 0x000fe200078e00ff */
[----:B------:R-:W-:Y:S01]  /*1920*/  UMOV UR6, 0x5e5e5e5e ;  /* 0x5e5e5e5e00067882 */ /* 0x000fe20000000000 */
[----:B------:R-:W-:Y:S01]  /*1930*/  IMAD.MOV.U32 R9, RZ, RZ, 0x3fb55555 ;  /* 0x3fb55555ff097424 */ /* 0x000fe200078e00ff */
[----:B------:R-:W-:-:S05]  /*1940*/  UMOV UR7, 0x3fdc5e5e ;  /* 0x3fdc5e5e00077882 */ /* 0x000fca0000000000 */
[----:B------:R-:W-:Y:S01]  /*1950*/  DFMA R6, R2, -UR6, R8 ;  /* 0x8000000602067c2b */ /* 0x000fe20008000008 */
        /* <DEDUP_REMOVED lines=14> */
[----:B------:R-:W-:-:S08]  /*1a40*/  DFMA R6, R6, R2, -UR6 ;  /* 0x8000000606067e2b */ /* 0x000fd00008000002 */
[----:B------:R-:W-:-:S08]  /*1a50*/  DFMA R6, R6, R2, R8 ;  /* 0x000000020606722b */ /* 0x000fd00000000008 */
[----:B------:R-:W-:-:S11]  /*1a60*/  DFMA R24, R6, -R2, R16 ;  /* 0x800000020618722b */ /* 0x000fd60000000010 */
.L_x_3:
[----:B------:R-:W-:Y:S05]  /*1a70*/  BSYNC.RECONVERGENT B0 ;  /* 0x0000000000007941 */ /* 0x000fea0003800200 */
.L_x_0:
[----:B------:R-:W-:Y:S05]  /*1a80*/  WARPSYNC.ALL ;  /* 0x0000000000007948 */ /* 0x000fea0003800000 */
[----:B------:R-:W0:Y:S08]  /*1a90*/  LDC.64 R16, c[0x0][0x390] ;  /* 0x0000e400ff107b82 */ /* 0x000e300000000a00 */
[----:B------:R-:W1:Y:S01]  /*1aa0*/  LDC.64 R14, c[0x0][0x398] ;  /* 0x0000e600ff0e7b82 */ /* 0x000e620000000a00 */
[----:B0-----:R-:W-:-:S05]  /*1ab0*/  IMAD.WIDE R16, R5, 0x8, R16 ;  /* 0x0000000805107825 */ /* 0x001fca00078e0210 */
[----:B------:R-:W2:Y:S01]  /*1ac0*/  LDG.E.64 R26, desc[UR4][R16.64] ;  /* 0x00000004101a7981 */ /* 0x000ea2000c1e1b00 */
[----:B-1----:R-:W-:-:S05]  /*1ad0*/  IMAD.WIDE R14, R5, 0x8, R14 ;  /* 0x00000008050e7825 */ /* 0x002fca00078e020e */
[----:B------:R-:W3:Y:S01]  /*1ae0*/  LDG.E.64 R2, desc[UR4][R14.64] ;  /* 0x000000040e027981 */ /* 0x000ee2000c1e1b00 */
[----:B------:R-:W-:Y:S04]  /*1af0*/  BSSY.RECONVERGENT B0, `(.L_x_32) ;  /* 0x0000196000007945 */ /* 0x000fe80003800200 */
[----:B------:R-:W-:Y:S01]  /*1b00*/  BSSY.RELIABLE B10, `(.L_x_33) ;  /* 0x000008a0000a7945 */ /* 0x000fe20003800100 */
[----:B------:R-:W-:Y:S01]  /*1b10*/  CS2R R38, SRZ ;  /* 0x0000000000267805 */ /* 0x000fe2000001ff00 */
[----:B------:R-:W-:Y:S02]  /*1b20*/  IMAD.MOV.U32 R30, RZ, RZ, 0x0 ;  /* 0x00000000ff1e7424 */ /* 0x000fe400078e00ff */
[----:B------:R-:W-:Y:S01]  /*1b30*/  IMAD.MOV.U32 R31, RZ, RZ, -0x80000 ;  /* 0xfff80000ff1f7424 */ /* 0x000fe200078e00ff */
[----:B--2---:R-:W-:-:S08]  /*1b40*/  DADD R26, R22, R26 ;  /* 0x00000000161a7229 */ /* 0x004fd0000000001a */
[----:B---3--:R-:W-:-:S08]  /*1b50*/  DADD R2, R26, R2 ;  /* 0x000000001a027229 */ /* 0x008fd00000000002 */
[----:B------:R-:W-:-:S08]  /*1b60*/  DADD R28, R28, R2 ;  /* 0x000000001c1c7229 */ /* 0x000fd00000000002 */
        /* <DEDUP_REMOVED lines=37> */
[----:B------:R-:W-:Y:S01]  /*1dc0*/  MOV R12, R8 ;  /* 0x00000008000c7202 */ /* 0x000fe20000000f00 */
[----:B------:R-:W-:Y:S01]  /*1dd0*/  IMAD.MOV.U32 R7, RZ, RZ, R9 ;  /* 0x000000ffff077224 */ /* 0x000fe200078e0009 */
[----:B------:R-:W-:-:S07]  /*1de0*/  MOV R4, 0x1e00 ;  /* 0x00001e0000047802 */ /* 0x000fce0000000f00 */
[----:B------:R-:W-:Y:S05]  /*1df0*/  CALL.REL.NOINC `($_Z16bnb_deriv_kernelPKiPKdS2_S2_PdS3_S3_i$__internal_trig_reduction_slowpathd) ;  /* 0x0000012800407944 */ /* 0x000fea0003c00000 */
.L_x_39:
[----:B------:R-:W-:Y:S05]  /*1e00*/  BSYNC.RECONVERGENT B2 ;  /* 0x0000000000027941 */ /* 0x000fea0003800200 */
.L_x_38:
[----:B------:R-:W-:-:S04]  /*1e10*/  LOP3.LUT R2, R2, 0x1, RZ, 0xc0, !PT ;  /* 0x0000000102027812 */ /* 0x000fc800078ec0ff */
[----:B------:R-:W-:-:S13]  /*1e20*/  ISETP.NE.U32.AND P0, PT, R2, 0x1, PT ;  /* 0x000000010200780c */ /* 0x000fda0003f05070 */
.L_x_37:
[----:B------:R-:W-:Y:S05]  /*1e30*/  BSYNC.RECONVERGENT B1 ;  /* 0x0000000000017941 */ /* 0x000fea0003800200 */
.L_x_36:
[----:B------:R-:W-:Y:S01]  /*1e40*/  DMUL R2, R12, R12 ;  /* 0x0000000c0c027228 */ /* 0x000fe20000000000 */
[----:B------:R-:W-:Y:S01]  /*1e50*/  IMAD.MOV.U32 R6, RZ, RZ, 0x5b27ebb1 ;  /* 0x5b27ebb1ff067424 */ /* 0x000fe200078e00ff */
[----:B------:R-:W-:Y:S01]  /*1e60*/  UMOV UR6, 0x2799bcb9 ;  /* 0x2799bcb900067882 */ /* 0x000fe20000000000 */
[----:B------:R-:W-:Y:S01]  /*1e70*/  IMAD.MOV.U32 R7, RZ, RZ, 0x3ef9757c ;  /* 0x3ef9757cff077424 */ /* 0x000fe200078e00ff */
[----:B------:R-:W-:Y:S01]  /*1e80*/  UMOV UR7, 0x3ee48dac ;  /* 0x3ee48dac00077882 */ /* 0x000fe20000000000 */
[----:B------:R-:W-:Y:S04]  /*1e90*/  BSSY.RECONVERGENT B1, `(.L_x_40) ;  /* 0x0000036000017945 */ /* 0x000fe80003800200 */
        /* <DEDUP_REMOVED lines=53> */
.L_x_41:
[----:B------:R-:W-:Y:S05]  /*21f0*/  BSYNC.RECONVERGENT B1 ;  /* 0x0000000000017941 */ /* 0x000fea0003800200 */
.L_x_40:
        /* <DEDUP_REMOVED lines=16> */
[----:B------:R-:W-:Y:S01]  /*2300*/  MOV R2, 0x54442d18 ;  /* 0x54442d1800027802 */ /* 0x000fe20000000f00 */
[----:B------:R-:W-:Y:S01]  /*2310*/  IMAD.MOV.U32 R3, RZ, RZ, 0x400921fb ;  /* 0x400921fbff037424 */ /* 0x000fe200078e00ff */
[----:B------:R-:W-:-:S07]  /*2320*/  MOV R4, 0x2340 ;  /* 0x0000234000047802 */ /* 0x000fce0000000f00 */
[----:B------:R-:W-:Y:S05]  /*2330*/  CALL.REL.NOINC `($__internal_1_$__cuda_sm20_div_rn_f64_full) ;  /* 0x0000011c00407944 */ /* 0x000fea0003c00000 */
.L_x_43:
[----:B------:R-:W-:Y:S05]  /*2340*/  BSYNC.RECONVERGENT B1 ;  /* 0x0000000000017941 */ /* 0x000fea0003800200 */
.L_x_42:
[----:B------:R-:W-:Y:S02]  /*2350*/  IMAD.MOV.U32 R38, RZ, RZ, R2 ;  /* 0x000000ffff267224 */ /* 0x000fe400078e0002 */
[----:B------:R-:W-:-:S07]  /*2360*/  IMAD.MOV.U32 R39, RZ, RZ, R3 ;  /* 0x000000ffff277224 */ /* 0x000fce00078e0003 */
.L_x_34:
[----:B------:R-:W-:-:S14]  /*2370*/  DSETP.NEU.AND P0, PT, R28, RZ, PT ;  /* 0x000000ff1c00722a */ /* 0x000fdc0003f0d000 */
[----:B------:R-:W-:Y:S05]  /*2380*/  @!P0 BREAK.RELIABLE B10 ;  /* 0x00000000000a8942 */ /* 0x000fea0003800100 */
[----:B------:R-:W-:Y:S05]  /*2390*/  @!P0 BRA `(.L_x_35) ;  /* 0x00000010002c8947 */ /* 0x000fea0003800000 */
[----:B------:R-:W-:Y:S05]  /*23a0*/  BSYNC.RELIABLE B10 ;  /* 0x00000000000a7941 */ /* 0x000fea0003800100 */
.L_x_33:
[----:B------:R-:W-:-:S14]  /*23b0*/  DSETP.GT.AND P0, PT, R28, 10, PT ;  /* 0x402400001c00742a */ /* 0x000fdc0003f04000 */
[----:B------:R-:W-:Y:S05]  /*23c0*/  @P0 BRA `(.L_x_44) ;  /* 0x0000000400dc0947 */ /* 0x000fea0003800000 */
[----:B------:R-:W-:Y:S01]  /*23d0*/  DSETP.GT.AND P0, PT, R28, 2, PT ;  /* 0x400000001c00742a */ /* 0x000fe20003f04000 */
[----:B------:R-:W-:-:S13]  /*23e0*/  BSSY.RECONVERGENT B1, `(.L_x_45) ;  /* 0x0000017000017945 */ /* 0x000fda0003800200 */
[----:B------:R-:W-:Y:S05]  /*23f0*/  @!P0 BRA `(.L_x_46) ;  /* 0x0000000000548947 */ /* 0x000fea0003800000 */
.L_x_49:
        /* <DEDUP_REMOVED lines=18> */
.L_x_48:
[----:B------:R-:W-:Y:S05]  /*2520*/  BSYNC.RECONVERGENT B2 ;  /* 0x0000000000027941 */ /* 0x000fea0003800200 */
.L_x_47:
[----:B------:R-:W-:Y:S01]  /*2530*/  DADD R38, R2, R38 ;  /* 0x0000000002267229 */ /* 0x000fe20000000026 */
[----:B------:R-:W-:Y:S10]  /*2540*/  @P1 BRA `(.L_x_49) ;  /* 0xfffffffc00ac1947 */ /* 0x000ff4000383ffff */
.L_x_46:
[----:B------:R-:W-:Y:S05]  /*2550*/  BSYNC.RECONVERGENT B1 ;  /* 0x0000000000017941 */ /* 0x000fea0003800200 */
.L_x_45:
[----:B------:R-:W-:Y:S01]  /*2560*/  DSETP.GEU.AND P0, PT, R28, 1, PT ;  /* 0x3ff000001c00742a */ /* 0x000fe20003f0e000 */
[----:B------:R-:W-:-:S13]  /*2570*/  BSSY.RECONVERGENT B1, `(.L_x_50) ;  /* 0x0000017000017945 */ /* 0x000fda0003800200 */
[----:B------:R-:W-:Y:S05]  /*2580*/  @P0 BRA `(.L_x_51) ;  /* 0x0000000000540947 */ /* 0x000fea0003800000 */
.L_x_54:
[----:B------:R-:W0:Y:S01]  /*2590*/  MUFU.RCP64H R3, R29 ;  /* 0x0000001d00037308 */ /* 0x000e220000001800 */
[----:B------:R-:W-:Y:S01]  /*25a0*/  VIADD R2, R29, 0x300402 ;  /* 0x003004021d027836 */ /* 0x000fe20000000000 */
[----:B------:R-:W-:Y:S04]  /*25b0*/  BSSY.RECONVERGENT B2, `(.L_x_52) ;  /* 0x000000e000027945 */ /* 0x000fe80003800200 */
[----:B------:R-:W-:Y:S01]  /*25c0*/  FSETP.GEU.AND P0, PT, |R2|, 5.8789094863358348022e-39, PT ;  /* 0x004004020200780b */ /* 0x000fe20003f0e200 */
        /* <DEDUP_REMOVED lines=12> */
.L_x_53:
[----:B------:R-:W-:Y:S05]  /*2690*/  BSYNC.RECONVERGENT B2 ;  /* 0x0000000000027941 */ /* 0x000fea0003800200 */
.L_x_52:
[----:B------:R-:W-:Y:S02]  /*26a0*/  DADD R28, R28, 1 ;  /* 0x3ff000001c1c7429 */ /* 0x000fe40000000000 */
[----:B------:R-:W-:-:S06]  /*26b0*/  DADD R38, -R2, R38 ;  /* 0x0000000002267229 */ /* 0x000fcc0000000126 */
[----:B------:R-:W-:-:S14]  /*26c0*/  DSETP.GEU.AND P0, PT, R28, 1, PT ;  /* 0x3ff000001c00742a */ /* 0x000fdc0003f0e000 */
[----:B------:R-:W-:Y:S05]  /*26d0*/  @!P0 BRA `(.L_x_54) ;  /* 0xfffffffc00ac8947 */ /* 0x000fea000383ffff */
.L_x_51:
[----:B------:R-:W-:Y:S05]  /*26e0*/  BSYNC.RECONVERGENT B1 ;  /* 0x0000000000017941 */ /* 0x000fea0003800200 */
.L_x_50:
[----:B------:R-:W-:Y:S01]  /*26f0*/  DADD R2, R28, -1 ;  /* 0xbff000001c027429 */ /* 0x000fe20000000000 */
[----:B------:R-:W-:Y:S01]  /*2700*/  MOV R6, 0xa0a1908 ;  /* 0x0a0a190800067802 */ /* 0x000fe20000000f00 */
[----:B------:R-:W-:Y:S01]  /*2710*/  IMAD.MOV.U32 R7, RZ, RZ, 0x3f616fc9 ;  /* 0x3f616fc9ff077424 */ /* 0x000fe200078e00ff */
[----:B------:R-:W-:Y:S01]  /*2720*/  UMOV UR6, 0x95bbf448 ;  /* 0x95bbf44800067882 */ /* 0x000fe20000000000 */
[----:B------:R-:W-:Y:S01]  /*2730*/  UMOV UR7, 0x3ea2b84f ;  /* 0x3ea2b84f00077882 */ /* 0x000fe20000000000 */
[----:B------:R-:W-:Y:S01]  /*2740*/  IMAD.MOV.U32 R8, RZ, RZ, 0x63723c78 ;  /* 0x63723c78ff087424 */ /* 0x000fe200078e00ff */
[----:B------:R-:W-:Y:S01]  /*2750*/  BSSY.RECONVERGENT B1, `(.L_x_55) ;  /* 0x000003a000017945 */ /* 0x000fe20003800200 */
[----:B------:R-:W-:Y:S01]  /*2760*/  IMAD.MOV.U32 R9, RZ, RZ, 0x3fa72b2e ;  /* 0x3fa72b2eff097424 */ /* 0x000fe200078e00ff */
[----:B------:R-:W-:Y:S01]  /*2770*/  DFMA R6, R2, -UR6, R6 ;  /* 0x8000000602067c2b */ /* 0x000fe20008000006 */
[----:B------:R-:W-:Y:S01]  /*2780*/  UMOV UR6, 0xcc612ca3 ;  /* 0xcc612ca300067882 */ /* 0x000fe20000000000 */
[----:B------:R-:W-:Y:S01]  /*2790*/  UMOV UR7, 0x3fabb9c8 ;  /* 0x3fabb9c800077882 */ /* 0x000fe20000000000 */
[----:B------:R-:W-:-:S05]  /*27a0*/  IMAD.MOV.U32 R10, RZ, RZ, 0x1 ;  /* 0x00000001ff0a7424 */ /* 0x000fca00078e00ff */
        /* <DEDUP_REMOVED lines=49> */
[----:B------:R-:W-:Y:S02]  /*2ac0*/  MOV R3, R9 ;  /* 0x0000000900037202 */ /* 0x000fe40000000f00 */
[----:B------:R-:W-:-:S07]  /*2ad0*/  MOV R4, 0x2af0 ;  /* 0x00002af000047802 */ /* 0x000fce0000000f00 */
[----:B------:R-:W-:Y:S05]  /*2ae0*/  CALL.REL.NOINC `($__internal_1_$__cuda_sm20_div_rn_f64_full) ;  /* 0x0000011400547944 */ /* 0x000fea0003c00000 */
.L_x_56:
[----:B------:R-:W-:Y:S05]  /*2af0*/  BSYNC.RECONVERGENT B1 ;  /* 0x0000000000017941 */ /* 0x000fea0003800200 */
.L_x_55:
[----:B------:R-:W-:-:S08]  /*2b00*/  DMUL R2, R28, R2 ;  /* 0x000000021c027228 */ /* 0x000fd00000000000 */
[----:B------:R-:W-:-:S08]  /*2b10*/  DFMA R2, R28, 0.99558162689208984375, R2 ;  /* 0x3fefdbce1c02782b */ /* 0x000fd00000000002 */
[----:B------:R-:W-:Y:S01]  /*2b20*/  DADD R30, R2, R38 ;  /* 0x00000000021e7229 */ /* 0x000fe20000000026 */
[----:B------:R-:W-:Y:S10]  /*2b30*/  BRA `(.L_x_35) ;  /* 0x0000000800447947 */ /* 0x000ff40003800000 */
.L_x_44:
[----:B------:R-:W-:Y:S01]  /*2b40*/  DADD R28, R28, -1 ;  /* 0xbff000001c1c7429 */ /* 0x000fe20000000000 */
[----:B------:R-:W-:Y:S01]  /*2b50*/  BSSY.RECONVERGENT B1, `(.L_x_57) ;  /* 0x0000053000017945 */ /* 0x000fe20003800200 */
[----:B------:R-:W-:-:S08]  /*2b60*/  MOV R3, 0xfffffc01 ;  /* 0xfffffc0100037802 */ /* 0x000fd00000000f00 */
[----:B------:R-:W-:Y:S01]  /*2b70*/  ISETP.GT.AND P0, PT, R29, 0xfffff, PT ;  /* 0x000fffff1d00780c */ /* 0x000fe20003f04270 */
[----:B------:R-:W-:Y:S02]  /*2b80*/  IMAD.MOV.U32 R6, RZ, RZ, R28 ;  /* 0x000000ffff067224 */ /* 0x000fe400078e001c */
[--C-:B------:R-:W-:Y:S02]  /*2b90*/  IMAD.MOV.U32 R7, RZ, RZ, R29.reuse ;  /* 0x000000ffff077224 */ /* 0x100fe400078e001d */
[----:B------:R-:W-:-:S08]  /*2ba0*/  IMAD.MOV.U32 R0, RZ, RZ, R29 ;  /* 0x000000ffff007224 */ /* 0x000fd000078e001d */
[----:B------:R-:W-:Y:S01]  /*2bb0*/  @!P0 DMUL R6, R28, 1.80143985094819840000e+16 ;  /* 0x435000001c068828 */ /* 0x000fe20000000000 */
[----:B------:R-:W-:-:S09]  /*2bc0*/  @!P0 IMAD.MOV.U32 R3, RZ, RZ, -0x435 ;  /* 0xfffffbcbff038424 */ /* 0x000fd200078e00ff */
[----:B------:R-:W-:-:S04]  /*2bd0*/  @!P0 IMAD.MOV.U32 R0, RZ, RZ, R7 ;  /* 0x000000ffff008224 */ /* 0x000fc800078e0007 */
[----:B------:R-:W-:-:S05]  /*2be0*/  VIADD R2, R0, 0xffffffff ;  /* 0xffffffff00027836 */ /* 0x000fca0000000000 */
[----:B------:R-:W-:Y:S01]  /*2bf0*/  ISETP.GT.U32.AND P1, PT, R2, 0x7feffffe, PT ;  /* 0x7feffffe0200780c */ /* 0x000fe20003f24070 */
[----:B------:R-:W-:Y:S02]  /*2c00*/  IMAD.MOV.U32 R2, RZ, RZ, R28 ;  /* 0x000000ffff027224 */ /* 0x000fe400078e001c */
[----:B------:R-:W-:-:S10]  /*2c10*/  @!P0 IMAD.MOV.U32 R2, RZ, RZ, R6 ;  /* 0x000000ffff028224 */ /* 0x000fd400078e0006 */
[----:B------:R-:W-:Y:S05]  /*2c20*/  @P1 BRA `(.L_x_58) ;  /* 0x0000000000fc1947 */ /* 0x000fea0003800000 */
[----:B------:R-:W-:Y:S01]  /*2c30*/  LOP3.LUT R4, R0, 0xfffff, RZ, 0xc0, !PT ;  /* 0x000fffff00047812 */ /* 0x000fe200078ec0ff */
[----:B------:R-:W-:Y:S01]  /*2c40*/  IMAD.MOV.U32 R6, RZ, RZ, R2 ;  /* 0x000000ffff067224 */ /* 0x000fe200078e0002 */
[----:B------:R-:W-:Y:S01]  /*2c50*/  UMOV UR6, 0x3ae80f1e ;  /* 0x3ae80f1e00067882 */ /* 0x000fe20000000000 */
[----:B------:R-:W-:Y:S01]  /*2c60*/  IMAD.MOV.U32 R8, RZ, RZ, RZ ;  /* 0x000000ffff087224 */ /* 0x000fe200078e00ff */
[----:B------:R-:W-:Y:S01]  /*2c70*/  LOP3.LUT R7, R4, 0x3ff00000, RZ, 0xfc, !PT ;  /* 0x3ff0000004077812 */ /* 0x000fe200078efcff */
[----:B------:R-:W-:Y:S01]  /*2c80*/  IMAD.MOV.U32 R32, RZ, RZ, -0x748574fc ;  /* 0x8b7a8b04ff207424 */ /* 0x000fe200078e00ff */
[----:B------:R-:W-:Y:S01]  /*2c90*/  UMOV UR7, 0x3eb1380b ;  /* 0x3eb1380b00077882 */ /* 0x000fe20000000000 */
[----:B------:R-:W-:Y:S01]  /*2ca0*/  IMAD.MOV.U32 R33, RZ, RZ, 0x3ed0ee25 ;  /* 0x3ed0ee25ff217424 */ /* 0x000fe200078e00ff */
[----:B------:R-:W-:Y:S02]  /*2cb0*/  ISETP.GE.U32.AND P0, PT, R7, 0x3ff6a09f, PT ;  /* 0x3ff6a09f0700780c */ /* 0x000fe40003f06070 */
[----:B------:R-:W-:-:S11]  /*2cc0*/  LEA.HI R3, R0, R3, RZ, 0xc ;  /* 0x0000000300037211 */ /* 0x000fd600078f60ff */
[----:B------:R-:W-:Y:S02]  /*2cd0*/  @P0 VIADD R9, R7, 0xfff00000 ;  /* 0xfff0000007090836 */ /* 0x000fe40000000000 */
[----:B------:R-:W-:-:S03]  /*2ce0*/  @P0 VIADD R3, R3, 0x1 ;  /* 0x0000000103030836 */ /* 0x000fc60000000000 */
[----:B------:R-:W-:Y:S02]  /*2cf0*/  @P0 MOV R7, R9 ;  /* 0x0000000900070202 */ /* 0x000fe40000000f00 */
[----:B------:R-:W-:Y:S01]  /*2d00*/  LOP3.LUT R2, R3, 0x80000000, RZ, 0x3c, !PT ;  /* 0x8000000003027812 */ /* 0x000fe200078e3cff */
[----:B------:R-:W-:-:S03]  /*2d10*/  IMAD.MOV.U32 R3, RZ, RZ, 0x43300000 ;  /* 0x43300000ff037424 */ /* 0x000fc600078e00ff */
        /* <DEDUP_REMOVED lines=8> */
[----:B------:R-:W-:-:S08]  /*2da0*/  DMUL R10, R12, R12 ;  /* 0x0000000c0c0a7228 */ /* 0x000fd00000000000 */
[----:B------:R-:W-:Y:S01]  /*2db0*/  DFMA R30, R10, UR6, R32 ;  /* 0x000000060a1e7c2b */ /* 0x000fe20008000020 */
[----:B------:R-:W-:Y:S01]  /*2dc0*/  UMOV UR6, 0x9f02676f ;  /* 0x9f02676f00067882 */ /* 0x000fe20000000000 */
[----:B------:R-:W-:Y:S01]  /*2dd0*/  UMOV UR7, 0x3ef3b266 ;  /* 0x3ef3b26600077882 */ /* 0x000fe20000000000 */
[----:B------:R-:W-:-:S05]  /*2de0*/  DADD R32, R6, -R12 ;  /* 0x0000000006207229 */ /* 0x000fca000000080c */
[----:B------:R-:W-:Y:S01]  /*2df0*/  DFMA R30, R10, R30, UR6 ;  /* 0x000000060a1e7e2b */ /* 0x000fe2000800001e */
[----:B------:R-:W-:Y:S01]  /*2e00*/  UMOV UR6, 0xa9ab0956 ;  /* 0xa9ab095600067882 */ /* 0x000fe20000000000 */
[----:B------:R-:W-:Y:S01]  /*2e10*/  UMOV UR7, 0x3f1745cb ;  /* 0x3f1745cb00077882 */ /* 0x000fe20000000000 */
[----:B------:R-:W-:-:S05]  /*2e20*/  DADD R32, R32, R32 ;  /* 0x0000000020207229 */ /* 0x000fca0000000020 */
[----:B------:R-:W-:Y:S01]  /*2e30*/  DFMA R30, R10, R30, UR6 ;  /* 0x000000060a1e7e2b */ /* 0x000fe2000800001e */
[----:B------:R-:W-:Y:S01]  /*2e40*/  UMOV UR6, 0x2d1b5154 ;  /* 0x2d1b515400067882 */ /* 0x000fe20000000000 */
[----:B------:R-:W-:Y:S01]  /*2e50*/  UMOV UR7, 0x3f3c71c7 ;  /* 0x3f3c71c700077882 */ /* 0x000fe20000000000 */
[----:B------:R-:W-:-:S05]  /*2e60*/  DFMA R32, R6, -R12, R32 ;  /* 0x8000000c0620722b */ /* 0x000fca0000000020 */
        /* <DEDUP_REMOVED lines=9> */
[----:B------:R-:W-:Y:S02]  /*2f00*/  UMOV UR7, 0x43300000 ;  /* 0x4330000000077882 */ /* 0x000fe40000000000 */
[----:B------:R-:W-:Y:S01]  /*2f10*/  DADD R2, R2, -UR6 ;  /* 0x8000000602027e29 */ /* 0x000fe20008000000 */
[----:B------:R-:W-:Y:S01]  /*2f20*/  UMOV UR6, 0x55555554 ;  /* 0x5555555400067882 */ /* 0x000fe20000000000 */
[----:B------:R-:W-:Y:S02]  /*2f30*/  UMOV UR7, 0x3fb55555 ;  /* 0x3fb5555500077882 */ /* 0x000fe40000000000 */
[----:B------:R-:W-:Y:S01]  /*2f40*/  DFMA R30, R10, R30, UR6 ;  /* 0x000000060a1e7e2b */ /* 0x000fe2000800001e */
[----:B------:R-:W-:Y:S01]  /*2f50*/  UMOV UR6, 0xfefa39ef ;  /* 0xfefa39ef00067882 */ /* 0x000fe20000000000 */
[----:B------:R-:W-:-:S02]  /*2f60*/  UMOV UR7, 0x3fe62e42 ;  /* 0x3fe62e4200077882 */ /* 0x000fc40000000000 */
[----:B------:R-:W-:-:S04]  /*2f70*/  DFMA R6, R2, UR6, R12 ;  /* 0x0000000602067c2b */ /* 0x000fc8000800000c */
[----:B------:R-:W-:-:S04]  /*2f80*/  DMUL R30, R10, R30 ;  /* 0x0000001e0a1e7228 */ /* 0x000fc80000000000 */
[----:B------:R-:W-:Y:S01]  /*2f90*/  DFMA R8, R2, -UR6, R6 ;  /* 0x8000000602087c2b */ /* 0x000fe20008000006 */
[----:B------:R-:W-:Y:S01]  /*2fa0*/  UMOV UR6, 0x3b39803f ;  /* 0x3b39803f00067882 */ /* 0x000fe20000000000 */
[----:B------:R-:W-:Y:S02]  /*2fb0*/  UMOV UR7, 0x3c7abc9e ;  /* 0x3c7abc9e00077882 */ /* 0x000fe40000000000 */
[----:B------:R-:W-:-:S04]  /*2fc0*/  DFMA R30, R12, R30, R32 ;  /* 0x0000001e0c1e722b */ /* 0x000fc80000000020 */
[----:B------:R-:W-:-:S08]  /*2fd0*/  DADD R8, -R12, R8 ;  /* 0x000000000c087229 */ /* 0x000fd00000000108 */
[----:B------:R-:W-:-:S08]  /*2fe0*/  DADD R8, R30, -R8 ;  /* 0x000000001e087229 */ /* 0x000fd00000000808 */
[----:B------:R-:W-:-:S08]  /*2ff0*/  DFMA R8, R2, UR6, R8 ;  /* 0x0000000602087c2b */ /* 0x000fd00008000008 */
[----:B------:R-:W-:Y:S01]  /*3000*/  DADD R6, R6, R8 ;  /* 0x0000000006067229 */ /* 0x000fe20000000008 */
[----:B------:R-:W-:Y:S10]  /*3010*/  BRA `(.L_x_59) ;  /* 0x0000000000187947 */ /* 0x000ff40003800000 */
.L_x_58:
[----:B------:R-:W-:Y:S01]  /*3020*/  MOV R2, 0x0 ;  /* 0x0000000000027802 */ /* 0x000fe20000000f00 */
[----:B------:R-:W-:Y:S01]  /*3030*/  IMAD.MOV.U32 R3, RZ, RZ, 0x7ff00000 ;  /* 0x7ff00000ff037424 */ /* 0x000fe200078e00ff */
[----:B------:R-:W-:-:S05]  /*3040*/  LOP3.LUT P0, RZ, R7, 0x7fffffff, RZ, 0xc0, !PT ;  /* 0x7fffffff07ff7812 */ /* 0x000fca000780c0ff */
[----:B------:R-:W-:-:S10]  /*3050*/  DFMA R2, R6, R2, +INF ;  /* 0x7ff000000602742b */ /* 0x000fd40000000002 */
[----:B------:R-:W-:Y:S02]  /*3060*/  FSEL R6, R2, RZ, P0 ;  /* 0x000000ff02067208 */ /* 0x000fe40000000000 */
[----:B------:R-:W-:-:S07]  /*3070*/  FSEL R7, R3, -QNAN , P0 ;  /* 0xfff0000003077808 */ /* 0x000fce0000000000 */
.L_x_59:
[----:B------:R-:W-:Y:S05]  /*3080*/  BSYNC.RECONVERGENT B1 ;  /* 0x0000000000017941 */ /* 0x000fea0003800200 */
.L_x_57:
[----:B------:R-:W-:Y:S01]  /*3090*/  DADD R12, R28, R28 ;  /* 0x000000001c0c7229 */ /* 0x000fe2000000001c */
        /* <DEDUP_REMOVED lines=17> */
.L_x_61:
[----:B------:R-:W-:Y:S05]  /*31b0*/  BSYNC.RECONVERGENT B1 ;  /* 0x0000000000017941 */ /* 0x000fea0003800200 */
.L_x_60:
[----:B------:R-:W-:Y:S01]  /*31c0*/  DMUL R28, R28, R28 ;  /* 0x0000001c1c1c7228 */ /* 0x000fe20000000000 */
        /* <DEDUP_REMOVED lines=17> */
.L_x_63:
[----:B------:R-:W-:Y:S05]  /*32e0*/  BSYNC.RECONVERGENT B1 ;  /* 0x0000000000017941 */ /* 0x000fea0003800200 */
.L_x_62:
        /* <DEDUP_REMOVED lines=22> */
.L_x_35:
[----:B------:R-:W-:Y:S05]  /*3450*/  BSYNC.RECONVERGENT B0 ;  /* 0x0000000000007941 */ /* 0x000fea0003800200 */
.L_x_32:
[----:B------:R-:W-:Y:S05]  /*3460*/  WARPSYNC.ALL ;  /* 0x0000000000007948 */ /* 0x000fea0003800000 */
[----:B------:R-:W-:Y:S01]  /*3470*/  DSETP.GTU.AND P0, PT, R22, -1, PT ;  /* 0xbff000001600742a */ /* 0x000fe20003f0c000 */
[----:B------:R-:W-:Y:S04]  /*3480*/  BSSY.RECONVERGENT B0, `(.L_x_64) ;  /* 0x0000195000007945 */ /* 0x000fe80003800200 */
[----:B------:R-:W-:Y:S01]  /*3490*/  BSSY.RELIABLE B9, `(.L_x_65) ;  /* 0x0000087000097945 */ /* 0x000fe20003800100 */
[----:B------:R-:W-:Y:S01]  /*34a0*/  DADD R24, -R30, R24 ;  /* 0x000000001e187229 */ /* 0x000fe20000000118 */
[----:B------:R-:W-:-:S02]  /*34b0*/  MOV R28, 0x0 ;  /* 0x00000000001c7802 */ /* 0x000fc40000000f00 */
[----:B------:R-:W-:Y:S01]  /*34c0*/  CS2R R30, SRZ ;  /* 0x00000000001e7805 */ /* 0x000fe2000001ff00 */
[----:B------:R-:W-:-:S04]  /*34d0*/  IMAD.MOV.U32 R29, RZ, RZ, -0x80000 ;  /* 0xfff80000ff1d7424 */ /* 0x000fc800078e00ff */
        /* <DEDUP_REMOVED lines=40> */
.L_x_71:
[----:B------:R-:W-:Y:S05]  /*3760*/  BSYNC.RECONVERGENT B2 ;  /* 0x0000000000027941 */ /* 0x000fea0003800200 */
.L_x_70:
[----:B------:R-:W-:-:S04]  /*3770*/  LOP3.LUT R2, R2, 0x1, RZ, 0xc0, !PT ;  /* 0x0000000102027812 */ /* 0x000fc800078ec0ff */
[----:B------:R-:W-:-:S13]  /*3780*/  ISETP.NE.U32.AND P0, PT, R2, 0x1, PT ;  /* 0x000000010200780c */ /* 0x000fda0003f05070 */
.L_x_69:
[----:B------:R-:W-:Y:S05]  /*3790*/  BSYNC.RECONVERGENT B1 ;  /* 0x0000000000017941 */ /* 0x000fea0003800200 */
.L_x_68:
        /* <DEDUP_REMOVED lines=50> */
[----:B------:R-:W-:-:S06]  /*3ac0*/  MOV R8, RZ ;  /* 0x000000ff00087202 */ /* 0x000fcc0000000f00 */
        /* <DEDUP_REMOVED lines=8> */
.L_x_73:
[----:B------:R-:W-:Y:S05]  /*3b50*/  BSYNC.RECONVERGENT B1 ;  /* 0x0000000000017941 */ /* 0x000fea0003800200 */
.L_x_72:
        /* <DEDUP_REMOVED lines=20> */
.L_x_75:
[----:B------:R-:W-:Y:S05]  /*3ca0*/  BSYNC.RECONVERGENT B1 ;  /* 0x0000000000017941 */ /* 0x000fea0003800200 */
.L_x_74:
[----:B------:R-:W-:Y:S02]  /*3cb0*/  IMAD.MOV.U32 R30, RZ, RZ, R2 ;  /* 0x000000ffff1e7224 */ /* 0x000fe400078e0002 */
[----:B------:R-:W-:-:S07]  /*3cc0*/  IMAD.MOV.U32 R31, RZ, RZ, R3 ;  /* 0x000000ffff1f7224 */ /* 0x000fce00078e0003 */
.L_x_66:
[----:B------:R-:W-:-:S14]  /*3cd0*/  DSETP.NEU.AND P0, PT, R22, RZ, PT ;  /* 0x000000ff1600722a */ /* 0x000fdc0003f0d000 */
[----:B------:R-:W-:Y:S05]  /*3ce0*/  @!P0 BREAK.RELIABLE B9 ;  /* 0x0000000000098942 */ /* 0x000fea0003800100 */
[----:B------:R-:W-:Y:S05]  /*3cf0*/  @!P0 BRA `(.L_x_67) ;  /* 0x0000001000348947 */ /* 0x000fea0003800000 */
[----:B------:R-:W-:Y:S05]  /*3d00*/  BSYNC.RELIABLE B9 ;  /* 0x0000000000097941 */ /* 0x000fea0003800100 */
.L_x_65:
[----:B------:R-:W-:-:S14]  /*3d10*/  DSETP.GT.AND P0, PT, R22, 10, PT ;  /* 0x402400001600742a */ /* 0x000fdc0003f04000 */
[----:B------:R-:W-:Y:S05]  /*3d20*/  @P0 BRA `(.L_x_76) ;  /* 0x0000000400dc0947 */ /* 0x000fea0003800000 */
[----:B------:R-:W-:Y:S01]  /*3d30*/  DSETP.GT.AND P0, PT, R22, 2, PT ;  /* 0x400000001600742a */ /* 0x000fe20003f04000 */
[----:B------:R-:W-:-:S13]  /*3d40*/  BSSY.RECONVERGENT B1, `(.L_x_77) ;  /* 0x0000017000017945 */ /* 0x000fda0003800200 */
[----:B------:R-:W-:Y:S05]  /*3d50*/  @!P0 BRA `(.L_x_78) ;  /* 0x0000000000548947 */ /* 0x000fea0003800000 */
.L_x_81:
[----:B------:R-:W-:Y:S01]  /*3d60*/  DADD R22, R22, -1 ;  /* 0xbff0000016167429 */ /* 0x000fe20000000000 */
[----:B------:R-:W-:Y:S05]  /*3d70*/  BSSY.RECONVERGENT B2, `(.L_x_79) ;  /* 0x0000011000027945 */ /* 0x000fea0003800200 */
[----:B------:R-:W0:Y:S02]  /*3d80*/  MUFU.RCP64H R3, R23 ;  /* 0x0000001700037308 */ /* 0x000e240000001800 */
[----:B------:R-:W-:Y:S02]  /*3d90*/  DSETP.GT.AND P1, PT, R22, 2, PT ;  /* 0x400000001600742a */ /* 0x000fe40003f24000 */
        /* <DEDUP_REMOVED lines=14> */
.L_x_80:
[----:B------:R-:W-:Y:S05]  /*3e80*/  BSYNC.RECONVERGENT B2 ;  /* 0x0000000000027941 */ /* 0x000fea0003800200 */
.L_x_79:
[----:B------:R-:W-:Y:S01]  /*3e90*/  DADD R30, R2, R30 ;  /* 0x00000000021e7229 */ /* 0x000fe2000000001e */
[----:B------:R-:W-:Y:S10]  /*3ea0*/  @P1 BRA `(.L_x_81) ;  /* 0xfffffffc00ac1947 */ /* 0x000ff4000383ffff */
.L_x_78:
[----:B------:R-:W-:Y:S05]  /*3eb0*/  BSYNC.RECONVERGENT B1 ;  /* 0x0000000000017941 */ /* 0x000fea0003800200 */
.L_x_77:
[----:B------:R-:W-:Y:S01]  /*3ec0*/  DSETP.GEU.AND P0, PT, R22, 1, PT ;  /* 0x3ff000001600742a */ /* 0x000fe20003f0e000 */
[----:B------:R-:W-:-:S13]  /*3ed0*/  BSSY.RECONVERGENT B1, `(.L_x_82) ;  /* 0x0000017000017945 */ /* 0x000fda0003800200 */
[----:B------:R-:W-:Y:S05]  /*3ee0*/  @P0 BRA `(.L_x_83) ;  /* 0x0000000000540947 */ /* 0x000fea0003800000 */
.L_x_86:
        /* <DEDUP_REMOVED lines=16> */
.L_x_85:
[----:B------:R-:W-:Y:S05]  /*3ff0*/  BSYNC.RECONVERGENT B2 ;  /* 0x0000000000027941 */ /* 0x000fea0003800200 */
.L_x_84:
[----:B------:R-:W-:Y:S02]  /*4000*/  DADD R22, R22, 1 ;  /* 0x3ff0000016167429 */ /* 0x000fe40000000000 */
[----:B------:R-:W-:-:S06]  /*4010*/  DADD R30, -R2, R30 ;  /* 0x00000000021e7229 */ /* 0x000fcc000000011e */
[----:B------:R-:W-:-:S14]  /*4020*/  DSETP.GEU.AND P0, PT, R22, 1, PT ;  /* 0x3ff000001600742a */ /* 0x000fdc0003f0e000 */
[----:B------:R-:W-:Y:S05]  /*4030*/  @!P0 BRA `(.L_x_86) ;  /* 0xfffffffc00ac8947 */ /* 0x000fea000383ffff */
.L_x_83:
[----:B------:R-:W-:Y:S05]  /*4040*/  BSYNC.RECONVERGENT B1 ;  /* 0x0000000000017941 */ /* 0x000fea0003800200 */
.L_x_82:
[----:B------:R-:W-:Y:S01]  /*4050*/  DADD R2, R22, -1 ;  /* 0xbff0000016027429 */ /* 0x000fe20000000000 */
[----:B------:R-:W-:Y:S01]  /*4060*/  IMAD.MOV.U32 R6, RZ, RZ, 0xa0a1908 ;  /* 0x0a0a1908ff067424 */ /* 0x000fe200078e00ff */
[----:B------:R-:W-:Y:S01]  /*4070*/  UMOV UR6, 0x95bbf448 ;  /* 0x95bbf44800067882 */ /* 0x000fe20000000000 */
[----:B------:R-:W-:Y:S01]  /*4080*/  IMAD.MOV.U32 R7, RZ, RZ, 0x3f616fc9 ;  /* 0x3f616fc9ff077424 */ /* 0x000fe200078e00ff */
[----:B------:R-:W-:Y:S01]  /*4090*/  UMOV UR7, 0x3ea2b84f ;  /* 0x3ea2b84f00077882 */ /* 0x000fe20000000000 */
[----:B------:R-:W-:Y:S01]  /*40a0*/  IMAD.MOV.U32 R8, RZ, RZ, 0x63723c78 ;  /* 0x63723c78ff087424 */ /* 0x000fe200078e00ff */
[----:B------:R-:W-:Y:S01]  /*40b0*/  MOV R10, 0x1 ;  /* 0x00000001000a7802 */ /* 0x000fe20000000f00 */
[----:B------:R-:W-:Y:S01]  /*40c0*/  IMAD.MOV.U32 R9, RZ, RZ, 0x3fa72b2e ;  /* 0x3fa72b2eff097424 */ /* 0x000fe200078e00ff */
[----:B------:R-:W-:Y:S01]  /*40d0*/  BSSY.RECONVERGENT B1, `(.L_x_87) ;  /* 0x0000038000017945 */ /* 0x000fe20003800200 */
        /* <DEDUP_REMOVED lines=55> */
.L_x_88:
[----:B------:R-:W-:Y:S05]  /*4450*/  BSYNC.RECONVERGENT B1 ;  /* 0x0000000000017941 */ /* 0x000fea0003800200 */
.L_x_87:
[----:B------:R-:W-:-:S08]  /*4460*/  DMUL R2, R22, R2 ;  /* 0x0000000216027228 */ /* 0x000fd00000000000 */
[----:B------:R-:W-:-:S08]  /*4470*/  DFMA R2, R22, 0.99558162689208984375, R2 ;  /* 0x3fefdbce1602782b */ /* 0x000fd00000000002 */
[----:B------:R-:W-:Y:S01]  /*4480*/  DADD R28, R2, R30 ;  /* 0x00000000021c7229 */ /* 0x000fe2000000001e */
[----:B------:R-:W-:Y:S10]  /*4490*/  BRA `(.L_x_67) ;  /* 0x00000008004c7947 */ /* 0x000ff40003800000 */
.L_x_76:
[----:B------:R-:W-:Y:S01]  /*44a0*/  DADD R22, R22, -1 ;  /* 0xbff0000016167429 */ /* 0x000fe20000000000 */
[----:B------:R-:W-:Y:S09]  /*44b0*/  BSSY.RECONVERGENT B1, `(.L_x_89) ;  /* 0x0000055000017945 */ /* 0x000ff20003800200 */
[----:B------:R-:W-:Y:S01]  /*44c0*/  ISETP.GT.AND P0, PT, R23, 0xfffff, PT ;  /* 0x000fffff1700780c */ /* 0x000fe20003f04270 */
[----:B------:R-:W-:-:S02]  /*44d0*/  IMAD.MOV.U32 R6, RZ, RZ, R22 ;  /* 0x000000ffff067224 */ /* 0x000fc400078e0016 */
[--C-:B------:R-:W-:Y:S02]  /*44e0*/  IMAD.MOV.U32 R7, RZ, RZ, R23.reuse ;  /* 0x000000ffff077224 */ /* 0x100fe400078e0017 */
[----:B------:R-:W-:Y:S02]  /*44f0*/  IMAD.MOV.U32 R3, RZ, RZ, R23 ;  /* 0x000000ffff037224 */ /* 0x000fe400078e0017 */
[----:B------:R-:W-:-:S06]  /*4500*/  IMAD.MOV.U32 R2, RZ, RZ, R22 ;  /* 0x000000ffff027224 */ /* 0x000fcc00078e0016 */
[----:B------:R-:W-:-:S10]  /*4510*/  @!P0 DMUL R6, R22, 1.80143985094819840000e+16 ;  /* 0x4350000016068828 */ /* 0x000fd40000000000 */
[----:B------:R-:W-:Y:S01]  /*4520*/  @!P0 MOV R3, R7 ;  /* 0x0000000700038202 */ /* 0x000fe20000000f00 */
[----:B------:R-:W-:-:S04]  /*4530*/  @!P0 IMAD.MOV.U32 R2, RZ, RZ, R6 ;  /* 0x000000ffff028224 */ /* 0x000fc800078e0006 */
[----:B------:R-:W-:-:S05]  /*4540*/  VIADD R0, R3, 0xffffffff ;  /* 0xffffffff03007836 */ /* 0x000fca0000000000 */
[----:B------:R-:W-:Y:S01]  /*4550*/  ISETP.GT.U32.AND P1, PT, R0, 0x7feffffe, PT ;  /* 0x7feffffe0000780c */ /* 0x000fe20003f24070 */
[----:B------:R-:W-:Y:S02]  /*4560*/  IMAD.MOV.U32 R0, RZ, RZ, -0x3ff ;  /* 0xfffffc01ff007424 */ /* 0x000fe400078e00ff */
[----:B------:R-:W-:-:S10]  /*4570*/  @!P0 IMAD.MOV.U32 R0, RZ, RZ, -0x435 ;  /* 0xfffffbcbff008424 */ /* 0x000fd400078e00ff */
[----:B------:R-:W-:Y:S05]  /*4580*/  @P1 BRA `(.L_x_90) ;  /* 0x0000000400041947 */ /* 0x000fea0003800000 */
[----:B------:R-:W-:Y:S01]  /*4590*/  LOP3.LUT R4, R3, 0xfffff, RZ, 0xc0, !PT ;  /* 0x000fffff03047812 */ /* 0x000fe200078ec0ff */
[----:B------:R-:W-:Y:S01]  /*45a0*/  IMAD.MOV.U32 R8, RZ, RZ, RZ ;  /* 0x000000ffff087224 */ /* 0x000fe200078e00ff */
[----:B------:R-:W-:Y:S01]  /*45b0*/  MOV R6, R2 ;  /* 0x0000000200067202 */ /* 0x000fe20000000f00 */
[----:B------:R-:W-:Y:S01]  /*45c0*/  IMAD.MOV.U32 R32, RZ, RZ, -0x748574fc ;  /* 0x8b7a8b04ff207424 */ /* 0x000fe200078e00ff */
[----:B------:R-:W-:Y:S01]  /*45d0*/  LOP3.LUT R7, R4, 0x3ff00000, RZ, 0xfc, !PT ;  /* 0x3ff0000004077812 */ /* 0x000fe200078efcff */
[----:B------:R-:W-:Y:S01]  /*45e0*/  IMAD.MOV.U32 R33, RZ, RZ, 0x3ed0ee25 ;  /* 0x3ed0ee25ff217424 */ /* 0x000fe200078e00ff */
[----:B------:R-:W-:Y:S01]  /*45f0*/  UMOV UR6, 0x3ae80f1e ;  /* 0x3ae80f1e00067882 */ /* 0x000fe20000000000 */
[----:B------:R-:W-:Y:S01]  /*4600*/  UMOV UR7, 0x3eb1380b ;  /* 0x3eb1380b00077882 */ /* 0x000fe20000000000 */
[----:B------:R-:W-:Y:S01]  /*4610*/  ISETP.GE.U32.AND P0, PT, R7, 0x3ff6a09f, PT ;  /* 0x3ff6a09f0700780c */ /* 0x000fe20003f06070 */
[----:B------:R-:W-:Y:S01]  /*4620*/  IMAD.MOV.U32 R35, RZ, RZ, 0x43300000 ;  /* 0x43300000ff237424 */ /* 0x000fe200078e00ff */
[----:B------:R-:W-:Y:S01]  /*4630*/  LEA.HI R0, R3, R0, RZ, 0xc ;  /* 0x0000000003007211 */ /* 0x000fe200078f60ff */
[----:B------:R-:W-:Y:S01]  /*4640*/  UMOV UR8, 0x80000000 ;  /* 0x8000000000087882 */ /* 0x000fe20000000000 */
[----:B------:R-:W-:-:S09]  /*4650*/  UMOV UR9, 0x43300000 ;  /* 0x4330000000097882 */ /* 0x000fd20000000000 */
[----:B------:R-:W-:Y:S01]  /*4660*/  @P0 VIADD R9, R7, 0xfff00000 ;  /* 0xfff0000007090836 */ /* 0x000fe20000000000 */
[----:B------:R-:W-:-:S03]  /*4670*/  @P0 IADD3 R0, PT, PT, R0, 0x1, RZ ;  /* 0x0000000100000810 */ /* 0x000fc60007ffe0ff */
[----:B------:R-:W-:Y:S01]  /*4680*/  @P0 IMAD.MOV.U32 R7, RZ, RZ, R9 ;  /* 0x000000ffff070224 */ /* 0x000fe200078e0009 */
[----:B------:R-:W-:-:S05]  /*4690*/  LOP3.LUT R34, R0, 0x80000000, RZ, 0x3c, !PT ;  /* 0x8000000000227812 */ /* 0x000fca00078e3cff */
        /* <DEDUP_REMOVED lines=48> */
.L_x_90:
[----:B------:R-:W-:Y:S01]  /*49a0*/  IMAD.MOV.U32 R2, RZ, RZ, 0x0 ;  /* 0x00000000ff027424 */ /* 0x000fe200078e00ff */
[----:B------:R-:W-:Y:S01]  /*49b0*/  LOP3.LUT P0, RZ, R7, 0x7fffffff, RZ, 0xc0, !PT ;  /* 0x7fffffff07ff7812 */ /* 0x000fe2000780c0ff */
[----:B------:R-:W-:-:S06]  /*49c0*/  IMAD.MOV.U32 R3, RZ, RZ, 0x7ff00000 ;  /* 0x7ff00000ff037424 */ /* 0x000fcc00078e00ff */
[----:B------:R-:W-:-:S10]  /*49d0*/  DFMA R2, R6, R2, +INF ;  /* 0x7ff000000602742b */ /* 0x000fd40000000002 */
[----:B------:R-:W-:Y:S02]  /*49e0*/  FSEL R6, R2, RZ, P0 ;  /* 0x000000ff02067208 */ /* 0x000fe40000000000 */
[----:B------:R-:W-:-:S07]  /*49f0*/  FSEL R7, R3, -QNAN , P0 ;  /* 0xfff0000003077808 */ /* 0x000fce0000000000 */
.L_x_91:
[----:B------:R-:W-:Y:S05]  /*4a00*/  BSYNC.RECONVERGENT B1 ;  /* 0x0000000000017941 */ /* 0x000fea0003800200 */
.L_x_89:
        /* <DEDUP_REMOVED lines=18> */
.L_x_93:
[----:B------:R-:W-:Y:S05]  /*4b30*/  BSYNC.RECONVERGENT B1 ;  /* 0x0000000000017941 */ /* 0x000fea0003800200 */
.L_x_92:
        /* <DEDUP_REMOVED lines=18> */
.L_x_95:
[----:B------:R-:W-:Y:S05]  /*4c60*/  BSYNC.RECONVERGENT B1 ;  /* 0x0000000000017941 */ /* 0x000fea0003800200 */
.L_x_94:
[----:B------:R-:W-:Y:S01]  /*4c70*/  MOV R8, 0x55555555 ;  /* 0x5555555500087802 */ /* 0x000fe20000000f00 */
[----:B------:R-:W-:Y:S01]  /*4c80*/  IMAD.MOV.U32 R9, RZ, RZ, 0x3fb55555 ;  /* 0x3fb55555ff097424 */ /* 0x000fe200078e00ff */
[----:B------:R-:W-:Y:S01]  /*4c90*/  UMOV UR6, 0x5e5e5e5e ;  /* 0x5e5e5e5e00067882 */ /* 0x000fe20000000000 */
[----:B------:R-:W-:-:S04]  /*4ca0*/  UMOV UR7, 0x3fdc5e5e ;  /* 0x3fdc5e5e00077882 */ /* 0x000fc80000000000 */
        /* <DEDUP_REMOVED lines=18> */
.L_x_67:
[----:B------:R-:W-:Y:S05]  /*4dd0*/  BSYNC.RECONVERGENT B0 ;  /* 0x0000000000007941 */ /* 0x000fea0003800200 */
.L_x_64:
[----:B------:R-:W-:Y:S05]  /*4de0*/  WARPSYNC.ALL ;  /* 0x0000000000007948 */ /* 0x000fea0003800000 */
[----:B------:R-:W-:Y:S01]  /*4df0*/  DSETP.GTU.AND P0, PT, R26, -1, PT ;  /* 0xbff000001a00742a */ /* 0x000fe20003f0c000 */
[----:B------:R-:W-:Y:S04]  /*4e00*/  BSSY.RECONVERGENT B0, `(.L_x_96) ;  /* 0x0000195000007945 */ /* 0x000fe80003800200 */
[----:B------:R-:W-:Y:S01]  /*4e10*/  BSSY.RELIABLE B8, `(.L_x_97) ;  /* 0x0000087000087945 */ /* 0x000fe20003800100 */
[----:B------:R-:W-:Y:S01]  /*4e20*/  DADD R24, R24, -R28 ;  /* 0x0000000018187229 */ /* 0x000fe2000000081c */
[----:B------:R-:W-:Y:S01]  /*4e30*/  IMAD.MOV.U32 R22, RZ, RZ, 0x0 ;  /* 0x00000000ff167424 */ /* 0x000fe200078e00ff */
[----:B------:R-:W-:Y:S01]  /*4e40*/  CS2R R28, SRZ ;  /* 0x00000000001c7805 */ /* 0x000fe2000001ff00 */
[----:B------:R-:W-:-:S05]  /*4e50*/  IMAD.MOV.U32 R23, RZ, RZ, -0x80000 ;  /* 0xfff80000ff177424 */ /* 0x000fca00078e00ff */
        /* <DEDUP_REMOVED lines=40> */
.L_x_103:
[----:B------:R-:W-:Y:S05]  /*50e0*/  BSYNC.RECONVERGENT B2 ;  /* 0x0000000000027941 */ /* 0x000fea0003800200 */
.L_x_102:
[----:B------:R-:W-:-:S04]  /*50f0*/  LOP3.LUT R2, R2, 0x1, RZ, 0xc0, !PT ;  /* 0x0000000102027812 */ /* 0x000fc800078ec0ff */
[----:B------:R-:W-:-:S13]  /*5100*/  ISETP.NE.U32.AND P0, PT, R2, 0x1, PT ;  /* 0x000000010200780c */ /* 0x000fda0003f05070 */
.L_x_101:
[----:B------:R-:W-:Y:S05]  /*5110*/  BSYNC.RECONVERGENT B1 ;  /* 0x0000000000017941 */ /* 0x000fea0003800200 */
.L_x_100:
        /* <DEDUP_REMOVED lines=59> */
.L_x_105:
[----:B------:R-:W-:Y:S05]  /*54d0*/  BSYNC.RECONVERGENT B1 ;  /* 0x0000000000017941 */ /* 0x000fea0003800200 */
.L_x_104:
        /* <DEDUP_REMOVED lines=20> */
.L_x_107:
[----:B------:R-:W-:Y:S05]  /*5620*/  BSYNC.RECONVERGENT B1 ;  /* 0x0000000000017941 */ /* 0x000fea0003800200 */
.L_x_106:
[----:B------:R-:W-:Y:S01]  /*5630*/  MOV R28, R2 ;  /* 0x00000002001c7202 */ /* 0x000fe20000000f00 */
[----:B------:R-:W-:-:S07]  /*5640*/  IMAD.MOV.U32 R29, RZ, RZ, R3 ;  /* 0x000000ffff1d7224 */ /* 0x000fce00078e0003 */
.L_x_98:
[----:B------:R-:W-:-:S14]  /*5650*/  DSETP.NEU.AND P0, PT, R26, RZ, PT ;  /* 0x000000ff1a00722a */ /* 0x000fdc0003f0d000 */
[----:B------:R-:W-:Y:S05]  /*5660*/  @!P0 BREAK.RELIABLE B8 ;  /* 0x0000000000088942 */ /* 0x000fea0003800100 */
[----:B------:R-:W-:Y:S05]  /*5670*/  @!P0 BRA `(.L_x_99) ;  /* 0x0000001000348947 */ /* 0x000fea0003800000 */
[----:B------:R-:W-:Y:S05]  /*5680*/  BSYNC.RELIABLE B8 ;  /* 0x0000000000087941 */ /* 0x000fea0003800100 */
.L_x_97:
[----:B------:R-:W-:-:S14]  /*5690*/  DSETP.GT.AND P0, PT, R26, 10, PT ;  /* 0x402400001a00742a */ /* 0x000fdc0003f04000 */
[----:B------:R-:W-:Y:S05]  /*56a0*/  @P0 BRA `(.L_x_108) ;  /* 0x0000000400dc0947 */ /* 0x000fea0003800000 */
[----:B------:R-:W-:Y:S01]  /*56b0*/  DSETP.GT.AND P0, PT, R26, 2, PT ;  /* 0x400000001a00742a */ /* 0x000fe20003f04000 */
[----:B------:R-:W-:-:S13]  /*56c0*/  BSSY.RECONVERGENT B1, `(.L_x_109) ;  /* 0x0000017000017945 */ /* 0x000fda0003800200 */
[----:B------:R-:W-:Y:S05]  /*56d0*/  @!P0 BRA `(.L_x_110) ;  /* 0x0000000000548947 */ /* 0x000fea0003800000 */
.L_x_113:
        /* <DEDUP_REMOVED lines=18> */
.L_x_112:
[----:B------:R-:W-:Y:S05]  /*5800*/  BSYNC.RECONVERGENT B2 ;  /* 0x0000000000027941 */ /* 0x000fea0003800200 */
.L_x_111:
[----:B------:R-:W-:Y:S01]  /*5810*/  DADD R28, R2, R28 ;  /* 0x00000000021c7229 */ /* 0x000fe2000000001c */
[----:B------:R-:W-:Y:S10]  /*5820*/  @P1 BRA `(.L_x_113) ;  /* 0xfffffffc00ac1947 */ /* 0x000ff4000383ffff */
.L_x_110:
[----:B------:R-:W-:Y:S05]  /*5830*/  BSYNC.RECONVERGENT B1 ;  /* 0x0000000000017941 */ /* 0x000fea0003800200 */
.L_x_109:
[----:B------:R-:W-:Y:S01]  /*5840*/  DSETP.GEU.AND P0, PT, R26, 1, PT ;  /* 0x3ff000001a00742a */ /* 0x000fe20003f0e000 */
[----:B------:R-:W-:-:S13]  /*5850*/  BSSY.RECONVERGENT B1, `(.L_x_114) ;  /* 0x0000017000017945 */ /* 0x000fda0003800200 */
[----:B------:R-:W-:Y:S05]  /*5860*/  @P0 BRA `(.L_x_115) ;  /* 0x0000000000540947 */ /* 0x000fea0003800000 */
.L_x_118:
        /* <DEDUP_REMOVED lines=16> */
.L_x_117:
[----:B------:R-:W-:Y:S05]  /*5970*/  BSYNC.RECONVERGENT B2 ;  /* 0x0000000000027941 */ /* 0x000fea0003800200 */
.L_x_116:
[----:B------:R-:W-:Y:S02]  /*5980*/  DADD R26, R26, 1 ;  /* 0x3ff000001a1a7429 */ /* 0x000fe40000000000 */
[----:B------:R-:W-:-:S06]  /*5990*/  DADD R28, -R2, R28 ;  /* 0x00000000021c7229 */ /* 0x000fcc000000011c */
[----:B------:R-:W-:-:S14]  /*59a0*/  DSETP.GEU.AND P0, PT, R26, 1, PT ;  /* 0x3ff000001a00742a */ /* 0x000fdc0003f0e000 */
[----:B------:R-:W-:Y:S05]  /*59b0*/  @!P0 BRA `(.L_x_118) ;  /* 0xfffffffc00ac8947 */ /* 0x000fea000383ffff */
.L_x_115:
[----:B------:R-:W-:Y:S05]  /*59c0*/  BSYNC.RECONVERGENT B1 ;  /* 0x0000000000017941 */ /* 0x000fea0003800200 */
.L_x_114:
        /* <DEDUP_REMOVED lines=64> */
.L_x_120:
[----:B------:R-:W-:Y:S05]  /*5dd0*/  BSYNC.RECONVERGENT B1 ;  /* 0x0000000000017941 */ /* 0x000fea0003800200 */
.L_x_119:
[----:B------:R-:W-:-:S08]  /*5de0*/  DMUL R2, R22, R2 ;  /* 0x0000000216027228 */ /* 0x000fd00000000000 */
[----:B------:R-:W-:-:S08]  /*5df0*/  DFMA R2, R22, 0.99558162689208984375, R2 ;  /* 0x3fefdbce1602782b */ /* 0x000fd00000000002 */
[----:B------:R-:W-:Y:S01]  /*5e00*/  DADD R22, R2, R28 ;  /* 0x0000000002167229 */ /* 0x000fe2000000001c */
[----:B------:R-:W-:Y:S10]  /*5e10*/  BRA `(.L_x_99) ;  /* 0x00000008004c7947 */ /* 0x000ff40003800000 */
.L_x_108:
        /* <DEDUP_REMOVED lines=80> */
.L_x_122:
[----:B------:R-:W-:Y:S01]  /*6320*/  IMAD.MOV.U32 R6, RZ, RZ, 0x0 ;  /* 0x00000000ff067424 */ /* 0x000fe200078e00ff */
[----:B------:R-:W-:Y:S01]  /*6330*/  LOP3.LUT P0, RZ, R3, 0x7fffffff, RZ, 0xc0, !PT ;  /* 0x7fffffff03ff7812 */ /* 0x000fe2000780c0ff */
[----:B------:R-:W-:-:S06]  /*6340*/  IMAD.MOV.U32 R7, RZ, RZ, 0x7ff00000 ;  /* 0x7ff00000ff077424 */ /* 0x000fcc00078e00ff */
[----:B------:R-:W-:-:S10]  /*6350*/  DFMA R6, R2, R6, +INF ;  /* 0x7ff000000206742b */ /* 0x000fd40000000006 */
[----:B------:R-:W-:Y:S02]  /*6360*/  FSEL R2, R6, RZ, P0 ;  /* 0x000000ff06027208 */ /* 0x000fe40000000000 */
[----:B------:R-:W-:-:S07]  /*6370*/  FSEL R3, R7, -QNAN , P0 ;  /* 0xfff0000007037808 */ /* 0x000fce0000000000 */
.L_x_123:
[----:B------:R-:W-:Y:S05]  /*6380*/  BSYNC.RECONVERGENT B1 ;  /* 0x0000000000017941 */ /* 0x000fea0003800200 */
.L_x_121:
        /* <DEDUP_REMOVED lines=18> */
.L_x_125:
[----:B------:R-:W-:Y:S05]  /*64b0*/  BSYNC.RECONVERGENT B1 ;  /* 0x0000000000017941 */ /* 0x000fea0003800200 */
.L_x_124:
        /* <DEDUP_REMOVED lines=18> */
.L_x_127:
[----:B------:R-:W-:Y:S05]  /*65e0*/  BSYNC.RECONVERGENT B1 ;  /* 0x0000000000017941 */ /* 0x000fea0003800200 */
.L_x_126:
        /* <DEDUP_REMOVED lines=22> */
.L_x_99:
[----:B------:R-:W-:Y:S05]  /*6750*/  BSYNC.RECONVERGENT B0 ;  /* 0x0000000000007941 */ /* 0x000fea0003800200 */
.L_x_96:
[----:B------:R-:W-:Y:S05]  /*6760*/  WARPSYNC.ALL ;  /* 0x0000000000007948 */ /* 0x000fea0003800000 */
[----:B------:R-:W0:Y:S01]  /*6770*/  LDC.64 R6, c[0x0][0x3a0] ;  /* 0x0000e800ff067b82 */ /* 0x000e220000000a00 */
[----:B------:R-:W-:Y:S01]  /*6780*/  DADD R2, R24, R22 ;  /* 0x0000000018027229 */ /* 0x000fe20000000016 */
[----:B0-----:R-:W-:-:S06]  /*6790*/  IMAD.WIDE R6, R5, 0x8, R6 ;  /* 0x0000000805067825 */ /* 0x001fcc00078e0206 */
[----:B------:R0:W-:Y:S04]  /*67a0*/  STG.E.64 desc[UR4][R6.64], R2 ;  /* 0x0000000206007986 */ /* 0x0001e8000c101b04 */
[----:B------:R-:W2:Y:S04]  /*67b0*/  LDG.E.64 R22, desc[UR4][R16.64] ;  /* 0x0000000410167981 */ /* 0x000ea8000c1e1b00 */
[----:B------:R-:W2:Y:S01]  /*67c0*/  LDG.E.64 R28, desc[UR4][R14.64] ;  /* 0x000000040e1c7981 */ /* 0x000ea2000c1e1b00 */
[----:B------:R-:W-:Y:S04]  /*67d0*/  BSSY.RECONVERGENT B0, `(.L_x_128) ;  /* 0x0000196000007945 */ /* 0x000fe80003800200 */
[----:B------:R-:W-:Y:S01]  /*67e0*/  BSSY.RELIABLE B7, `(.L_x_129) ;  /* 0x0000088000077945 */ /* 0x000fe20003800100 */
[----:B------:R-:W-:Y:S01]  /*67f0*/  CS2R R30, SRZ ;  /* 0x00000000001e7805 */ /* 0x000fe2000001ff00 */
[----:B------:R-:W-:-:S02]  /*6800*/  IMAD.MOV.U32 R24, RZ, RZ, 0x0 ;  /* 0x00000000ff187424 */ /* 0x000fc400078e00ff */
[----:B------:R-:W-:Y:S01]  /*6810*/  IMAD.MOV.U32 R25, RZ, RZ, -0x80000 ;  /* 0xfff80000ff197424 */ /* 0x000fe200078e00ff */
[----:B--2---:R-:W-:-:S08]  /*6820*/  DADD R26, R22, R28 ;  /* 0x00000000161a7229 */ /* 0x004fd0000000001c */
[----:B------:R-:W-:-:S14]  /*6830*/  DSETP.GTU.AND P0, PT, R26, -1, PT ;  /* 0xbff000001a00742a */ /* 0x000fdc0003f0c000 */
[----:B0-----:R-:W-:Y:S05]  /*6840*/  @P0 BRA `(.L_x_130) ;  /* 0x0000000400f80947 */ /* 0x001fea0003800000 */
        /* <DEDUP_REMOVED lines=39> */
.L_x_135:
[----:B------:R-:W-:Y:S05]  /*6ac0*/  BSYNC.RECONVERGENT B2 ;  /* 0x0000000000027941 */ /* 0x000fea0003800200 */
.L_x_134:
[----:B------:R-:W-:-:S04]  /*6ad0*/  LOP3.LUT R2, R2, 0x1, RZ, 0xc0, !PT ;  /* 0x0000000102027812 */ /* 0x000fc800078ec0ff */
[----:B------:R-:W-:-:S13]  /*6ae0*/  ISETP.NE.U32.AND P0, PT, R2, 0x1, PT ;  /* 0x000000010200780c */ /* 0x000fda0003f05070 */
.L_x_133:
[----:B------:R-:W-:Y:S05]  /*6af0*/  BSYNC.RECONVERGENT B1 ;  /* 0x0000000000017941 */ /* 0x000fea0003800200 */
.L_x_132:
        /* <DEDUP_REMOVED lines=59> */
.L_x_137:
[----:B------:R-:W-:Y:S05]  /*6eb0*/  BSYNC.RECONVERGENT B1 ;  /* 0x0000000000017941 */ /* 0x000fea0003800200 */
.L_x_136:
        /* <DEDUP_REMOVED lines=20> */
.L_x_139:
[----:B------:R-:W-:Y:S05]  /*7000*/  BSYNC.RECONVERGENT B1 ;  /* 0x0000000000017941 */ /* 0x000fea0003800200 */
.L_x_138:
[----:B------:R-:W-:Y:S02]  /*7010*/  IMAD.MOV.U32 R30, RZ, RZ, R2 ;  /* 0x000000ffff1e7224 */ /* 0x000fe400078e0002 */
[----:B------:R-:W-:-:S07]  /*7020*/  IMAD.MOV.U32 R31, RZ, RZ, R3 ;  /* 0x000000ffff1f7224 */ /* 0x000fce00078e0003 */
.L_x_130:
[----:B------:R-:W-:-:S14]  /*7030*/  DSETP.NEU.AND P0, PT, R26, RZ, PT ;  /* 0x000000ff1a00722a */ /* 0x000fdc0003f0d000 */
[----:B------:R-:W-:Y:S05]  /*7040*/  @!P0 BREAK.RELIABLE B7 ;  /* 0x0000000000078942 */ /* 0x000fea0003800100 */
[----:B------:R-:W-:Y:S05]  /*7050*/  @!P0 BRA `(.L_x_131) ;  /* 0x0000001000348947 */ /* 0x000fea0003800000 */
[----:B------:R-:W-:Y:S05]  /*7060*/  BSYNC.RELIABLE B7 ;  /* 0x0000000000077941 */ /* 0x000fea0003800100 */
.L_x_129:
[----:B------:R-:W-:-:S14]  /*7070*/  DSETP.GT.AND P0, PT, R26, 10, PT ;  /* 0x402400001a00742a */ /* 0x000fdc0003f04000 */
[----:B------:R-:W-:Y:S05]  /*7080*/  @P0 BRA `(.L_x_140) ;  /* 0x0000000400dc0947 */ /* 0x000fea0003800000 */
[----:B------:R-:W-:Y:S01]  /*7090*/  DSETP.GT.AND P0, PT, R26, 2, PT ;  /* 0x400000001a00742a */ /* 0x000fe20003f04000 */
[----:B------:R-:W-:-:S13]  /*70a0*/  BSSY.RECONVERGENT B1, `(.L_x_141) ;  /* 0x0000017000017945 */ /* 0x000fda0003800200 */
[----:B------:R-:W-:Y:S05]  /*70b0*/  @!P0 BRA `(.L_x_142) ;  /* 0x0000000000548947 */ /* 0x000fea0003800000 */
.L_x_145:
        /* <DEDUP_REMOVED lines=18> */
.L_x_144:
[----:B------:R-:W-:Y:S05]  /*71e0*/  BSYNC.RECONVERGENT B2 ;  /* 0x0000000000027941 */ /* 0x000fea0003800200 */
.L_x_143:
[----:B------:R-:W-:Y:S01]  /*71f0*/  DADD R30, R2, R30 ;  /* 0x00000000021e7229 */ /* 0x000fe2000000001e */
[----:B------:R-:W-:Y:S10]  /*7200*/  @P1 BRA `(.L_x_145) ;  /* 0xfffffffc00ac1947 */ /* 0x000ff4000383ffff */
.L_x_142:
[----:B------:R-:W-:Y:S05]  /*7210*/  BSYNC.RECONVERGENT B1 ;  /* 0x0000000000017941 */ /* 0x000fea0003800200 */
.L_x_141:
[----:B------:R-:W-:Y:S01]  /*7220*/  DSETP.GEU.AND P0, PT, R26, 1, PT ;  /* 0x3ff000001a00742a */ /* 0x000fe20003f0e000 */
[----:B------:R-:W-:-:S13]  /*7230*/  BSSY.RECONVERGENT B1, `(.L_x_146) ;  /* 0x0000017000017945 */ /* 0x000fda0003800200 */
[----:B------:R-:W-:Y:S05]  /*7240*/  @P0 BRA `(.L_x_147) ;  /* 0x0000000000540947 */ /* 0x000fea0003800000 */
.L_x_150:
        /* <DEDUP_REMOVED lines=16> */
.L_x_149:
[----:B------:R-:W-:Y:S05]  /*7350*/  BSYNC.RECONVERGENT B2 ;  /* 0x0000000000027941 */ /* 0x000fea0003800200 */
.L_x_148:
[----:B------:R-:W-:Y:S02]  /*7360*/  DADD R26, R26, 1 ;  /* 0x3ff000001a1a7429 */ /* 0x000fe40000000000 */
[----:B------:R-:W-:-:S06]  /*7370*/  DADD R30, -R2, R30 ;  /* 0x00000000021e7229 */ /* 0x000fcc000000011e */
[----:B------:R-:W-:-:S14]  /*7380*/  DSETP.GEU.AND P0, PT, R26, 1, PT ;  /* 0x3ff000001a00742a */ /* 0x000fdc0003f0e000 */
[----:B------:R-:W-:Y:S05]  /*7390*/  @!P0 BRA `(.L_x_150) ;  /* 0xfffffffc00ac8947 */ /* 0x000fea000383ffff */
.L_x_147:
[----:B------:R-:W-:Y:S05]  /*73a0*/  BSYNC.RECONVERGENT B1 ;  /* 0x0000000000017941 */ /* 0x000fea0003800200 */
.L_x_146:
        /* <DEDUP_REMOVED lines=64> */
.L_x_152:
[----:B------:R-:W-:Y:S05]  /*77b0*/  BSYNC.RECONVERGENT B1 ;  /* 0x0000000000017941 */ /* 0x000fea0003800200 */
.L_x_151:
[----:B------:R-:W-:-:S08]  /*77c0*/  DMUL R2, R24, R2 ;  /* 0x0000000218027228 */ /* 0x000fd00000000000 */
[----:B------:R-:W-:-:S08]  /*77d0*/  DFMA R2, R24, 0.99558162689208984375, R2 ;  /* 0x3fefdbce1802782b */ /* 0x000fd00000000002 */
[----:B------:R-:W-:Y:S01]  /*77e0*/  DADD R24, R2, R30 ;  /* 0x0000000002187229 */ /* 0x000fe2000000001e */
[----:B------:R-:W-:Y:S10]  /*77f0*/  BRA `(.L_x_131) ;  /* 0x00000008004c7947 */ /* 0x000ff40003800000 */
.L_x_140:
        /* <DEDUP_REMOVED lines=8> */
[----:B------:R-:W-:Y:S02]  /*7880*/  @!P0 IMAD.MOV.U32 R3, RZ, RZ, R7 ;  /* 0x000000ffff038224 */ /* 0x000fe400078e0007 */
[----:B------:R-:W-:Y:S02]  /*7890*/  @!P0 IMAD.MOV.U32 R2, RZ, RZ, R6 ;  /* 0x000000ffff028224 */ /* 0x000fe400078e0006 */
[----:B------:R-:W-:-:S05]  /*78a0*/  VIADD R0, R3, 0xffffffff ;  /* 0xffffffff03007836 */ /* 0x000fca0000000000 */
[----:B------:R-:W-:Y:S02]  /*78b0*/  ISETP.GT.U32.AND P1, PT, R0, 0x7feffffe, PT ;  /* 0x7feffffe0000780c */ /* 0x000fe40003f24070 */
[----:B------:R-:W-:Y:S01]  /*78c0*/  MOV R0, 0xfffffc01 ;  /* 0xfffffc0100007802 */ /* 0x000fe20000000f00 */
[----:B------:R-:W-:-:S10]  /*78d0*/  @!P0 IMAD.MOV.U32 R0, RZ, RZ, -0x435 ;  /* 0xfffffbcbff008424 */ /* 0x000fd400078e00ff */
        /* <DEDUP_REMOVED lines=9> */
[----:B------:R-:W-:Y:S01]  /*7970*/  ISETP.GE.U32.AND P0, PT, R7, 0x3ff6a09f, PT ;  /* 0x3ff6a09f0700780c */ /* 0x000fe20003f06070 */
[----:B------:R-:W-:Y:S01]  /*7980*/  IMAD.MOV.U32 R35, RZ, RZ, 0x43300000 ;  /* 0x43300000ff237424 */ /* 0x000fe200078e00ff */
[----:B------:R-:W-:Y:S01]  /*7990*/  LEA.HI R0, R3, R0, RZ, 0xc ;  /* 0x0000000003007211 */ /* 0x000fe200078f60ff */
[----:B------:R-:W-:Y:S01]  /*79a0*/  UMOV UR8, 0x80000000 ;  /* 0x8000000000087882 */ /* 0x000fe20000000000 */
[----:B------:R-:W-:-:S09]  /*79b0*/  UMOV UR9, 0x43300000 ;  /* 0x4330000000097882 */ /* 0x000fd20000000000 */
[----:B------:R-:W-:Y:S02]  /*79c0*/  @P0 VIADD R9, R7, 0xfff00000 ;  /* 0xfff0000007090836 */ /* 0x000fe40000000000 */
[----:B------:R-:W-:-:S03]  /*79d0*/  @P0 VIADD R0, R0, 0x1 ;  /* 0x0000000100000836 */ /* 0x000fc60000000000 */
[----:B------:R-:W-:Y:S02]  /*79e0*/  @P0 MOV R7, R9 ;  /* 0x0000000900070202 */ /* 0x000fe40000000f00 */
[----:B------:R-:W-:-:S04]  /*79f0*/  LOP3.LUT R34, R0, 0x80000000, RZ, 0x3c, !PT ;  /* 0x8000000000227812 */ /* 0x000fc800078e3cff */
        /* <DEDUP_REMOVED lines=48> */
.L_x_154:
[----:B------:R-:W-:Y:S01]  /*7d00*/  MOV R2, 0x0 ;  /* 0x0000000000027802 */ /* 0x000fe20000000f00 */
[----:B------:R-:W-:Y:S01]  /*7d10*/  IMAD.MOV.U32 R3, RZ, RZ, 0x7ff00000 ;  /* 0x7ff00000ff037424 */ /* 0x000fe200078e00ff */
[----:B------:R-:W-:-:S05]  /*7d20*/  LOP3.LUT P0, RZ, R7, 0x7fffffff, RZ, 0xc0, !PT ;  /* 0x7fffffff07ff7812 */ /* 0x000fca000780c0ff */
[----:B------:R-:W-:-:S10]  /*7d30*/  DFMA R2, R6, R2, +INF ;  /* 0x7ff000000602742b */ /* 0x000fd40000000002 */
[----:B------:R-:W-:Y:S02]  /*7d40*/  FSEL R6, R2, RZ, P0 ;  /* 0x000000ff02067208 */ /* 0x000fe40000000000 */
[----:B------:R-:W-:-:S07]  /*7d50*/  FSEL R7, R3, -QNAN , P0 ;  /* 0xfff0000003077808 */ /* 0x000fce0000000000 */
.L_x_155:
[----:B------:R-:W-:Y:S05]  /*7d60*/  BSYNC.RECONVERGENT B1 ;  /* 0x0000000000017941 */ /* 0x000fea0003800200 */
.L_x_153:
        /* <DEDUP_REMOVED lines=18> */
.L_x_157:
[----:B------:R-:W-:Y:S05]  /*7e90*/  BSYNC.RECONVERGENT B1 ;  /* 0x0000000000017941 */ /* 0x000fea0003800200 */
.L_x_156:
        /* <DEDUP_REMOVED lines=18> */
.L_x_159:
[----:B------:R-:W-:Y:S05]  /*7fc0*/  BSYNC.RECONVERGENT B1 ;  /* 0x0000000000017941 */ /* 0x000fea0003800200 */
.L_x_158:
        /* <DEDUP_REMOVED lines=22> */
.L_x_131:
[----:B------:R-:W-:Y:S05]  /*8130*/  BSYNC.RECONVERGENT B0 ;  /* 0x0000000000007941 */ /* 0x000fea0003800200 */
.L_x_128:
[----:B------:R-:W-:Y:S05]  /*8140*/  WARPSYNC.ALL ;  /* 0x0000000000007948 */ /* 0x000fea0003800000 */
[----:B------:R-:W2:Y:S04]  /*8150*/  LDG.E.64 R26, desc[UR4][R18.64] ;  /* 0x00000004121a7981 */ /* 0x000ea8000c1e1b00 */
[----:B------:R-:W3:Y:S01]  /*8160*/  LDG.E R2, desc[UR4][R20.64] ;  /* 0x0000000414027981 */ /* 0x000ee2000c1e1900 */
[----:B------:R-:W-:Y:S04]  /*8170*/  BSSY.RECONVERGENT B0, `(.L_x_160) ;  /* 0x0000197000007945 */ /* 0x000fe80003800200 */
[----:B------:R-:W-:Y:S01]  /*8180*/  BSSY.RELIABLE B6, `(.L_x_161) ;  /* 0x000008b000067945 */ /* 0x000fe20003800100 */
[----:B------:R-:W-:-:S02]  /*8190*/  CS2R R38, SRZ ;  /* 0x0000000000267805 */ /* 0x000fc4000001ff00 */
[----:B------:R-:W-:Y:S01]  /*81a0*/  MOV R30, 0x0 ;  /* 0x00000000001e7802 */ /* 0x000fe20000000f00 */
[----:B------:R-:W-:Y:S01]  /*81b0*/  IMAD.MOV.U32 R31, RZ, RZ, -0x80000 ;  /* 0xfff80000ff1f7424 */ /* 0x000fe200078e00ff */
[----:B--2---:R-:W-:Y:S01]  /*81c0*/  DADD R26, R22, R26 ;  /* 0x00000000161a7229 */ /* 0x004fe2000000001a */
[----:B---3--:R-:W0:Y:S07]  /*81d0*/  I2F.F64 R2, R2 ;  /* 0x0000000200027312 */ /* 0x008e2e0000201c00 */
[----:B------:R-:W-:-:S08]  /*81e0*/  DADD R28, R28, R26 ;  /* 0x000000001c1c7229 */ /* 0x000fd0000000001a */
[----:B0-----:R-:W-:-:S08]  /*81f0*/  DADD R28, R28, R2 ;  /* 0x000000001c1c7229 */ /* 0x001fd00000000002 */
        /* <DEDUP_REMOVED lines=41> */
.L_x_167:
[----:B------:R-:W-:Y:S05]  /*8490*/  BSYNC.RECONVERGENT B2 ;  /* 0x0000000000027941 */ /* 0x000fea0003800200 */
.L_x_166:
[----:B------:R-:W-:-:S04]  /*84a0*/  LOP3.LUT R2, R2, 0x1, RZ, 0xc0, !PT ;  /* 0x0000000102027812 */ /* 0x000fc800078ec0ff */
[----:B------:R-:W-:-:S13]  /*84b0*/  ISETP.NE.U32.AND P0, PT, R2, 0x1, PT ;  /* 0x000000010200780c */ /* 0x000fda0003f05070 */
.L_x_165:
[----:B------:R-:W-:Y:S05]  /*84c0*/  BSYNC.RECONVERGENT B1 ;  /* 0x0000000000017941 */ /* 0x000fea0003800200 */
.L_x_164:
        /* <DEDUP_REMOVED lines=59> */
.L_x_169:
[----:B------:R-:W-:Y:S05]  /*8880*/  BSYNC.RECONVERGENT B1 ;  /* 0x0000000000017941 */ /* 0x000fea0003800200 */
.L_x_168:
        /* <DEDUP_REMOVED lines=20> */
.L_x_171:
[----:B------:R-:W-:Y:S05]  /*89d0*/  BSYNC.RECONVERGENT B1 ;  /* 0x0000000000017941 */ /* 0x000fea0003800200 */
.L_x_170:
[----:B------:R-:W-:Y:S02]  /*89e0*/  IMAD.MOV.U32 R38, RZ, RZ, R2 ;  /* 0x000000ffff267224 */ /* 0x000fe400078e0002 */
[----:B------:R-:W-:-:S07]  /*89f0*/  IMAD.MOV.U32 R39, RZ, RZ, R3 ;  /* 0x000000ffff277224 */ /* 0x000fce00078e0003 */
.L_x_162:
[----:B------:R-:W-:-:S14]  /*8a00*/  DSETP.NEU.AND P0, PT, R28, RZ, PT ;  /* 0x000000ff1c00722a */ /* 0x000fdc0003f0d000 */
[----:B------:R-:W-:Y:S05]  /*8a10*/  @!P0 BREAK.RELIABLE B6 ;  /* 0x0000000000068942 */ /* 0x000fea0003800100 */
[----:B------:R-:W-:Y:S05]  /*8a20*/  @!P0 BRA `(.L_x_163) ;  /* 0x00000010002c8947 */ /* 0x000fea0003800000 */
[----:B------:R-:W-:Y:S05]  /*8a30*/  BSYNC.RELIABLE B6 ;  /* 0x0000000000067941 */ /* 0x000fea0003800100 */
.L_x_161:
[----:B------:R-:W-:-:S14]  /*8a40*/  DSETP.GT.AND P0, PT, R28, 10, PT ;  /* 0x402400001c00742a */ /* 0x000fdc0003f04000 */
[----:B------:R-:W-:Y:S05]  /*8a50*/  @P0 BRA `(.L_x_172) ;  /* 0x0000000400dc0947 */ /* 0x000fea0003800000 */
[----:B------:R-:W-:Y:S01]  /*8a60*/  DSETP.GT.AND P0, PT, R28, 2, PT ;  /* 0x400000001c00742a */ /* 0x000fe20003f04000 */
[----:B------:R-:W-:-:S13]  /*8a70*/  BSSY.RECONVERGENT B1, `(.L_x_173) ;  /* 0x0000017000017945 */ /* 0x000fda0003800200 */
[----:B------:R-:W-:Y:S05]  /*8a80*/  @!P0 BRA `(.L_x_174) ;  /* 0x0000000000548947 */ /* 0x000fea0003800000 */
.L_x_177:
        /* <DEDUP_REMOVED lines=18> */
.L_x_176:
[----:B------:R-:W-:Y:S05]  /*8bb0*/  BSYNC.RECONVERGENT B2 ;  /* 0x0000000000027941 */ /* 0x000fea0003800200 */
.L_x_175:
[----:B------:R-:W-:Y:S01]  /*8bc0*/  DADD R38, R2, R38 ;  /* 0x0000000002267229 */ /* 0x000fe20000000026 */
[----:B------:R-:W-:Y:S10]  /*8bd0*/  @P1 BRA `(.L_x_177) ;  /* 0xfffffffc00ac1947 */ /* 0x000ff4000383ffff */
.L_x_174:
[----:B------:R-:W-:Y:S05]  /*8be0*/  BSYNC.RECONVERGENT B1 ;  /* 0x0000000000017941 */ /* 0x000fea0003800200 */
.L_x_173:
[----:B------:R-:W-:Y:S01]  /*8bf0*/  DSETP.GEU.AND P0, PT, R28, 1, PT ;  /* 0x3ff000001c00742a */ /* 0x000fe20003f0e000 */
[----:B------:R-:W-:-:S13]  /*8c00*/  BSSY.RECONVERGENT B1, `(.L_x_178) ;  /* 0x0000017000017945 */ /* 0x000fda0003800200 */
[----:B------:R-:W-:Y:S05]  /*8c10*/  @P0 BRA `(.L_x_179) ;  /* 0x0000000000540947 */ /* 0x000fea0003800000 */
.L_x_182:
        /* <DEDUP_REMOVED lines=16> */
.L_x_181:
[----:B------:R-:W-:Y:S05]  /*8d20*/  BSYNC.RECONVERGENT B2 ;  /* 0x0000000000027941 */ /* 0x000fea0003800200 */
.L_x_180:
[----:B------:R-:W-:Y:S02]  /*8d30*/  DADD R28, R28, 1 ;  /* 0x3ff000001c1c7429 */ /* 0x000fe40000000000 */
[----:B------:R-:W-:-:S06]  /*8d40*/  DADD R38, -R2, R38 ;  /* 0x0000000002267229 */ /* 0x000fcc0000000126 */
[----:B------:R-:W-:-:S14]  /*8d50*/  DSETP.GEU.AND P0, PT, R28, 1, PT ;  /* 0x3ff000001c00742a */ /* 0x000fdc0003f0e000 */
[----:B------:R-:W-:Y:S05]  /*8d60*/  @!P0 BRA `(.L_x_182) ;  /* 0xfffffffc00ac8947 */ /* 0x000fea000383ffff */
.L_x_179:
[----:B------:R-:W-:Y:S05]  /*8d70*/  BSYNC.RECONVERGENT B1 ;  /* 0x0000000000017941 */ /* 0x000fea0003800200 */
.L_x_178:
        /* <DEDUP_REMOVED lines=64> */
.L_x_184:
[----:B------:R-:W-:Y:S05]  /*9180*/  BSYNC.RECONVERGENT B1 ;  /* 0x0000000000017941 */ /* 0x000fea0003800200 */
.L_x_183:
[----:B------:R-:W-:-:S08]  /*9190*/  DMUL R2, R28, R2 ;  /* 0x000000021c027228 */ /* 0x000fd00000000000 */
[----:B------:R-:W-:-:S08]  /*91a0*/  DFMA R2, R28, 0.99558162689208984375, R2 ;  /* 0x3fefdbce1c02782b */ /* 0x000fd00000000002 */
[----:B------:R-:W-:Y:S01]  /*91b0*/  DADD R30, R2, R38 ;  /* 0x00000000021e7229 */ /* 0x000fe20000000026 */
[----:B------:R-:W-:Y:S10]  /*91c0*/  BRA `(.L_x_163) ;  /* 0x0000000800447947 */ /* 0x000ff40003800000 */
.L_x_172:
[----:B------:R-:W-:Y:S01]  /*91d0*/  DADD R28, R28, -1 ;  /* 0xbff000001c1c7429 */ /* 0x000fe20000000000 */
[----:B------:R-:W-:Y:S01]  /*91e0*/  BSSY.RECONVERGENT B1, `(.L_x_185) ;  /* 0x0000053000017945 */ /* 0x000fe20003800200 */
[----:B------:R-:W-:-:S08]  /*91f0*/  IMAD.MOV.U32 R3, RZ, RZ, -0x3ff ;  /* 0xfffffc01ff037424 */ /* 0x000fd000078e00ff */
[----:B------:R-:W-:Y:S01]  /*9200*/  ISETP.GT.AND P0, PT, R29, 0xfffff, PT ;  /* 0x000fffff1d00780c */ /* 0x000fe20003f04270 */
[----:B------:R-:W-:Y:S02]  /*9210*/  IMAD.MOV.U32 R6, RZ, RZ, R28 ;  /* 0x000000ffff067224 */ /* 0x000fe400078e001c */
[--C-:B------:R-:W-:Y:S02]  /*9220*/  IMAD.MOV.U32 R7, RZ, RZ, R29.reuse ;  /* 0x000000ffff077224 */ /* 0x100fe400078e001d */
[----:B------:R-:W-:-:S08]  /*9230*/  IMAD.MOV.U32 R0, RZ, RZ, R29 ;  /* 0x000000ffff007224 */ /* 0x000fd000078e001d */
[----:B------:R-:W-:Y:S01]  /*9240*/  @!P0 DMUL R6, R28, 1.80143985094819840000e+16 ;  /* 0x435000001c068828 */ /* 0x000fe20000000000 */
[----:B------:R-:W-:-:S09]  /*9250*/  @!P0 IMAD.MOV.U32 R3, RZ, RZ, -0x435 ;  /* 0xfffffbcbff038424 */ /* 0x000fd200078e00ff */
[----:B------:R-:W-:-:S05]  /*9260*/  @!P0 MOV R0, R7 ;  /* 0x0000000700008202 */ /* 0x000fca0000000f00 */
[----:B------:R-:W-:-:S05]  /*9270*/  VIADD R2, R0, 0xffffffff ;  /* 0xffffffff00027836 */ /* 0x000fca0000000000 */
[----:B------:R-:W-:Y:S01]  /*9280*/  ISETP.GT.U32.AND P1, PT, R2, 0x7feffffe, PT ;  /* 0x7feffffe0200780c */ /* 0x000fe20003f24070 */
[----:B------:R-:W-:Y:S02]  /*9290*/  IMAD.MOV.U32 R2, RZ, RZ, R28 ;  /* 0x000000ffff027224 */ /* 0x000fe400078e001c */
[----:B------:R-:W-:-:S10]  /*92a0*/  @!P0 IMAD.MOV.U32 R2, RZ, RZ, R6 ;  /* 0x000000ffff028224 */ /* 0x000fd400078e0006 */
        /* <DEDUP_REMOVED lines=9> */
[----:B------:R-:W-:Y:S02]  /*9340*/  ISETP.GE.U32.AND P0, PT, R7, 0x3ff6a09f, PT ;  /* 0x3ff6a09f0700780c */ /* 0x000fe40003f06070 */
[----:B------:R-:W-:-:S11]  /*9350*/  LEA.HI R3, R0, R3, RZ, 0xc ;  /* 0x0000000300037211 */ /* 0x000fd600078f60ff */
[----:B------:R-:W-:Y:S01]  /*9360*/  @P0 VIADD R9, R7, 0xfff00000 ;  /* 0xfff0000007090836 */ /* 0x000fe20000000000 */
[----:B------:R-:W-:-:S03]  /*9370*/  @P0 IADD3 R3, PT, PT, R3, 0x1, RZ ;  /* 0x0000000103030810 */ /* 0x000fc60007ffe0ff */
[----:B------:R-:W-:Y:S01]  /*9380*/  @P0 IMAD.MOV.U32 R7, RZ, RZ, R9 ;  /* 0x000000ffff070224 */ /* 0x000fe200078e0009 */
[----:B------:R-:W-:Y:S01]  /*9390*/  LOP3.LUT R2, R3, 0x80000000, RZ, 0x3c, !PT ;  /* 0x8000000003027812 */ /* 0x000fe200078e3cff */
[----:B------:R-:W-:-:S04]  /*93a0*/  IMAD.MOV.U32 R3, RZ, RZ, 0x43300000 ;  /* 0x43300000ff037424 */ /* 0x000fc800078e00ff */
        /* <DEDUP_REMOVED lines=48> */
.L_x_186:
[----:B------:R-:W-:Y:S01]  /*96b0*/  IMAD.MOV.U32 R2, RZ, RZ, 0x0 ;  /* 0x00000000ff027424 */ /* 0x000fe200078e00ff */
[----:B------:R-:W-:Y:S01]  /*96c0*/  LOP3.LUT P0, RZ, R7, 0x7fffffff, RZ, 0xc0, !PT ;  /* 0x7fffffff07ff7812 */ /* 0x000fe2000780c0ff */
[----:B------:R-:W-:-:S06]  /*96d0*/  IMAD.MOV.U32 R3, RZ, RZ, 0x7ff00000 ;  /* 0x7ff00000ff037424 */ /* 0x000fcc00078e00ff */
[----:B------:R-:W-:-:S10]  /*96e0*/  DFMA R2, R6, R2, +INF ;  /* 0x7ff000000602742b */ /* 0x000fd40000000002 */
[----:B------:R-:W-:Y:S02]  /*96f0*/  FSEL R6, R2, RZ, P0 ;  /* 0x000000ff02067208 */ /* 0x000fe40000000000 */
[----:B------:R-:W-:-:S07]  /*9700*/  FSEL R7, R3, -QNAN , P0 ;  /* 0xfff0000003077808 */ /* 0x000fce0000000000 */
.L_x_187:
[----:B------:R-:W-:Y:S05]  /*9710*/  BSYNC.RECONVERGENT B1 ;  /* 0x0000000000017941 */ /* 0x000fea0003800200 */
.L_x_185:
        /* <DEDUP_REMOVED lines=18> */
.L_x_189:
[----:B------:R-:W-:Y:S05]  /*9840*/  BSYNC.RECONVERGENT B1 ;  /* 0x0000000000017941 */ /* 0x000fea0003800200 */
.L_x_188:
        /* <DEDUP_REMOVED lines=18> */
.L_x_191:
[----:B------:R-:W-:Y:S05]  /*9970*/  BSYNC.RECONVERGENT B1 ;  /* 0x0000000000017941 */ /* 0x000fea0003800200 */
.L_x_190:
        /* <DEDUP_REMOVED lines=22> */
.L_x_163:
[----:B------:R-:W-:Y:S05]  /*9ae0*/  BSYNC.RECONVERGENT B0 ;  /* 0x0000000000007941 */ /* 0x000fea0003800200 */
.L_x_160:
[----:B------:R-:W-:Y:S05]  /*9af0*/  WARPSYNC.ALL ;  /* 0x0000000000007948 */ /* 0x000fea0003800000 */
[----:B------:R-:W-:Y:S01]  /*9b00*/  DSETP.GTU.AND P0, PT, R22, -1, PT ;  /* 0xbff000001600742a */ /* 0x000fe20003f0c000 */
[----:B------:R-:W-:Y:S04]  /*9b10*/  BSSY.RECONVERGENT B0, `(.L_x_192) ;  /* 0x0000195000007945 */ /* 0x000fe80003800200 */
[----:B------:R-:W-:Y:S01]  /*9b20*/  BSSY.RELIABLE B5, `(.L_x_193) ;  /* 0x0000087000057945 */ /* 0x000fe20003800100 */
[----:B------:R-:W-:Y:S01]  /*9b30*/  DADD R24, -R30, R24 ;  /* 0x000000001e187229 */ /* 0x000fe20000000118 */
        /* <DEDUP_REMOVED lines=43> */
.L_x_199:
[----:B------:R-:W-:Y:S05]  /*9df0*/  BSYNC.RECONVERGENT B2 ;  /* 0x0000000000027941 */ /* 0x000fea0003800200 */
.L_x_198:
[----:B------:R-:W-:-:S04]  /*9e00*/  LOP3.LUT R2, R2, 0x1, RZ, 0xc0, !PT ;  /* 0x0000000102027812 */ /* 0x000fc800078ec0ff */
[----:B------:R-:W-:-:S13]  /*9e10*/  ISETP.NE.U32.AND P0, PT, R2, 0x1, PT ;  /* 0x000000010200780c */ /* 0x000fda0003f05070 */
.L_x_197:
[----:B------:R-:W-:Y:S05]  /*9e20*/  BSYNC.RECONVERGENT B1 ;  /* 0x0000000000017941 */ /* 0x000fea0003800200 */
.L_x_196:
        /* <DEDUP_REMOVED lines=59> */
.L_x_201:
[----:B------:R-:W-:Y:S05]  /*a1e0*/  BSYNC.RECONVERGENT B1 ;  /* 0x0000000000017941 */ /* 0x000fea0003800200 */
.L_x_200:
        /* <DEDUP_REMOVED lines=20> */
.L_x_203:
[----:B------:R-:W-:Y:S05]  /*a330*/  BSYNC.RECONVERGENT B1 ;  /* 0x0000000000017941 */ /* 0x000fea0003800200 */
.L_x_202:
[----:B------:R-:W-:Y:S01]  /*a340*/  MOV R30, R2 ;  /* 0x00000002001e7202 */ /* 0x000fe20000000f00 */
[----:B------:R-:W-:-:S07]  /*a350*/  IMAD.MOV.U32 R31, RZ, RZ, R3 ;  /* 0x000000ffff1f7224 */ /* 0x000fce00078e0003 */
.L_x_194:
[----:B------:R-:W-:-:S14]  /*a360*/  DSETP.NEU.AND P0, PT, R22, RZ, PT ;  /* 0x000000ff1600722a */ /* 0x000fdc0003f0d000 */
[----:B------:R-:W-:Y:S05]  /*a370*/  @!P0 BREAK.RELIABLE B5 ;  /* 0x0000000000058942 */ /* 0x000fea0003800100 */
[----:B------:R-:W-:Y:S05]  /*a380*/  @!P0 BRA `(.L_x_195) ;  /* 0x0000001000348947 */ /* 0x000fea0003800000 */
[----:B------:R-:W-:Y:S05]  /*a390*/  BSYNC.RELIABLE B5 ;  /* 0x0000000000057941 */ /* 0x000fea0003800100 */
.L_x_193:
[----:B------:R-:W-:-:S14]  /*a3a0*/  DSETP.GT.AND P0, PT, R22, 10, PT ;  /* 0x402400001600742a */ /* 0x000fdc0003f04000 */
[----:B------:R-:W-:Y:S05]  /*a3b0*/  @P0 BRA `(.L_x_204) ;  /* 0x0000000400dc0947 */ /* 0x000fea0003800000 */
[----:B------:R-:W-:Y:S01]  /*a3c0*/  DSETP.GT.AND P0, PT, R22, 2, PT ;  /* 0x400000001600742a */ /* 0x000fe20003f04000 */
[----:B------:R-:W-:-:S13]  /*a3d0*/  BSSY.RECONVERGENT B1, `(.L_x_205) ;  /* 0x0000017000017945 */ /* 0x000fda0003800200 */
[----:B------:R-:W-:Y:S05]  /*a3e0*/  @!P0 BRA `(.L_x_206) ;  /* 0x0000000000548947 */ /* 0x000fea0003800000 */
.L_x_209:
        /* <DEDUP_REMOVED lines=18> */
.L_x_208:
[----:B------:R-:W-:Y:S05]  /*a510*/  BSYNC.RECONVERGENT B2 ;  /* 0x0000000000027941 */ /* 0x000fea0003800200 */
.L_x_207:
[----:B------:R-:W-:Y:S01]  /*a520*/  DADD R30, R2, R30 ;  /* 0x00000000021e7229 */ /* 0x000fe2000000001e */
[----:B------:R-:W-:Y:S10]  /*a530*/  @P1 BRA `(.L_x_209) ;  /* 0xfffffffc00ac1947 */ /* 0x000ff4000383ffff */
.L_x_206:
[----:B------:R-:W-:Y:S05]  /*a540*/  BSYNC.RECONVERGENT B1 ;  /* 0x0000000000017941 */ /* 0x000fea0003800200 */
.L_x_205:
[----:B------:R-:W-:Y:S01]  /*a550*/  DSETP.GEU.AND P0, PT, R22, 1, PT ;  /* 0x3ff000001600742a */ /* 0x000fe20003f0e000 */
[----:B------:R-:W-:-:S13]  /*a560*/  BSSY.RECONVERGENT B1, `(.L_x_210) ;  /* 0x0000017000017945 */ /* 0x000fda0003800200 */
[----:B------:R-:W-:Y:S05]  /*a570*/  @P0 BRA `(.L_x_211) ;  /* 0x0000000000540947 */ /* 0x000fea0003800000 */
.L_x_214:
        /* <DEDUP_REMOVED lines=16> */
.L_x_213:
[----:B------:R-:W-:Y:S05]  /*a680*/  BSYNC.RECONVERGENT B2 ;  /* 0x0000000000027941 */ /* 0x000fea0003800200 */
.L_x_212:
[----:B------:R-:W-:Y:S02]  /*a690*/  DADD R22, R22, 1 ;  /* 0x3ff0000016167429 */ /* 0x000fe40000000000 */
[----:B------:R-:W-:-:S06]  /*a6a0*/  DADD R30, -R2, R30 ;  /* 0x00000000021e7229 */ /* 0x000fcc000000011e */
[----:B------:R-:W-:-:S14]  /*a6b0*/  DSETP.GEU.AND P0, PT, R22, 1, PT ;  /* 0x3ff000001600742a */ /* 0x000fdc0003f0e000 */
[----:B------:R-:W-:Y:S05]  /*a6c0*/  @!P0 BRA `(.L_x_214) ;  /* 0xfffffffc00ac8947 */ /* 0x000fea000383ffff */
.L_x_211:
[----:B------:R-:W-:Y:S05]  /*a6d0*/  BSYNC.RECONVERGENT B1 ;  /* 0x0000000000017941 */ /* 0x000fea0003800200 */
.L_x_210:
        /* <DEDUP_REMOVED lines=64> */
.L_x_216:
[----:B------:R-:W-:Y:S05]  /*aae0*/  BSYNC.RECONVERGENT B1 ;  /* 0x0000000000017941 */ /* 0x000fea0003800200 */
.L_x_215:
[----:B------:R-:W-:-:S08]  /*aaf0*/  DMUL R2, R22, R2 ;  /* 0x0000000216027228 */ /* 0x000fd00000000000 */
[----:B------:R-:W-:-:S08]  /*ab00*/  DFMA R2, R22, 0.99558162689208984375, R2 ;  /* 0x3fefdbce1602782b */ /* 0x000fd00000000002 */
[----:B------:R-:W-:Y:S01]  /*ab10*/  DADD R28, R2, R30 ;  /* 0x00000000021c7229 */ /* 0x000fe2000000001e */
[----:B------:R-:W-:Y:S10]  /*ab20*/  BRA `(.L_x_195) ;  /* 0x00000008004c7947 */ /* 0x000ff40003800000 */
.L_x_204:
        /* <DEDUP_REMOVED lines=16> */
[----:B------:R-:W-:Y:S01]  /*ac30*/  IMAD.MOV.U32 R6, RZ, RZ, R2 ;  /* 0x000000ffff067224 */ /* 0x000fe200078e0002 */
[----:B------:R-:W-:Y:S01]  /*ac40*/  MOV R32, 0x8b7a8b04 ;  /* 0x8b7a8b0400207802 */ /* 0x000fe20000000f00 */
[----:B------:R-:W-:Y:S01]  /*ac50*/  IMAD.MOV.U32 R8, RZ, RZ, RZ ;  /* 0x000000ffff087224 */ /* 0x000fe200078e00ff */
        /* <DEDUP_REMOVED lines=61> */
.L_x_218:
[----:B------:R-:W-:Y:S01]  /*b030*/  IMAD.MOV.U32 R2, RZ, RZ, 0x0 ;  /* 0x00000000ff027424 */ /* 0x000fe200078e00ff */
[----:B------:R-:W-:Y:S01]  /*b040*/  LOP3.LUT P0, RZ, R7, 0x7fffffff, RZ, 0xc0, !PT ;  /* 0x7fffffff07ff7812 */ /* 0x000fe2000780c0ff */
[----:B------:R-:W-:-:S06]  /*b050*/  IMAD.MOV.U32 R3, RZ, RZ, 0x7ff00000 ;  /* 0x7ff00000ff037424 */ /* 0x000fcc00078e00ff */
[----:B------:R-:W-:-:S10]  /*b060*/  DFMA R2, R6, R2, +INF ;  /* 0x7ff000000602742b */ /* 0x000fd40000000002 */
[----:B------:R-:W-:Y:S02]  /*b070*/  FSEL R6, R2, RZ, P0 ;  /* 0x000000ff02067208 */ /* 0x000fe40000000000 */
[----:B------:R-:W-:-:S07]  /*b080*/  FSEL R7, R3, -QNAN , P0 ;  /* 0xfff0000003077808 */ /* 0x000fce0000000000 */
.L_x_219:
[----:B------:R-:W-:Y:S05]  /*b090*/  BSYNC.RECONVERGENT B1 ;  /* 0x0000000000017941 */ /* 0x000fea0003800200 */
.L_x_217:
        /* <DEDUP_REMOVED lines=18> */
.L_x_221:
[----:B------:R-:W-:Y:S05]  /*b1c0*/  BSYNC.RECONVERGENT B1 ;  /* 0x0000000000017941 */ /* 0x000fea0003800200 */
.L_x_220:
        /* <DEDUP_REMOVED lines=18> */
.L_x_223:
[----:B------:R-:W-:Y:S05]  /*b2f0*/  BSYNC.RECONVERGENT B1 ;  /* 0x0000000000017941 */ /* 0x000fea0003800200 */
.L_x_222:
        /* <DEDUP_REMOVED lines=22> */
.L_x_195:
[----:B------:R-:W-:Y:S05]  /*b460*/  BSYNC.RECONVERGENT B0 ;  /* 0x0000000000007941 */ /* 0x000fea0003800200 */
.L_x_192:
        /* <DEDUP_REMOVED lines=48> */
.L_x_231:
[----:B------:R-:W-:Y:S05]  /*b770*/  BSYNC.RECONVERGENT B2 ;  /* 0x0000000000027941 */ /* 0x000fea0003800200 */
.L_x_230:
[----:B------:R-:W-:-:S04]  /*b780*/  LOP3.LUT R2, R2, 0x1, RZ, 0xc0, !PT ;  /* 0x0000000102027812 */ /* 0x000fc800078ec0ff */
[----:B------:R-:W-:-:S13]  /*b790*/  ISETP.NE.U32.AND P0, PT, R2, 0x1, PT ;  /* 0x000000010200780c */ /* 0x000fda0003f05070 */
.L_x_229:
[----:B------:R-:W-:Y:S05]  /*b7a0*/  BSYNC.RECONVERGENT B1 ;  /* 0x0000000000017941 */ /* 0x000fea0003800200 */
.L_x_228:
        /* <DEDUP_REMOVED lines=59> */
.L_x_233:
[----:B------:R-:W-:Y:S05]  /*bb60*/  BSYNC.RECONVERGENT B1 ;  /* 0x0000000000017941 */ /* 0x000fea0003800200 */
.L_x_232:
        /* <DEDUP_REMOVED lines=20> */
.L_x_235:
[----:B------:R-:W-:Y:S05]  /*bcb0*/  BSYNC.RECONVERGENT B1 ;  /* 0x0000000000017941 */ /* 0x000fea0003800200 */
.L_x_234:
[----:B------:R-:W-:Y:S02]  /*bcc0*/  IMAD.MOV.U32 R28, RZ, RZ, R2 ;  /* 0x000000ffff1c7224 */ /* 0x000fe400078e0002 */
[----:B------:R-:W-:-:S07]  /*bcd0*/  IMAD.MOV.U32 R29, RZ, RZ, R3 ;  /* 0x000000ffff1d7224 */ /* 0x000fce00078e0003 */
.L_x_226:
[----:B------:R-:W-:-:S14]  /*bce0*/  DSETP.NEU.AND P0, PT, R26, RZ, PT ;  /* 0x000000ff1a00722a */ /* 0x000fdc0003f0d000 */
[----:B------:R-:W-:Y:S05]  /*bcf0*/  @!P0 BREAK.RELIABLE B4 ;  /* 0x0000000000048942 */ /* 0x000fea0003800100 */
[----:B------:R-:W-:Y:S05]  /*bd00*/  @!P0 BRA `(.L_x_227) ;  /* 0x0000001000348947 */ /* 0x000fea0003800000 */
[----:B------:R-:W-:Y:S05]  /*bd10*/  BSYNC.RELIABLE B4 ;  /* 0x0000000000047941 */ /* 0x000fea0003800100 */
.L_x_225:
[----:B------:R-:W-:-:S14]  /*bd20*/  DSETP.GT.AND P0, PT, R26, 10, PT ;  /* 0x402400001a00742a */ /* 0x000fdc0003f04000 */
[----:B------:R-:W-:Y:S05]  /*bd30*/  @P0 BRA `(.L_x_236) ;  /* 0x0000000400dc0947 */ /* 0x000fea0003800000 */
[----:B------:R-:W-:Y:S01]  /*bd40*/  DSETP.GT.AND P0, PT, R26, 2, PT ;  /* 0x400000001a00742a */ /* 0x000fe20003f04000 */
[----:B------:R-:W-:-:S13]  /*bd50*/  BSSY.RECONVERGENT B1, `(.L_x_237) ;  /* 0x0000017000017945 */ /* 0x000fda0003800200 */
[----:B------:R-:W-:Y:S05]  /*bd60*/  @!P0 BRA `(.L_x_238) ;  /* 0x0000000000548947 */ /* 0x000fea0003800000 */
.L_x_241:
        /* <DEDUP_REMOVED lines=18> */
.L_x_240:
[----:B------:R-:W-:Y:S05]  /*be90*/  BSYNC.RECONVERGENT B2 ;  /* 0x0000000000027941 */ /* 0x000fea0003800200 */
.L_x_239:
[----:B------:R-:W-:Y:S01]  /*bea0*/  DADD R28, R2, R28 ;  /* 0x00000000021c7229 */ /* 0x000fe2000000001c */
[----:B------:R-:W-:Y:S10]  /*beb0*/  @P1 BRA `(.L_x_241) ;  /* 0xfffffffc00ac1947 */ /* 0x000ff4000383ffff */
.L_x_238:
[----:B------:R-:W-:Y:S05]  /*bec0*/  BSYNC.RECONVERGENT B1 ;  /* 0x0000000000017941 */ /* 0x000fea0003800200 */
.L_x_237:
[----:B------:R-:W-:Y:S01]  /*bed0*/  DSETP.GEU.AND P0, PT, R26, 1, PT ;  /* 0x3ff000001a00742a */ /* 0x000fe20003f0e000 */
[----:B------:R-:W-:-:S13]  /*bee0*/  BSSY.RECONVERGENT B1, `(.L_x_242) ;  /* 0x0000017000017945 */ /* 0x000fda0003800200 */
[----:B------:R-:W-:Y:S05]  /*bef0*/  @P0 BRA `(.L_x_243) ;  /* 0x0000000000540947 */ /* 0x000fea0003800000 */
.L_x_246:
        /* <DEDUP_REMOVED lines=16> */
.L_x_245:
[----:B------:R-:W-:Y:S05]  /*c000*/  BSYNC.RECONVERGENT B2 ;  /* 0x0000000000027941 */ /* 0x000fea0003800200 */
.L_x_244:
[----:B------:R-:W-:Y:S02]  /*c010*/  DADD R26, R26, 1 ;  /* 0x3ff000001a1a7429 */ /* 0x000fe40000000000 */
[----:B------:R-:W-:-:S06]  /*c020*/  DADD R28, -R2, R28 ;  /* 0x00000000021c7229 */ /* 0x000fcc000000011c */
[----:B------:R-:W-:-:S14]  /*c030*/  DSETP.GEU.AND P0, PT, R26, 1, PT ;  /* 0x3ff000001a00742a */ /* 0x000fdc0003f0e000 */
[----:B------:R-:W-:Y:S05]  /*c040*/  @!P0 BRA `(.L_x_246) ;  /* 0xfffffffc00ac8947 */ /* 0x000fea000383ffff */
.L_x_243:
[----:B------:R-:W-:Y:S05]  /*c050*/  BSYNC.RECONVERGENT B1 ;  /* 0x0000000000017941 */ /* 0x000fea0003800200 */
.L_x_242:
        /* <DEDUP_REMOVED lines=64> */
.L_x_248:
[----:B------:R-:W-:Y:S05]  /*c460*/  BSYNC.RECONVERGENT B1 ;  /* 0x0000000000017941 */ /* 0x000fea0003800200 */
.L_x_247:
[----:B------:R-:W-:-:S08]  /*c470*/  DMUL R2, R22, R2 ;  /* 0x0000000216027228 */ /* 0x000fd00000000000 */
[----:B------:R-:W-:-:S08]  /*c480*/  DFMA R2, R22, 0.99558162689208984375, R2 ;  /* 0x3fefdbce1602782b */ /* 0x000fd00000000002 */
[----:B------:R-:W-:Y:S01]  /*c490*/  DADD R22, R2, R28 ;  /* 0x0000000002167229 */ /* 0x000fe2000000001c */
[----:B------:R-:W-:Y:S10]  /*c4a0*/  BRA `(.L_x_227) ;  /* 0x00000008004c7947 */ /* 0x000ff40003800000 */
.L_x_236:
        /* <DEDUP_REMOVED lines=16> */
[----:B------:R-:W-:Y:S01]  /*c5b0*/  IMAD.MOV.U32 R6, RZ, RZ, RZ ;  /* 0x000000ffff067224 */ /* 0x000fe200078e00ff */
[----:B------:R-:W-:Y:S01]  /*c5c0*/  UMOV UR6, 0x3ae80f1e ;  /* 0x3ae80f1e00067882 */ /* 0x000fe20000000000 */
[----:B------:R-:W-:Y:S01]  /*c5d0*/  IMAD.MOV.U32 R30, RZ, RZ, -0x748574fc ;  /* 0x8b7a8b04ff1e7424 */ /* 0x000fe200078e00ff */
[----:B------:R-:W-:Y:S01]  /*c5e0*/  LOP3.LUT R3, R2, 0x3ff00000, RZ, 0xfc, !PT ;  /* 0x3ff0000002037812 */ /* 0x000fe200078efcff */
[----:B------:R-:W-:Y:S01]  /*c5f0*/  IMAD.MOV.U32 R2, RZ, RZ, R4 ;  /* 0x000000ffff027224 */ /* 0x000fe200078e0004 */
        /* <DEDUP_REMOVED lines=59> */
.L_x_250:
[----:B------:R-:W-:Y:S01]  /*c9b0*/  MOV R6, 0x0 ;  /* 0x0000000000067802 */ /* 0x000fe20000000f00 */
[----:B------:R-:W-:Y:S01]  /*c9c0*/  IMAD.MOV.U32 R7, RZ, RZ, 0x7ff00000 ;  /* 0x7ff00000ff077424 */ /* 0x000fe200078e00ff */
[----:B------:R-:W-:-:S05]  /*c9d0*/  LOP3.LUT P0, RZ, R3, 0x7fffffff, RZ, 0xc0, !PT ;  /* 0x7fffffff03ff7812 */ /* 0x000fca000780c0ff */
[----:B------:R-:W-:-:S10]  /*c9e0*/  DFMA R6, R2, R6, +INF ;  /* 0x7ff000000206742b */ /* 0x000fd40000000006 */
[----:B------:R-:W-:Y:S02]  /*c9f0*/  FSEL R2, R6, RZ, P0 ;  /* 0x000000ff06027208 */ /* 0x000fe40000000000 */
[----:B------:R-:W-:-:S07]  /*ca00*/  FSEL R3, R7, -QNAN , P0 ;  /* 0xfff0000007037808 */ /* 0x000fce0000000000 */
.L_x_251:
[----:B------:R-:W-:Y:S05]  /*ca10*/  BSYNC.RECONVERGENT B1 ;  /* 0x0000000000017941 */ /* 0x000fea0003800200 */
.L_x_249:
        /* <DEDUP_REMOVED lines=18> */
.L_x_253:
[----:B------:R-:W-:Y:S05]  /*cb40*/  BSYNC.RECONVERGENT B1 ;  /* 0x0000000000017941 */ /* 0x000fea0003800200 */
.L_x_252:
        /* <DEDUP_REMOVED lines=18> */
.L_x_255:
[----:B------:R-:W-:Y:S05]  /*cc70*/  BSYNC.RECONVERGENT B1 ;  /* 0x0000000000017941 */ /* 0x000fea0003800200 */
.L_x_254:
        /* <DEDUP_REMOVED lines=22> */
.L_x_227:
[----:B------:R-:W-:Y:S05]  /*cde0*/  BSYNC.RECONVERGENT B0 ;  /* 0x0000000000007941 */ /* 0x000fea0003800200 */
.L_x_224:
        /* <DEDUP_REMOVED lines=9> */
[----:B------:R-:W-:-:S02]  /*ce80*/  CS2R R28, SRZ ;  /* 0x00000000001c7805 */ /* 0x000fc4000001ff00 */
[----:B------:R-:W-:Y:S01]  /*ce90*/  MOV R24, 0x0 ;  /* 0x0000000000187802 */ /* 0x000fe20000000f00 */
        /* <DEDUP_REMOVED lines=43> */
.L_x_263:
[----:B------:R-:W-:Y:S05]  /*d150*/  BSYNC.RECONVERGENT B2 ;  /* 0x0000000000027941 */ /* 0x000fea0003800200 */
.L_x_262:
[----:B------:R-:W-:-:S04]  /*d160*/  LOP3.LUT R2, R2, 0x1, RZ, 0xc0, !PT ;  /* 0x0000000102027812 */ /* 0x000fc800078ec0ff */
[----:B------:R-:W-:-:S13]  /*d170*/  ISETP.NE.U32.AND P0, PT, R2, 0x1, PT ;  /* 0x000000010200780c */ /* 0x000fda0003f05070 */
.L_x_261:
[----:B------:R-:W-:Y:S05]  /*d180*/  BSYNC.RECONVERGENT B1 ;  /* 0x0000000000017941 */ /* 0x000fea0003800200 */
.L_x_260:
        /* <DEDUP_REMOVED lines=59> */
.L_x_265:
[----:B------:R-:W-:Y:S05]  /*d540*/  BSYNC.RECONVERGENT B1 ;  /* 0x0000000000017941 */ /* 0x000fea0003800200 */
.L_x_264:
        /* <DEDUP_REMOVED lines=20> */
.L_x_267:
[----:B------:R-:W-:Y:S05]  /*d690*/  BSYNC.RECONVERGENT B1 ;  /* 0x0000000000017941 */ /* 0x000fea0003800200 */
.L_x_266:
[----:B------:R-:W-:Y:S02]  /*d6a0*/  IMAD.MOV.U32 R28, RZ, RZ, R2 ;  /* 0x000000ffff1c7224 */ /* 0x000fe400078e0002 */
[----:B------:R-:W-:-:S07]  /*d6b0*/  IMAD.MOV.U32 R29, RZ, RZ, R3 ;  /* 0x000000ffff1d7224 */ /* 0x000fce00078e0003 */
.L_x_258:
[----:B------:R-:W-:-:S14]  /*d6c0*/  DSETP.NEU.AND P0, PT, R26, RZ, PT ;  /* 0x000000ff1a00722a */ /* 0x000fdc0003f0d000 */
[----:B------:R-:W-:Y:S05]  /*d6d0*/  @!P0 BREAK.RELIABLE B3 ;  /* 0x0000000000038942 */ /* 0x000fea0003800100 */
[----:B------:R-:W-:Y:S05]  /*d6e0*/  @!P0 BRA `(.L_x_259) ;  /* 0x0000001000348947 */ /* 0x000fea0003800000 */
[----:B------:R-:W-:Y:S05]  /*d6f0*/  BSYNC.RELIABLE B3 ;  /* 0x0000000000037941 */ /* 0x000fea0003800100 */
.L_x_257:
[----:B------:R-:W-:-:S14]  /*d700*/  DSETP.GT.AND P0, PT, R26, 10, PT ;  /* 0x402400001a00742a */ /* 0x000fdc0003f04000 */
[----:B------:R-:W-:Y:S05]  /*d710*/  @P0 BRA `(.L_x_268) ;  /* 0x0000000400dc0947 */ /* 0x000fea0003800000 */
[----:B------:R-:W-:Y:S01]  /*d720*/  DSETP.GT.AND P0, PT, R26, 2, PT ;  /* 0x400000001a00742a */ /* 0x000fe20003f04000 */
[----:B------:R-:W-:-:S13]  /*d730*/  BSSY.RECONVERGENT B2, `(.L_x_269) ;  /* 0x0000017000027945 */ /* 0x000fda0003800200 */
[----:B------:R-:W-:Y:S05]  /*d740*/  @!P0 BRA `(.L_x_270) ;  /* 0x0000000000548947 */ /* 0x000fea0003800000 */
.L_x_273:
        /* <DEDUP_REMOVED lines=18> */
.L_x_272:
[----:B------:R-:W-:Y:S05]  /*d870*/  BSYNC.RECONVERGENT B1 ;  /* 0x0000000000017941 */ /* 0x000fea0003800200 */
.L_x_271:
[----:B------:R-:W-:Y:S01]  /*d880*/  DADD R28, R2, R28 ;  /* 0x00000000021c7229 */ /* 0x000fe2000000001c */
[----:B------:R-:W-:Y:S10]  /*d890*/  @P1 BRA `(.L_x_273) ;  /* 0xfffffffc00ac1947 */ /* 0x000ff4000383ffff */
.L_x_270:
[----:B------:R-:W-:Y:S05]  /*d8a0*/  BSYNC.RECONVERGENT B2 ;  /* 0x0000000000027941 */ /* 0x000fea0003800200 */
.L_x_269:
[----:B------:R-:W-:Y:S01]  /*d8b0*/  DSETP.GEU.AND P0, PT, R26, 1, PT ;  /* 0x3ff000001a00742a */ /* 0x000fe20003f0e000 */
[----:B------:R-:W-:-:S13]  /*d8c0*/  BSSY.RECONVERGENT B2, `(.L_x_274) ;  /* 0x0000017000027945 */ /* 0x000fda0003800200 */
[----:B------:R-:W-:Y:S05]  /*d8d0*/  @P0 BRA `(.L_x_275) ;  /* 0x0000000000540947 */ /* 0x000fea0003800000 */
.L_x_278:
        /* <DEDUP_REMOVED lines=16> */
.L_x_277:
[----:B------:R-:W-:Y:S05]  /*d9e0*/  BSYNC.RECONVERGENT B1 ;  /* 0x0000000000017941 */ /* 0x000fea0003800200 */
.L_x_276:
[----:B------:R-:W-:Y:S02]  /*d9f0*/  DADD R26, R26, 1 ;  /* 0x3ff000001a1a7429 */ /* 0x000fe40000000000 */
[----:B------:R-:W-:-:S06]  /*da00*/  DADD R28, -R2, R28 ;  /* 0x00000000021c7229 */ /* 0x000fcc000000011c */
[----:B------:R-:W-:-:S14]  /*da10*/  DSETP.GEU.AND P0, PT, R26, 1, PT ;  /* 0x3ff000001a00742a */ /* 0x000fdc0003f0e000 */
[----:B------:R-:W-:Y:S05]  /*da20*/  @!P0 BRA `(.L_x_278) ;  /* 0xfffffffc00ac8947 */ /* 0x000fea000383ffff */
.L_x_275:
[----:B------:R-:W-:Y:S05]  /*da30*/  BSYNC.RECONVERGENT B2 ;  /* 0x0000000000027941 */ /* 0x000fea0003800200 */
.L_x_274:
        /* <DEDUP_REMOVED lines=64> */
.L_x_280:
[----:B------:R-:W-:Y:S05]  /*de40*/  BSYNC.RECONVERGENT B1 ;  /* 0x0000000000017941 */ /* 0x000fea0003800200 */
.L_x_279:
[----:B------:R-:W-:-:S08]  /*de50*/  DMUL R2, R14, R2 ;  /* 0x000000020e027228 */ /* 0x000fd00000000000 */
[----:B------:R-:W-:-:S08]  /*de60*/  DFMA R2, R14, 0.99558162689208984375, R2 ;  /* 0x3fefdbce0e02782b */ /* 0x000fd00000000002 */
[----:B------:R-:W-:Y:S01]  /*de70*/  DADD R24, R2, R28 ;  /* 0x0000000002187229 */ /* 0x000fe2000000001c */
[----:B------:R-:W-:Y:S10]  /*de80*/  BRA `(.L_x_259) ;  /* 0x00000008004c7947 */ /* 0x000ff40003800000 */
.L_x_268:
        /* <DEDUP_REMOVED lines=17> */
[----:B------:R-:W-:Y:S01]  /*dfa0*/  UMOV UR6, 0x3ae80f1e ;  /* 0x3ae80f1e00067882 */ /* 0x000fe20000000000 */
[----:B------:R-:W-:Y:S01]  /*dfb0*/  IMAD.MOV.U32 R24, RZ, RZ, -0x748574fc ;  /* 0x8b7a8b04ff187424 */ /* 0x000fe200078e00ff */
[----:B------:R-:W-:Y:S01]  /*dfc0*/  LOP3.LUT R3, R2, 0x3ff00000, RZ, 0xfc, !PT ;  /* 0x3ff0000002037812 */ /* 0x000fe200078efcff */
[----:B------:R-:W-:Y:S01]  /*dfd0*/  IMAD.MOV.U32 R25, RZ, RZ, 0x3ed0ee25 ;  /* 0x3ed0ee25ff197424 */ /* 0x000fe200078e00ff */
[----:B------:R-:W-:Y:S01]  /*dfe0*/  MOV R2, R4 ;  /* 0x0000000400027202 */ /* 0x000fe20000000f00 */
        /* <DEDUP_REMOVED lines=58> */
.L_x_282:
[----:B------:R-:W-:Y:S01]  /*e390*/  IMAD.MOV.U32 R6, RZ, RZ, 0x0 ;  /* 0x00000000ff067424 */ /* 0x000fe200078e00ff */
[----:B------:R-:W-:Y:S01]  /*e3a0*/  LOP3.LUT P0, RZ, R3, 0x7fffffff, RZ, 0xc0, !PT ;  /* 0x7fffffff03ff7812 */ /* 0x000fe2000780c0ff */
[----:B------:R-:W-:-:S06]  /*e3b0*/  IMAD.MOV.U32 R7, RZ, RZ, 0x7ff00000 ;  /* 0x7ff00000ff077424 */ /* 0x000fcc00078e00ff */
[----:B------:R-:W-:-:S10]  /*e3c0*/  DFMA R6, R2, R6, +INF ;  /* 0x7ff000000206742b */ /* 0x000fd40000000006 */
[----:B------:R-:W-:Y:S02]  /*e3d0*/  FSEL R2, R6, RZ, P0 ;  /* 0x000000ff06027208 */ /* 0x000fe40000000000 */
[----:B------:R-:W-:-:S07]  /*e3e0*/  FSEL R3, R7, -QNAN , P0 ;  /* 0xfff0000007037808 */ /* 0x000fce0000000000 */
.L_x_283:
[----:B------:R-:W-:Y:S05]  /*e3f0*/  BSYNC.RECONVERGENT B1 ;  /* 0x0000000000017941 */ /* 0x000fea0003800200 */
.L_x_281:
        /* <DEDUP_REMOVED lines=18> */
.L_x_285:
[----:B------:R-:W-:Y:S05]  /*e520*/  BSYNC.RECONVERGENT B1 ;  /* 0x0000000000017941 */ /* 0x000fea0003800200 */
.L_x_284:
        /* <DEDUP_REMOVED lines=18> */
.L_x_287:
[----:B------:R-:W-:Y:S05]  /*e650*/  BSYNC.RECONVERGENT B1 ;  /* 0x0000000000017941 */ /* 0x000fea0003800200 */
.L_x_286:
        /* <DEDUP_REMOVED lines=22> */
.L_x_259:
[----:B------:R-:W-:Y:S05]  /*e7c0*/  BSYNC.RECONVERGENT B0 ;  /* 0x0000000000007941 */ /* 0x000fea0003800200 */
.L_x_256:
[----:B------:R-:W-:Y:S05]  /*e7d0*/  WARPSYNC.ALL ;  /* 0x0000000000007948 */ /* 0x000fea0003800000 */
[----:B------:R-:W2:Y:S04]  /*e7e0*/  LDG.E.64 R18, desc[UR4][R18.64] ;  /* 0x0000000412127981 */ /* 0x000ea8000c1e1b00 */
[----:B------:R-:W3:Y:S01]  /*e7f0*/  LDG.E R28, desc[UR4][R20.64] ;  /* 0x00000004141c7981 */ /* 0x000ee2000c1e1900 */
[----:B------:R-:W-:Y:S04]  /*e800*/  BSSY.RECONVERGENT B0, `(.L_x_288) ;  /* 0x00001ab000007945 */ /* 0x000fe80003800200 */
[----:B------:R-:W-:Y:S01]  /*e810*/  BSSY.RELIABLE B2, `(.L_x_289) ;  /* 0x0000091000027945 */ /* 0x000fe20003800100 */
[----:B------:R-:W-:Y:S01]  /*e820*/  CS2R R14, SRZ ;  /* 0x00000000000e7805 */ /* 0x000fe2000001ff00 */
[----:B--2---:R-:W-:Y:S01]  /*e830*/  DADD R16, R16, R18 ;  /* 0x0000000010107229 */ /* 0x004fe20000000012 */
[----:B---3--:R-:W0:Y:S07]  /*e840*/  I2F.F64 R28, R28 ;  /* 0x0000001c001c7312 */ /* 0x008e2e0000201c00 */
[----:B------:R-:W-:-:S08]  /*e850*/  DADD R16, R22, R16 ;  /* 0x0000000016107229 */ /* 0x000fd00000000010 */
[----:B0-----:R-:W-:Y:S01]  /*e860*/  DADD R26, R16, R28 ;  /* 0x00000000101a7229 */ /* 0x001fe2000000001c */
[----:B------:R-:W-:Y:S02]  /*e870*/  IMAD.MOV.U32 R16, RZ, RZ, 0x0 ;  /* 0x00000000ff107424 */ /* 0x000fe400078e00ff */
[----:B------:R-:W-:-:S05]  /*e880*/  IMAD.MOV.U32 R17, RZ, RZ, -0x80000 ;  /* 0xfff80000ff117424 */ /* 0x000fca00078e00ff */
        /* <DEDUP_REMOVED lines=23> */
[----:B------:R-:W0:Y:S05]  /*ea00*/  BMOV.32.CLEAR R0, B0 ;  /* 0x0000000000007355 */ /* 0x000e2a0000100000 */
[----:B------:R-:W-:Y:S01]  /*ea10*/  DMUL R2, R8, UR6 ;  /* 0x0000000608027c28 */ /* 0x000fe20008000000 */
[----:B------:R-:W-:Y:S01]  /*ea20*/  UMOV UR6, 0x54442d18 ;  /* 0x54442d1800067882 */ /* 0x000fe20000000000 */
[----:B------:R-:W-:Y:S01]  /*ea30*/  UMOV UR7, 0x3ff921fb ;  /* 0x3ff921fb00077882 */ /* 0x000fe20000000000 */
[----:B------:R-:W-:Y:S04]  /*ea40*/  BSSY.RECONVERGENT B0, `(.L_x_294) ;  /* 0x0000013000007945 */ /* 0x000fe80003800200 */
[----:B------:R-:W1:Y:S05]  /*ea50*/  BMOV.32.CLEAR R14, B0 ;  /* 0x00000000000e7355 */ /* 0x000e6a0000100000 */
[----:B------:R-:W2:Y:S01]  /*ea60*/  F2I.F64 R2, R2 ;  /* 0x0000000200027311 */ /* 0x000ea20000301100 */
[----:B0-----:R0:W-:Y:S07]  /*ea70*/  BMOV.32 B0, R0 ;  /* 0x0000000000007356 */ /* 0x0011ee0000000000 */
[----:B--2---:R-:W2:Y:S02]  /*ea80*/  I2F.F64 R12, R2 ;  /* 0x00000002000c7312 */ /* 0x004ea40000201c00 */
[----:B--2---:R-:W-:Y:S01]  /*ea90*/  DFMA R6, R12, -UR6, R8 ;  /* 0x800000060c067c2b */ /* 0x004fe20008000008 */
[----:B------:R-:W-:Y:S01]  /*eaa0*/  UMOV UR6, 0x33145c00 ;  /* 0x33145c0000067882 */ /* 0x000fe20000000000 */
[----:B------:R-:W-:-:S06]  /*eab0*/  UMOV UR7, 0x3c91a626 ;  /* 0x3c91a62600077882 */ /* 0x000fcc0000000000 */
[----:B------:R-:W-:Y:S01]  /*eac0*/  DFMA R6, R12, -UR6, R6 ;  /* 0x800000060c067c2b */ /* 0x000fe20008000006 */
[----:B------:R-:W-:Y:S01]  /*ead0*/  UMOV UR6, 0x252049c0 ;  /* 0x252049c000067882 */ /* 0x000fe20000000000 */
[----:B------:R-:W-:-:S06]  /*eae0*/  UMOV UR7, 0x397b839a ;  /* 0x397b839a00077882 */ /* 0x000fcc0000000000 */
[----:B------:R-:W-:Y:S01]  /*eaf0*/  DFMA R12, R12, -UR6, R6 ;  /* 0x800000060c0c7c2b */ /* 0x000fe20008000006 */
[----:B01----:R-:W-:Y:S10]  /*eb00*/  @!P0 BRA `(.L_x_295) ;  /* 0x0000000000108947 */ /* 0x003ff40003800000 */
[----:B------:R-:W-:Y:S01]  /*eb10*/  IMAD.MOV.U32 R12, RZ, RZ, R8 ;  /* 0x000000ffff0c7224 */ /* 0x000fe200078e0008 */
[----:B------:R-:W-:Y:S01]  /*eb20*/  MOV R4, 0xeb50 ;  /* 0x0000eb5000047802 */ /* 0x000fe20000000f00 */
[----:B------:R-:W-:-:S07]  /*eb30*/  IMAD.MOV.U32 R7, RZ, RZ, R9 ;  /* 0x000000ffff077224 */ /* 0x000fce00078e0009 */
[----:B------:R-:W-:Y:S05]  /*eb40*/  CALL.REL.NOINC `($_Z16bnb_deriv_kernelPKiPKdS2_S2_PdS3_S3_i$__internal_trig_reduction_slowpathd) ;  /* 0x0000005800ec7944 */ /* 0x000fea0003c00000 */
.L_x_295:
[----:B------:R-:W0:Y:S05]  /*eb50*/  BMOV.32.CLEAR R0, B0 ;  /* 0x0000000000007355 */ /* 0x000e2a0000100000 */
[----:B------:R1:W-:Y:S05]  /*eb60*/  BMOV.32 B0, R14 ;  /* 0x0000000e00007356 */ /* 0x0003ea0000000000 */
[----:B------:R-:W-:Y:S05]  /*eb70*/  BSYNC.RECONVERGENT B0 ;  /* 0x0000000000007941 */ /* 0x000fea0003800200 */
.L_x_294:
[----:B------:R-:W-:Y:S01]  /*eb80*/  LOP3.LUT R2, R2, 0x1, RZ, 0xc0, !PT ;  /* 0x0000000102027812 */ /* 0x000fe200078ec0ff */
[----:B0-----:R0:W-:Y:S05]  /*eb90*/  BMOV.32 B0, R0 ;  /* 0x0000000000007356 */ /* 0x0011ea0000000000 */
[----:B------:R-:W-:-:S13]  /*eba0*/  ISETP.NE.U32.AND P0, PT, R2, 0x1, PT ;  /* 0x000000010200780c */ /* 0x000fda0003f05070 */
.L_x_293:
[----:B------:R-:W-:Y:S05]  /*ebb0*/  BSYNC.RECONVERGENT B1 ;  /* 0x0000000000017941 */ /* 0x000fea0003800200 */
.L_x_292:
        /* <DEDUP_REMOVED lines=46> */
[----:B-1----:R-:W-:-:S08]  /*eea0*/  DMUL R14, R2, R6 ;  /* 0x00000006020e7228 */ /* 0x002fd00000000000 */
[----:B------:R-:W-:Y:S01]  /*eeb0*/  DFMA R6, R14, R12, R12 ;  /* 0x0000000c0e06722b */ /* 0x000fe2000000000c */
[----:B------:R-:W-:Y:S10]  /*eec0*/  @P0 BRA `(.L_x_297) ;  /* 0x0000000000280947 */ /* 0x000ff40003800000 */
[----:B------:R-:W1:Y:S01]  /*eed0*/  MUFU.RCP64H R9, R7 ;  /* 0x0000000700097308 */ /* 0x000e620000001800 */
[----:B------:R-:W-:-:S06]  /*eee0*/  IMAD.MOV.U32 R8, RZ, RZ, RZ ;  /* 0x000000ffff087224 */ /* 0x000fcc00078e00ff */
[----:B-1----:R-:W-:-:S08]  /*eef0*/  DFMA R2, -R6, R8, 1 ;  /* 0x3ff000000602742b */ /* 0x002fd00000000108 */
[----:B------:R-:W-:Y:S02]  /*ef00*/  DFMA R10, R2, R2, R2 ;  /* 0x00000002020a722b */ /* 0x000fe40000000002 */
[----:B------:R-:W-:-:S06]  /*ef10*/  DADD R2, R6, -R12 ;  /* 0x0000000006027229 */ /* 0x000fcc000000080c */
[----:B------:R-:W-:Y:S02]  /*ef20*/  DFMA R10, R8, R10, R8 ;  /* 0x0000000a080a722b */ /* 0x000fe40000000008 */
[----:B------:R-:W-:-:S06]  /*ef30*/  DFMA R2, R14, R12, -R2 ;  /* 0x0000000c0e02722b */ /* 0x000fcc0000000802 */
[----:B------:R-:W-:-:S08]  /*ef40*/  DFMA R8, R6, -R10, 1 ;  /* 0x3ff000000608742b */ /* 0x000fd0000000080a */
[----:B------:R-:W-:-:S08]  /*ef50*/  DFMA R2, R2, -R10, R8 ;  /* 0x8000000a0202722b */ /* 0x000fd00000000008 */
[----:B------:R-:W-:-:S11]  /*ef60*/  DFMA R6, -R10, R2, -R10 ;  /* 0x000000020a06722b */ /* 0x000fd6000000090a */
.L_x_297:
[----:B------:R-:W-:Y:S05]  /*ef70*/  BSYNC.RECONVERGENT B1 ;  /* 0x0000000000017941 */ /* 0x000fea0003800200 */
.L_x_296:
[----:B------:R-:W1:Y:S01]  /*ef80*/  MUFU.RCP64H R3, R7 ;  /* 0x0000000700037308 */ /* 0x000e620000001800 */
[----:B------:R-:W-:Y:S01]  /*ef90*/  IMAD.MOV.U32 R2, RZ, RZ, 0x1 ;  /* 0x00000001ff027424 */ /* 0x000fe200078e00ff */
[----:B------:R-:W-:Y:S01]  /*efa0*/  UMOV UR6, 0x54442d18 ;  /* 0x54442d1800067882 */ /* 0x000fe20000000000 */
[----:B------:R-:W-:Y:S01]  /*efb0*/  UMOV UR7, 0x400921fb ;  /* 0x400921fb00077882 */ /* 0x000fe20000000000 */
[----:B------:R-:W-:Y:S03]  /*efc0*/  BSSY.RECONVERGENT B1, `(.L_x_298) ;  /* 0x0000010000017945 */ /* 0x000fe60003800200 */
[----:B-1----:R-:W-:-:S08]  /*efd0*/  DFMA R8, R2, -R6, 1 ;  /* 0x3ff000000208742b */ /* 0x002fd00000000806 */
[----:B------:R-:W-:-:S08]  /*efe0*/  DFMA R8, R8, R8, R8 ;  /* 0x000000080808722b */ /* 0x000fd00000000008 */
[----:B------:R-:W-:-:S08]  /*eff0*/  DFMA R8, R2, R8, R2 ;  /* 0x000000080208722b */ /* 0x000fd00000000002 */
[----:B------:R-:W-:-:S08]  /*f000*/  DFMA R2, R8, -R6, 1 ;  /* 0x3ff000000802742b */ /* 0x000fd00000000806 */
[----:B------:R-:W-:-:S08]  /*f010*/  DFMA R2, R8, R2, R8 ;  /* 0x000000020802722b */ /* 0x000fd00000000008 */
[----:B------:R-:W-:-:S08]  /*f020*/  DMUL R8, R2, UR6 ;  /* 0x0000000602087c28 */ /* 0x000fd00008000000 */
[----:B------:R-:W-:-:S08]  /*f030*/  DFMA R10, R8, -R6, UR6 ;  /* 0x00000006080a7e2b */ /* 0x000fd00008000806 */
[----:B------:R-:W-:-:S10]  /*f040*/  DFMA R2, R2, R10, R8 ;  /* 0x0000000a0202722b */ /* 0x000fd40000000008 */
[----:B0-----:R-:W-:-:S05]  /*f050*/  FFMA R0, RZ, R7, R3 ;  /* 0x00000007ff007223 */ /* 0x001fca0000000003 */
[----:B------:R-:W-:-:S13]  /*f060*/  FSETP.GT.AND P0, PT, |R0|, 1.469367938527859385e-39, PT ;  /* 0x001000000000780b */ /* 0x000fda0003f04200 */
[----:B------:R-:W-:Y:S05]  /*f070*/  @P0 BRA `(.L_x_299) ;  /* 0x0000000000100947 */ /* 0x000fea0003800000 */
[----:B------:R-:W-:Y:S01]  /*f080*/  IMAD.MOV.U32 R2, RZ, RZ, 0x54442d18 ;  /* 0x54442d18ff027424 */ /* 0x000fe200078e00ff */
[----:B------:R-:W-:Y:S01]  /*f090*/  MOV R4, 0xf0c0 ;  /* 0x0000f0c000047802 */ /* 0x000fe20000000f00 */
[----:B------:R-:W-:-:S07]  /*f0a0*/  IMAD.MOV.U32 R3, RZ, RZ, 0x400921fb ;  /* 0x400921fbff037424 */ /* 0x000fce00078e00ff */
[----:B------:R-:W-:Y:S05]  /*f0b0*/  CALL.REL.NOINC `($__internal_1_$__cuda_sm20_div_rn_f64_full) ;  /* 0x0000004c00e07944 */ /* 0x000fea0003c00000 */
.L_x_299:
[----:B------:R-:W-:Y:S05]  /*f0c0*/  BSYNC.RECONVERGENT B1 ;  /* 0x0000000000017941 */ /* 0x000fea0003800200 */
.L_x_298:
[----:B------:R-:W-:Y:S01]  /*f0d0*/  MOV R14, R2 ;  /* 0x00000002000e7202 */ /* 0x000fe20000000f00 */
[----:B------:R-:W-:-:S07]  /*f0e0*/  IMAD.MOV.U32 R15, RZ, RZ, R3 ;  /* 0x000000ffff0f7224 */ /* 0x000fce00078e0003 */
.L_x_290:
[----:B------:R-:W-:-:S14]  /*f0f0*/  DSETP.NEU.AND P0, PT, R26, RZ, PT ;  /* 0x000000ff1a00722a */ /* 0x000fdc0003f0d000 */
[----:B------:R-:W-:Y:S05]  /*f100*/  @!P0 BREAK.RELIABLE B2 ;  /* 0x0000000000028942 */ /* 0x000fea0003800100 */
[----:B------:R-:W-:Y:S05]  /*f110*/  @!P0 BRA `(.L_x_291) ;  /* 0x0000001000648947 */ /* 0x000fea0003800000 */
[----:B------:R-:W-:Y:S05]  /*f120*/  BSYNC.RELIABLE B2 ;  /* 0x0000000000027941 */ /* 0x000fea0003800100 */
.L_x_289:
[----:B------:R-:W-:-:S14]  /*f130*/  DSETP.GT.AND P0, PT, R26, 10, PT ;  /* 0x402400001a00742a */ /* 0x000fdc0003f04000 */
[----:B------:R-:W-:Y:S05]  /*f140*/  @P0 BRA `(.L_x_300) ;  /* 0x00000008000c0947 */ /* 0x000fea0003800000 */
[----:B------:R-:W-:Y:S01]  /*f150*/  DSETP.GT.AND P0, PT, R26, 2, PT ;  /* 0x400000001a00742a */ /* 0x000fe20003f04000 */
[----:B------:R-:W-:-:S13]  /*f160*/  BSSY.RECONVERGENT B1, `(.L_x_301) ;  /* 0x000001d000017945 */ /* 0x000fda0003800200 */
[----:B------:R-:W-:Y:S05]  /*f170*/  @!P0 BRA `(.L_x_302) ;  /* 0x00000000006c8947 */ /* 0x000fea0003800000 */
.L_x_305:
[----:B------:R-:W-:Y:S01]  /*f180*/  DADD R26, R26, -1 ;  /* 0xbff000001a1a7429 */ /* 0x000fe20000000000 */
[----:B0-----:R-:W0:Y:S05]  /*f190*/  BMOV.32.CLEAR R0, B0 ;  /* 0x0000000000007355 */ /* 0x001e2a0000100000 */
[----:B-1----:R-:W1:Y:S01]  /*f1a0*/  MUFU.RCP64H R3, R27 ;  /* 0x0000001b00037308 */ /* 0x002e620000001800 */
[----:B------:R-:W-:Y:S01]  /*f1b0*/  BSSY.RECONVERGENT B0, `(.L_x_303) ;  /* 0x0000014000007945 */ /* 0x000fe20003800200 */
[C---:B------:R-:W-:Y:S02]  /*f1c0*/  DSETP.GT.AND P1, PT, R26.reuse, 2, PT ;  /* 0x400000001a00742a */ /* 0x040fe40003f24000 */
[----:B------:R-:W-:Y:S01]  /*f1d0*/  VIADD R2, R27, 0x300402 ;  /* 0x003004021b027836 */ /* 0x000fe20000000000 */
[----:B------:R-:W2:Y:S05]  /*f1e0*/  BMOV.32.CLEAR R12, B0 ;  /* 0x00000000000c7355 */ /* 0x000eaa0000100000 */
[----:B------:R-:W-:Y:S01]  /*f1f0*/  FSETP.GEU.AND P0, PT, |R2|, 5.8789094863358348022e-39, PT ;  /* 0x004004020200780b */ /* 0x000fe20003f0e200 */
[----:B0-----:R0:W-:Y:S05]  /*f200*/  BMOV.32 B0, R0 ;  /* 0x0000000000007356 */ /* 0x0011ea0000000000 */
[----:B-1----:R-:W-:-:S08]  /*f210*/  DFMA R6, -R26, R2, 1 ;  /* 0x3ff000001a06742b */ /* 0x002fd00000000102 */
[----:B------:R-:W-:-:S08]  /*f220*/  DFMA R6, R6, R6, R6 ;  /* 0x000000060606722b */ /* 0x000fd00000000006 */
[----:B------:R-:W-:-:S08]  /*f230*/  DFMA R6, R2, R6, R2 ;  /* 0x000000060206722b */ /* 0x000fd00000000002 */
[----:B------:R-:W-:-:S08]  /*f240*/  DFMA R8, -R26, R6, 1 ;  /* 0x3ff000001a08742b */ /* 0x000fd00000000106 */
[----:B------:R-:W-:Y:S01]  /*f250*/  DFMA R2, R6, R8, R6 ;  /* 0x000000080602722b */ /* 0x000fe20000000006 */
[----:B0-2---:R-:W-:Y:S10]  /*f260*/  @P0 BRA `(.L_x_304) ;  /* 0x0000000000180947 */ /* 0x005ff40003800000 */
[----:B------:R-:W-:Y:S01]  /*f270*/  LOP3.LUT R2, R27, 0x7fffffff, RZ, 0xc0, !PT ;  /* 0x7fffffff1b027812 */ /* 0x000fe200078ec0ff */
[----:B------:R-:W-:Y:S01]  /*f280*/  IMAD.MOV.U32 R4, RZ, RZ, R26 ;  /* 0x000000ffff047224 */ /* 0x000fe200078e001a */
[----:B------:R-:W-:Y:S01]  /*f290*/  MOV R0, 0xf2d0 ;  /* 0x0000f2d000007802 */ /* 0x000fe20000000f00 */
[----:B------:R-:W-:Y:S02]  /*f2a0*/  IMAD.MOV.U32 R3, RZ, RZ, R27 ;  /* 0x000000ffff037224 */ /* 0x000fe400078e001b */
[----:B------:R-:W-:-:S07]  /*f2b0*/  VIADD R2, R2, 0xfff00000 ;  /* 0xfff0000002027836 */ /* 0x000fce0000000000 */
[----:B------:R-:W-:Y:S05]  /*f2c0*/  CALL.REL.NOINC `($__internal_0_$__cuda_sm20_dblrcp_rn_slowpath_v3) ;  /* 0x0000004800987944 */ /* 0x000fea0003c00000 */
.L_x_304:
[----:B------:R-:W0:Y:S05]  /*f2d0*/  BMOV.32.CLEAR R0, B0 ;  /* 0x0000000000007355 */ /* 0x000e2a0000100000 */
[----:B------:R1:W-:Y:S05]  /*f2e0*/  BMOV.32 B0, R12 ;  /* 0x0000000c00007356 */ /* 0x0003ea0000000000 */
[----:B------:R-:W-:Y:S05]  /*f2f0*/  BSYNC.RECONVERGENT B0 ;  /* 0x0000000000007941 */ /* 0x000fea0003800200 */
.L_x_303:
[----:B0-----:R0:W-:Y:S05]  /*f300*/  BMOV.32 B0, R0 ;  /* 0x0000000000007356 */ /* 0x0011ea0000000000 */
[----:B------:R-:W-:Y:S01]  /*f310*/  DADD R14, R2, R14 ;  /* 0x00000000020e7229 */ /* 0x000fe2000000000e */
[----:B------:R-:W-:Y:S10]  /*f320*/  @P1 BRA `(.L_x_305) ;  /* 0xfffffffc00941947 */ /* 0x000ff4000383ffff */
.L_x_302:
[----:B------:R-:W-:Y:S05]  /*f330*/  BSYNC.RECONVERGENT B1 ;  /* 0x0000000000017941 */ /* 0x000fea0003800200 */
.L_x_301:
[----:B------:R-:W-:Y:S01]  /*f340*/  DSETP.GEU.AND P0, PT, R26, 1, PT ;  /* 0x3ff000001a00742a */ /* 0x000fe20003f0e000 */
[----:B------:R-:W-:-:S13]  /*f350*/  BSSY.RECONVERGENT B1, `(.L_x_306) ;  /* 0x000001d000017945 */ /* 0x000fda0003800200 */
[----:B------:R-:W-:Y:S05]  /*f360*/  @P0 BRA `(.L_x_307) ;  /* 0x00000000006c0947 */ /* 0x000fea0003800000 */
.L_x_310:
[----:B------:R-:W2:Y:S01]  /*f370*/  MUFU.RCP64H R3, R27 ;  /* 0x0000001b00037308 */ /* 0x000ea20000001800 */
[----:B------:R-:W-:Y:S01]  /*f380*/  IADD3 R2, PT, PT, R27, 0x300402, RZ ;  /* 0x003004021b027810 */ /* 0x000fe20007ffe0ff */
[----:B0-----:R-:W0:Y:S05]  /*f390*/  BMOV.32.CLEAR R0, B0 ;  /* 0x0000000000007355 */ /* 0x001e2a0000100000 */
[----:B------:R-:W-:Y:S01]  /*f3a0*/  FSETP.GEU.AND P0, PT, |R2|, 5.8789094863358348022e-39, PT ;  /* 0x004004020200780b */ /* 0x000fe20003f0e200 */
[----:B------:R-:W-:Y:S04]  /*f3b0*/  BSSY.RECONVERGENT B0, `(.L_x_308) ;  /* 0x0000011000007945 */ /* 0x000fe80003800200 */
[----:B-1----:R-:W1:Y:S05]  /*f3c0*/  BMOV.32.CLEAR R12, B0 ;  /* 0x00000000000c7355 */ /* 0x002e6a0000100000 */
[----:B--2---:R-:W-:Y:S01]  /*f3d0*/  DFMA R6, R2, -R26, 1 ;  /* 0x3ff000000206742b */ /* 0x004fe2000000081a */
[----:B0-----:R0:W-:Y:S07]  /*f3e0*/  BMOV.32 B0, R0 ;  /* 0x0000000000007356 */ /* 0x0011ee0000000000 */
[----:B------:R-:W-:-:S08]  /*f3f0*/  DFMA R6, R6, R6, R6 ;  /* 0x000000060606722b */ /* 0x000fd00000000006 */
[----:B------:R-:W-:-:S08]  /*f400*/  DFMA R6, R2, R6, R2 ;  /* 0x000000060206722b */ /* 0x000fd00000000002 */
[----:B------:R-:W-:-:S08]  /*f410*/  DFMA R8, R6, -R26, 1 ;  /* 0x3ff000000608742b */ /* 0x000fd0000000081a */
[----:B------:R-:W-:Y:S01]  /*f420*/  DFMA R2, R6, R8, R6 ;  /* 0x000000080602722b */ /* 0x000fe20000000006 */
[----:B01----:R-:W-:Y:S10]  /*f430*/  @P0 BRA `(.L_x_309) ;  /* 0x0000000000180947 */ /* 0x003ff40003800000 */
[----:B------:R-:W-:Y:S01]  /*f440*/  LOP3.LUT R2, R27, 0x7fffffff, RZ, 0xc0, !PT ;  /* 0x7fffffff1b027812 */ /* 0x000fe200078ec0ff */
[----:B------:R-:W-:Y:S01]  /*f450*/  IMAD.MOV.U32 R4, RZ, RZ, R26 ;  /* 0x000000ffff047224 */ /* 0x000fe200078e001a */
[----:B------:R-:W-:Y:S01]  /*f460*/  MOV R0, 0xf4a0 ;  /* 0x0000f4a000007802 */ /* 0x000fe20000000f00 */
[----:B------:R-:W-:Y:S02]  /*f470*/  IMAD.MOV.U32 R3, RZ, RZ, R27 ;  /* 0x000000ffff037224 */ /* 0x000fe400078e001b */
[----:B------:R-:W-:-:S07]  /*f480*/  VIADD R2, R2, 0xfff00000 ;  /* 0xfff0000002027836 */ /* 0x000fce0000000000 */
[----:B------:R-:W-:Y:S05]  /*f490*/  CALL.REL.NOINC `($__internal_0_$__cuda_sm20_dblrcp_rn_slowpath_v3) ;  /* 0x0000004800247944 */ /* 0x000fea0003c00000 */
.L_x_309:
[----:B------:R-:W0:Y:S05]  /*f4a0*/  BMOV.32.CLEAR R0, B0 ;  /* 0x0000000000007355 */ /* 0x000e2a0000100000 */
[----:B------:R1:W-:Y:S05]  /*f4b0*/  BMOV.32 B0, R12 ;  /* 0x0000000c00007356 */ /* 0x0003ea0000000000 */
[----:B------:R-:W-:Y:S05]  /*f4c0*/  BSYNC.RECONVERGENT B0 ;  /* 0x0000000000007941 */ /* 0x000fea0003800200 */
.L_x_308:
[----:B------:R-:W-:Y:S01]  /*f4d0*/  DADD R26, R26, 1 ;  /* 0x3ff000001a1a7429 */ /* 0x000fe20000000000 */
[----:B0-----:R2:W-:Y:S05]  /*f4e0*/  BMOV.32 B0, R0 ;  /* 0x0000000000007356 */ /* 0x0015ea0000000000 */
[----:B------:R-:W-:Y:S02]  /*f4f0*/  DADD R14, -R2, R14 ;  /* 0x00000000020e7229 */ /* 0x000fe4000000010e */
[----:B------:R-:W-:-:S14]  /*f500*/  DSETP.GEU.AND P0, PT, R26, 1, PT ;  /* 0x3ff000001a00742a */ /* 0x000fdc0003f0e000 */
[----:B--2---:R-:W-:Y:S05]  /*f510*/  @!P0 BRA `(.L_x_310) ;  /* 0xfffffffc00948947 */ /* 0x004fea000383ffff */
.L_x_307:
[----:B------:R-:W-:Y:S05]  /*f520*/  BSYNC.RECONVERGENT B1 ;  /* 0x0000000000017941 */ /* 0x000fea0003800200 */
.L_x_306:
        /* <DEDUP_REMOVED lines=30> */
[----:B------:R-:W1:Y:S01]  /*f710*/  MUFU.RCP64H R11, R7 ;  /* 0x00000007000b7308 */ /* 0x000e620000001800 */
[----:B------:R-:W-:-:S05]  /*f720*/  UMOV UR7, 0x3fe4cf68 ;  /* 0x3fe4cf6800077882 */ /* 0x000fca0000000000 */
[----:B------:R-:W-:Y:S01]  /*f730*/  DFMA R8, R8, R2, -UR6 ;  /* 0x8000000608087e2b */ /* 0x000fe20008000002 */
[----:B------:R-:W-:Y:S01]  /*f740*/  UMOV UR6, 0xf9ab412f ;  /* 0xf9ab412f00067882 */ /* 0x000fe20000000000 */
[----:B------:R-:W-:-:S06]  /*f750*/  UMOV UR7, 0x3fd4d5d0 ;  /* 0x3fd4d5d000077882 */ /* 0x000fcc0000000000 */
[----:B------:R-:W-:Y:S01]  /*f760*/  DFMA R8, R8, R2, -UR6 ;  /* 0x8000000608087e2b */ /* 0x000fe20008000002 */
[----:B------:R-:W-:Y:S01]  /*f770*/  UMOV UR6, 0x69894978 ;  /* 0x6989497800067882 */ /* 0x000fe20000000000 */
[----:B------:R-:W-:Y:S01]  /*f780*/  UMOV UR7, 0x3fd04e9e ;  /* 0x3fd04e9e00077882 */ /* 0x000fe20000000000 */
[----:B-1----:R-:W-:-:S05]  /*f790*/  DFMA R12, -R6, R10, 1 ;  /* 0x3ff00000060c742b */ /* 0x002fca000000010a */
        /* <DEDUP_REMOVED lines=18> */
[----:B0-----:R-:W-:-:S05]  /*f8c0*/  FFMA R0, RZ, R7, R3 ;  /* 0x00000007ff007223 */ /* 0x001fca0000000003 */
[----:B------:R-:W-:-:S13]  /*f8d0*/  FSETP.GT.AND P0, PT, |R0|, 1.469367938527859385e-39, PT ;  /* 0x001000000000780b */ /* 0x000fda0003f04200 */
[----:B------:R-:W-:Y:S05]  /*f8e0*/  @P0 BRA P1, `(.L_x_312) ;  /* 0x0000000000100947 */ /* 0x000fea0000800000 */
[----:B------:R-:W-:Y:S01]  /*f8f0*/  IMAD.MOV.U32 R2, RZ, RZ, R18 ;  /* 0x000000ffff027224 */ /* 0x000fe200078e0012 */
[----:B------:R-:W-:Y:S01]  /*f900*/  MOV R4, 0xf930 ;  /* 0x0000f93000047802 */ /* 0x000fe20000000f00 */
[----:B------:R-:W-:-:S07]  /*f910*/  IMAD.MOV.U32 R3, RZ, RZ, R19 ;  /* 0x000000ffff037224 */ /* 0x000fce00078e0013 */
[----:B------:R-:W-:Y:S05]  /*f920*/  CALL.REL.NOINC `($__internal_1_$__cuda_sm20_div_rn_f64_full) ;  /* 0x0000004400c47944 */ /* 0x000fea0003c00000 */
.L_x_312:
[----:B------:R-:W-:Y:S05]  /*f930*/  BSYNC.RECONVERGENT B1 ;  /* 0x0000000000017941 */ /* 0x000fea0003800200 */
.L_x_311:
[----:B------:R-:W-:-:S08]  /*f940*/  DMUL R2, R16, R2 ;  /* 0x0000000210027228 */ /* 0x000fd00000000000 */
[----:B------:R-:W-:-:S08]  /*f950*/  DFMA R2, R16, 0.99558162689208984375, R2 ;  /* 0x3fefdbce1002782b */ /* 0x000fd00000000002 */
[----:B------:R-:W-:Y:S01]  /*f960*/  DADD R16, R2, R14 ;  /* 0x0000000002107229 */ /* 0x000fe2000000000e */
[----:B------:R-:W-:Y:S10]  /*f970*/  BRA `(.L_x_291) ;  /* 0x00000008004c7947 */ /* 0x000ff40003800000 */
.L_x_300:
[----:B------:R-:W-:Y:S01]  /*f980*/  DADD R26, R26, -1 ;  /* 0xbff000001a1a7429 */ /* 0x000fe20000000000 */
[----:B------:R-:W-:Y:S01]  /*f990*/  BSSY.RECONVERGENT B1, `(.L_x_313) ;  /* 0x0000055000017945 */ /* 0x000fe20003800200 */
[----:B------:R-:W-:-:S08]  /*f9a0*/  IMAD.MOV.U32 R13, RZ, RZ, -0x3ff ;  /* 0xfffffc01ff0d7424 */ /* 0x000fd000078e00ff */
[----:B------:R-:W-:Y:S01]  /*f9b0*/  ISETP.GT.AND P0, PT, R27, 0xfffff, PT ;  /* 0x000fffff1b00780c */ /* 0x000fe20003f04270 */
[----:B------:R-:W-:Y:S01]  /*f9c0*/  IMAD.MOV.U32 R2, RZ, RZ, R26 ;  /* 0x000000ffff027224 */ /* 0x000fe200078e001a */
[----:B------:R-:W-:Y:S01]  /*f9d0*/  MOV R3, R27 ;  /* 0x0000001b00037202 */ /* 0x000fe20000000f00 */
[----:B------:R-:W-:-:S10]  /*f9e0*/  IMAD.MOV.U32 R0, RZ, RZ, R27 ;  /* 0x000000ffff007224 */ /* 0x000fd400078e001b */
[----:B------:R-:W-:Y:S01]  /*f9f0*/  @!P0 DMUL R2, R26, 1.80143985094819840000e+16 ;  /* 0x435000001a028828 */ /* 0x000fe20000000000 */
[----:B------:R-:W-:-:S09]  /*fa00*/  @!P0 MOV R13, 0xfffffbcb ;  /* 0xfffffbcb000d8802 */ /* 0x000fd20000000f00 */
[----:B------:R-:W-:-:S04]  /*fa10*/  @!P0 IMAD.MOV.U32 R0, RZ, RZ, R3 ;  /* 0x000000ffff008224 */ /* 0x000fc800078e0003 */
[----:B------:R-:W-:-:S05]  /*fa20*/  VIADD R4, R0, 0xffffffff ;  /* 0xffffffff00047836 */ /* 0x000fca0000000000 */
[----:B------:R-:W-:Y:S01]  /*fa30*/  ISETP.GT.U32.AND P1, PT, R4, 0x7feffffe, PT ;  /* 0x7feffffe0400780c */ /* 0x000fe20003f24070 */
[----:B------:R-:W-:Y:S02]  /*fa40*/  IMAD.MOV.U32 R4, RZ, RZ, R26 ;  /* 0x000000ffff047224 */ /* 0x000fe400078e001a */
[----:B------:R-:W-:-:S10]  /*fa50*/  @!P0 IMAD.MOV.U32 R4, RZ, RZ, R2 ;  /* 0x000000ffff048224 */ /* 0x000fd400078e0002 */
        /* <DEDUP_REMOVED lines=66> */
.L_x_314:
[----:B------:R-:W-:Y:S01]  /*fe80*/  IMAD.MOV.U32 R6, RZ, RZ, 0x0 ;  /* 0x00000000ff067424 */ /* 0x000fe200078e00ff */
[----:B------:R-:W-:Y:S01]  /*fe90*/  LOP3.LUT P0, RZ, R3, 0x7fffffff, RZ, 0xc0, !PT ;  /* 0x7fffffff03ff7812 */ /* 0x000fe2000780c0ff */
[----:B------:R-:W-:-:S06]  /*fea0*/  IMAD.MOV.U32 R7, RZ, RZ, 0x7ff00000 ;  /* 0x7ff00000ff077424 */ /* 0x000fcc00078e00ff */
[----:B------:R-:W-:-:S10]  /*feb0*/  DFMA R6, R2, R6, +INF ;  /* 0x7ff000000206742b */ /* 0x000fd40000000006 */
[----:B------:R-:W-:Y:S02]  /*fec0*/  FSEL R2, R6, RZ, P0 ;  /* 0x000000ff06027208 */ /* 0x000fe40000000000 */
[----:B------:R-:W-:-:S07]  /*fed0*/  FSEL R3, R7, -QNAN , P0 ;  /* 0xfff0000007037808 */ /* 0x000fce0000000000 */
.L_x_315:
[----:B------:R-:W-:Y:S05]  /*fee0*/  BSYNC.RECONVERGENT B1 ;  /* 0x0000000000017941 */ /* 0x000fea0003800200 */
.L_x_313:
        /* <DEDUP_REMOVED lines=18> */
.L_x_317:
[----:B------:R-:W-:Y:S05]  /*10010*/  BSYNC.RECONVERGENT B1 ;  /* 0x0000000000017941 */ /* 0x000fea0003800200 */
.L_x_316:
        /* <DEDUP_REMOVED lines=18> */
.L_x_319:
[----:B------:R-:W-:Y:S05]  /*10140*/  BSYNC.RECONVERGENT B1 ;  /* 0x0000000000017941 */ /* 0x000fea0003800200 */
.L_x_318:
        /* <DEDUP_REMOVED lines=22> */
.L_x_291:
[----:B------:R-:W-:Y:S05]  /*102b0*/  BSYNC.RECONVERGENT B0 ;  /* 0x0000000000007941 */ /* 0x000fea0003800200 */
.L_x_288:
[----:B------:R-:W-:Y:S05]  /*102c0*/  WARPSYNC.ALL ;  /* 0x0000000000007948 */ /* 0x000fea0003800000 */
[----:B------:R-:W-:Y:S01]  /*102d0*/  DADD R20, R22, R28 ;  /* 0x0000000016147229 */ /* 0x000fe2000000001c */
[----:B------:R-:W-:Y:S04]  /*102e0*/  BSSY.RECONVERGENT B0, `(.L_x_320) ;  /* 0x00001b3000007945 */ /* 0x000fe80003800200 */
[----:B------:R-:W-:Y:S01]  /*102f0*/  BSSY.RELIABLE B1, `(.L_x_321) ;  /* 0x0000092000017945 */ /* 0x000fe20003800100 */
[----:B------:R-:W-:Y:S01]  /*10300*/  DADD R18, -R16, R24 ;  /* 0x0000000010127229 */ /* 0x000fe20000000118 */
[----:B------:R-:W-:Y:S01]  /*10310*/  CS2R R24, SRZ ;  /* 0x0000000000187805 */ /* 0x000fe2000001ff00 */
[----:B------:R-:W-:Y:S01]  /*10320*/  IMAD.MOV.U32 R16, RZ, RZ, 0x0 ;  /* 0x00000000ff107424 */ /* 0x000fe200078e00ff */
[----:B------:R-:W0:Y:S05]  /*10330*/  BMOV.32.CLEAR R15, B0 ;  /* 0x00000000000f7355 */ /* 0x000e2a0000100000 */
[----:B------:R-:W-:Y:S01]  /*10340*/  DSETP.GTU.AND P0, PT, R20, -1, PT ;  /* 0xbff000001400742a */ /* 0x000fe20003f0c000 */
[----:B------:R-:W-:-:S13]  /*10350*/  IMAD.MOV.U32 R17, RZ, RZ, -0x80000 ;  /* 0xfff80000ff117424 */ /* 0x000fda00078e00ff */
        /* <DEDUP_REMOVED lines=13> */
[----:B------:R-:W-:Y:S05]  /*10430*/  BMOV.32.CLEAR RZ, B0 ;  /* 0x0000000000ff7355 */ /* 0x000fea0000100000 */
[----:B------:R-:W-:Y:S01]  /*10440*/  DMUL R8, R2, UR6 ;  /* 0x0000000602087c28 */ /* 0x000fe20008000000 */
[----:B------:R-:W-:Y:S07]  /*10450*/  BSSY.RECONVERGENT B0, `(.L_x_324) ;  /* 0x0000023000007945 */ /* 0x000fee0003800200 */
        /* <DEDUP_REMOVED lines=24> */
[----:B------:R-:W-:Y:S01]  /*105e0*/  MOV R12, R8 ;  /* 0x00000008000c7202 */ /* 0x000fe20000000f00 */
[----:B------:R-:W-:Y:S01]  /*105f0*/  IMAD.MOV.U32 R7, RZ, RZ, R9 ;  /* 0x000000ffff077224 */ /* 0x000fe200078e0009 */
[----:B------:R-:W-:-:S07]  /*10600*/  MOV R4, 0x10620 ;  /* 0x0001062000047802 */ /* 0x000fce0000000f00 */
[----:B------:R-:W-:Y:S05]  /*10610*/  CALL.REL.NOINC `($_Z16bnb_deriv_kernelPKiPKdS2_S2_PdS3_S3_i$__internal_trig_reduction_slowpathd) ;  /* 0x0000004000387944 */ /* 0x000fea0003c00000 */
.L_x_327:
[----:B------:R-:W0:Y:S05]  /*10620*/  BMOV.32.CLEAR R0, B0 ;  /* 0x0000000000007355 */ /* 0x000e2a0000100000 */
[----:B------:R1:W-:Y:S05]  /*10630*/  BMOV.32 B0, R14 ;  /* 0x0000000e00007356 */ /* 0x0003ea0000000000 */
[----:B------:R-:W-:Y:S05]  /*10640*/  BSYNC.RECONVERGENT B0 ;  /* 0x0000000000007941 */ /* 0x000fea0003800200 */
.L_x_326:
[----:B------:R-:W-:Y:S01]  /*10650*/  LOP3.LUT R2, R2, 0x1, RZ, 0xc0, !PT ;  /* 0x0000000102027812 */ /* 0x000fe200078ec0ff */
[----:B0-----:R0:W-:Y:S05]  /*10660*/  BMOV.32 B0, R0 ;  /* 0x0000000000007356 */ /* 0x0011ea0000000000 */
[----:B------:R-:W-:-:S13]  /*10670*/  ISETP.NE.U32.AND P0, PT, R2, 0x1, PT ;  /* 0x000000010200780c */ /* 0x000fda0003f05070 */
.L_x_325:
[----:B------:R-:W-:Y:S05]  /*10680*/  BSYNC.RECONVERGENT B0 ;  /* 0x0000000000007941 */ /* 0x000fea0003800200 */
.L_x_324:
[----:B------:R-:W-:Y:S01]  /*10690*/  DMUL R2, R12, R12 ;  /* 0x0000000c0c027228 */ /* 0x000fe20000000000 */
[----:B------:R-:W-:Y:S01]  /*106a0*/  IMAD.MOV.U32 R6, RZ, RZ, 0x5b27ebb1 ;  /* 0x5b27ebb1ff067424 */ /* 0x000fe200078e00ff */
[----:B------:R-:W-:Y:S01]  /*106b0*/  UMOV UR6, 0x2799bcb9 ;  /* 0x2799bcb900067882 */ /* 0x000fe20000000000 */
[----:B------:R-:W-:Y:S01]  /*106c0*/  IMAD.MOV.U32 R7, RZ, RZ, 0x3ef9757c ;  /* 0x3ef9757cff077424 */ /* 0x000fe200078e00ff */
[----:B------:R-:W-:Y:S01]  /*106d0*/  UMOV UR7, 0x3ee48dac ;  /* 0x3ee48dac00077882 */ /* 0x000fe20000000000 */
[----:B------:R-:W-:Y:S05]  /*106e0*/  BMOV.32.CLEAR RZ, B0 ;  /* 0x0000000000ff7355 */ /* 0x000fea0000100000 */
[C---:B------:R-:W-:Y:S01]  /*106f0*/  DFMA R6, R2.reuse, UR6, -R6 ;  /* 0x0000000602067c2b */ /* 0x040fe20008000806 */
[----:B------:R-:W-:Y:S01]  /*10700*/  UMOV UR6, 0xfd91e04 ;  /* 0x0fd91e0400067882 */ /* 0x000fe20000000000 */
[----:B------:R-:W-:Y:S01]  /*10710*/  UMOV UR7, 0x3f0980e9 ;  /* 0x3f0980e900077882 */ /* 0x000fe20000000000 */
[----:B------:R-:W-:Y:S05]  /*10720*/  BSSY.RECONVERGENT B0, `(.L_x_328) ;  /* 0x0000033000007945 */ /* 0x000fea0003800200 */
        /* <DEDUP_REMOVED lines=40> */
[----:B------:R-:W2:Y:S01]  /*109b0*/  MUFU.RCP64H R9, R7 ;  /* 0x0000000700097308 */ /* 0x000ea20000001800 */
[----:B------:R-:W-:-:S06]  /*109c0*/  IMAD.MOV.U32 R8, RZ, RZ, RZ ;  /* 0x000000ffff087224 */ /* 0x000fcc00078e00ff */
[----:B--2---:R-:W-:-:S08]  /*109d0*/  DFMA R2, -R6, R8, 1 ;  /* 0x3ff000000602742b */ /* 0x004fd00000000108 */
[----:B------:R-:W-:Y:S02]  /*109e0*/  DFMA R10, R2, R2, R2 ;  /* 0x00000002020a722b */ /* 0x000fe40000000002 */
[----:B------:R-:W-:-:S06]  /*109f0*/  DADD R2, R6, -R12 ;  /* 0x0000000006027229 */ /* 0x000fcc000000080c */
[----:B------:R-:W-:Y:S02]  /*10a00*/  DFMA R10, R8, R10, R8 ;  /* 0x0000000a080a722b */ /* 0x000fe40000000008 */
[----:B------:R-:W-:-:S06]  /*10a10*/  DFMA R2, R24, R12, -R2 ;  /* 0x0000000c1802722b */ /* 0x000fcc0000000802 */
[----:B------:R-:W-:-:S08]  /*10a20*/  DFMA R8, R6, -R10, 1 ;  /* 0x3ff000000608742b */ /* 0x000fd0000000080a */
[----:B------:R-:W-:-:S08]  /*10a30*/  DFMA R2, R2, -R10, R8 ;  /* 0x8000000a0202722b */ /* 0x000fd00000000008 */
[----:B------:R-:W-:-:S11]  /*10a40*/  DFMA R6, -R10, R2, -R10 ;  /* 0x000000020a06722b */ /* 0x000fd6000000090a */
.L_x_329:
[----:B------:R-:W-:Y:S05]  /*10a50*/  BSYNC.RECONVERGENT B0 ;  /* 0x0000000000007941 */ /* 0x000fea0003800200 */
.L_x_328:
[----:B------:R-:W2:Y:S01]  /*10a60*/  MUFU.RCP64H R3, R7 ;  /* 0x0000000700037308 */ /* 0x000ea20000001800 */
[----:B------:R-:W-:Y:S01]  /*10a70*/  IMAD.MOV.U32 R2, RZ, RZ, 0x1 ;  /* 0x00000001ff027424 */ /* 0x000fe200078e00ff */
[----:B------:R-:W-:Y:S01]  /*10a80*/  UMOV UR6, 0x54442d18 ;  /* 0x54442d1800067882 */ /* 0x000fe20000000000 */
[----:B------:R-:W-:Y:S01]  /*10a90*/  UMOV UR7, 0x400921fb ;  /* 0x400921fb00077882 */ /* 0x000fe20000000000 */
[----:B------:R-:W-:Y:S05]  /*10aa0*/  BMOV.32.CLEAR RZ, B0 ;  /* 0x0000000000ff7355 */ /* 0x000fea0000100000 */
[----:B------:R-:W-:Y:S01]  /*10ab0*/  BSSY.RECONVERGENT B0, `(.L_x_330) ;  /* 0x0000010000007945 */ /* 0x000fe20003800200 */
[----:B--2---:R-:W-:-:S08]  /*10ac0*/  DFMA R8, R2, -R6, 1 ;  /* 0x3ff000000208742b */ /* 0x004fd00000000806 */
        /* <DEDUP_REMOVED lines=10> */
[----:B------:R-:W-:Y:S01]  /*10b70*/  MOV R2, 0x54442d18 ;  /* 0x54442d1800027802 */ /* 0x000fe20000000f00 */
[----:B------:R-:W-:Y:S01]  /*10b80*/  IMAD.MOV.U32 R3, RZ, RZ, 0x400921fb ;  /* 0x400921fbff037424 */ /* 0x000fe200078e00ff */
[----:B------:R-:W-:-:S07]  /*10b90*/  MOV R4, 0x10bb0 ;  /* 0x00010bb000047802 */ /* 0x000fce0000000f00 */
[----:B-1----:R-:W-:Y:S05]  /*10ba0*/  CALL.REL.NOINC `($__internal_1_$__cuda_sm20_div_rn_f64_full) ;  /* 0x0000003400247944 */ /* 0x002fea0003c00000 */
.L_x_331:
[----:B------:R-:W-:Y:S05]  /*10bb0*/  BSYNC.RECONVERGENT B0 ;  /* 0x0000000000007941 */ /* 0x000fea0003800200 */
.L_x_330:
[----:B------:R-:W-:Y:S02]  /*10bc0*/  IMAD.MOV.U32 R24, RZ, RZ, R2 ;  /* 0x000000ffff187224 */ /* 0x000fe400078e0002 */
[----:B------:R-:W-:-:S07]  /*10bd0*/  IMAD.MOV.U32 R25, RZ, RZ, R3 ;  /* 0x000000ffff197224 */ /* 0x000fce00078e0003 */
.L_x_322:
[----:B------:R-:W-:-:S14]  /*10be0*/  DSETP.NEU.AND P0, PT, R20, RZ, PT ;  /* 0x000000ff1400722a */ /* 0x000fdc0003f0d000 */
[----:B------:R-:W-:Y:S05]  /*10bf0*/  @!P0 BREAK.RELIABLE B1 ;  /* 0x0000000000018942 */ /* 0x000fea0003800100 */
[----:B------:R-:W-:Y:S05]  /*10c00*/  @!P0 BRA `(.L_x_323) ;  /* 0x00000010007c8947 */ /* 0x000fea0003800000 */
[----:B------:R-:W-:Y:S05]  /*10c10*/  BSYNC.RELIABLE B1 ;  /* 0x0000000000017941 */ /* 0x000fea0003800100 */
.L_x_321:
[----:B------:R-:W-:-:S14]  /*10c20*/  DSETP.GT.AND P0, PT, R20, 10, PT ;  /* 0x402400001400742a */ /* 0x000fdc0003f04000 */
[----:B------:R-:W-:Y:S05]  /*10c30*/  @P0 BRA `(.L_x_332) ;  /* 0x0000000800180947 */ /* 0x000fea0003800000 */
[----:B------:R-:W-:Y:S01]  /*10c40*/  DSETP.GT.AND P0, PT, R20, 2, PT ;  /* 0x400000001400742a */ /* 0x000fe20003f04000 */
[----:B------:R-:W-:Y:S05]  /*10c50*/  BMOV.32.CLEAR RZ, B0 ;  /* 0x0000000000ff7355 */ /* 0x000fea0000100000 */
[----:B------:R-:W-:Y:S08]  /*10c60*/  BSSY.RECONVERGENT B0, `(.L_x_333) ;  /* 0x000001d000007945 */ /* 0x000ff00003800200 */
[----:B------:R-:W-:Y:S05]  /*10c70*/  @!P0 BRA `(.L_x_334) ;  /* 0x00000000006c8947 */ /* 0x000fea0003800000 */
.L_x_337:
[----:B------:R-:W-:Y:S01]  /*10c80*/  DADD R20, R20, -1 ;  /* 0xbff0000014147429 */ /* 0x000fe20000000000 */
[----:B0-----:R-:W0:Y:S05]  /*10c90*/  BMOV.32.CLEAR R0, B0 ;  /* 0x0000000000007355 */ /* 0x001e2a0000100000 */
[----:B--2---:R-:W2:Y:S01]  /*10ca0*/  MUFU.RCP64H R3, R21 ;  /* 0x0000001500037308 */ /* 0x004ea20000001800 */
[----:B------:R-:W-:Y:S01]  /*10cb0*/  BSSY.RECONVERGENT B0, `(.L_x_335) ;  /* 0x0000014000007945 */ /* 0x000fe20003800200 */
[C---:B------:R-:W-:Y:S02]  /*10cc0*/  DSETP.GT.AND P1, PT, R20.reuse, 2, PT ;  /* 0x400000001400742a */ /* 0x040fe40003f24000 */
[----:B------:R-:W-:Y:S01]  /*10cd0*/  VIADD R2, R21, 0x300402 ;  /* 0x0030040215027836 */ /* 0x000fe20000000000 */
[----:B------:R-:W3:Y:S05]  /*10ce0*/  BMOV.32.CLEAR R12, B0 ;  /* 0x00000000000c7355 */ /* 0x000eea0000100000 */
[----:B------:R-:W-:Y:S01]  /*10cf0*/  FSETP.GEU.AND P0, PT, |R2|, 5.8789094863358348022e-39, PT ;  /* 0x004004020200780b */ /* 0x000fe20003f0e200 */
[----:B0-----:R0:W-:Y:S05]  /*10d00*/  BMOV.32 B0, R0 ;  /* 0x0000000000007356 */ /* 0x0011ea0000000000 */
[----:B--2---:R-:W-:-:S08]  /*10d10*/  DFMA R6, -R20, R2, 1 ;  /* 0x3ff000001406742b */ /* 0x004fd00000000102 */
[----:B------:R-:W-:-:S08]  /*10d20*/  DFMA R6, R6, R6, R6 ;  /* 0x000000060606722b */ /* 0x000fd00000000006 */
[----:B------:R-:W-:-:S08]  /*10d30*/  DFMA R6, R2, R6, R2 ;  /* 0x000000060206722b */ /* 0x000fd00000000002 */
[----:B------:R-:W-:-:S08]  /*10d40*/  DFMA R8, -R20, R6, 1 ;  /* 0x3ff000001408742b */ /* 0x000fd00000000106 */
[----:B------:R-:W-:Y:S01]  /*10d50*/  DFMA R2, R6, R8, R6 ;  /* 0x000000080602722b */ /* 0x000fe20000000006 */
[----:B0--3--:R-:W-:Y:S10]  /*10d60*/  @P0 BRA `(.L_x_336) ;  /* 0x0000000000180947 */ /* 0x009ff40003800000 */
[----:B------:R-:W-:Y:S01]  /*10d70*/  LOP3.LUT R2, R21, 0x7fffffff, RZ, 0xc0, !PT ;  /* 0x7fffffff15027812 */ /* 0x000fe200078ec0ff */
[----:B------:R-:W-:Y:S01]  /*10d80*/  IMAD.MOV.U32 R4, RZ, RZ, R20 ;  /* 0x000000ffff047224 */ /* 0x000fe200078e0014 */
[----:B------:R-:W-:Y:S02]  /*10d90*/  MOV R3, R21 ;  /* 0x0000001500037202 */ /* 0x000fe40000000f00 */
[----:B------:R-:W-:Y:S01]  /*10da0*/  MOV R0, 0x10dd0 ;  /* 0x00010dd000007802 */ /* 0x000fe20000000f00 */
[----:B------:R-:W-:-:S07]  /*10db0*/  VIADD R2, R2, 0xfff00000 ;  /* 0xfff0000002027836 */ /* 0x000fce0000000000 */
[----:B-1----:R-:W-:Y:S05]  /*10dc0*/  CALL.REL.NOINC `($__internal_0_$__cuda_sm20_dblrcp_rn_slowpath_v3) ;  /* 0x0000002c00d87944 */ /* 0x002fea0003c00000 */
.L_x_336:
[----:B------:R-:W0:Y:S05]  /*10dd0*/  BMOV.32.CLEAR R0, B0 ;  /* 0x0000000000007355 */ /* 0x000e2a0000100000 */
[----:B------:R2:W-:Y:S05]  /*10de0*/  BMOV.32 B0, R12 ;  /* 0x0000000c00007356 */ /* 0x0005ea0000000000 */
[----:B------:R-:W-:Y:S05]  /*10df0*/  BSYNC.RECONVERGENT B0 ;  /* 0x0000000000007941 */ /* 0x000fea0003800200 */
.L_x_335:
[----:B0-----:R0:W-:Y:S05]  /*10e00*/  BMOV.32 B0, R0 ;  /* 0x0000000000007356 */ /* 0x0011ea0000000000 */
[----:B------:R-:W-:Y:S01]  /*10e10*/  DADD R24, R2, R24 ;  /* 0x0000000002187229 */ /* 0x000fe20000000018 */
[----:B------:R-:W-:Y:S10]  /*10e20*/  @P1 BRA `(.L_x_337) ;  /* 0xfffffffc00941947 */ /* 0x000ff4000383ffff */
.L_x_334:
[----:B------:R-:W-:Y:S05]  /*10e30*/  BSYNC.RECONVERGENT B0 ;  /* 0x0000000000007941 */ /* 0x000fea0003800200 */
.L_x_333:
[----:B------:R-:W-:Y:S01]  /*10e40*/  DSETP.GEU.AND P0, PT, R20, 1, PT ;  /* 0x3ff000001400742a */ /* 0x000fe20003f0e000 */
[----:B------:R-:W-:Y:S05]  /*10e50*/  BMOV.32.CLEAR RZ, B0 ;  /* 0x0000000000ff7355 */ /* 0x000fea0000100000 */
[----:B------:R-:W-:Y:S08]  /*10e60*/  BSSY.RECONVERGENT B0, `(.L_x_338) ;  /* 0x000001d000007945 */ /* 0x000ff00003800200 */
[----:B------:R-:W-:Y:S05]  /*10e70*/  @P0 BRA `(.L_x_339) ;  /* 0x00000000006c0947 */ /* 0x000fea0003800000 */
.L_x_342:
[----:B------:R-:W3:Y:S01]  /*10e80*/  MUFU.RCP64H R3, R21 ;  /* 0x0000001500037308 */ /* 0x000ee20000001800 */
[----:B------:R-:W-:Y:S01]  /*10e90*/  VIADD R2, R21, 0x300402 ;  /* 0x0030040215027836 */ /* 0x000fe20000000000 */
[----:B0-----:R-:W0:Y:S05]  /*10ea0*/  BMOV.32.CLEAR R0, B0 ;  /* 0x0000000000007355 */ /* 0x001e2a0000100000 */
[----:B------:R-:W-:Y:S01]  /*10eb0*/  FSETP.GEU.AND P0, PT, |R2|, 5.8789094863358348022e-39, PT ;  /* 0x004004020200780b */ /* 0x000fe20003f0e200 */
[----:B------:R-:W-:Y:S04]  /*10ec0*/  BSSY.RECONVERGENT B0, `(.L_x_340) ;  /* 0x0000011000007945 */ /* 0x000fe80003800200 */
[----:B--2---:R-:W2:Y:S05]  /*10ed0*/  BMOV.32.CLEAR R12, B0 ;  /* 0x00000000000c7355 */ /* 0x004eaa0000100000 */
[----:B---3--:R-:W-:Y:S01]  /*10ee0*/  DFMA R6, R2, -R20, 1 ;  /* 0x3ff000000206742b */ /* 0x008fe20000000814 */
[----:B0-----:R0:W-:Y:S07]  /*10ef0*/  BMOV.32 B0, R0 ;  /* 0x0000000000007356 */ /* 0x0011ee0000000000 */
[----:B------:R-:W-:-:S08]  /*10f00*/  DFMA R6, R6, R6, R6 ;  /* 0x000000060606722b */ /* 0x000fd00000000006 */
[----:B------:R-:W-:-:S08]  /*10f10*/  DFMA R6, R2, R6, R2 ;  /* 0x000000060206722b */ /* 0x000fd00000000002 */
[----:B------:R-:W-:-:S08]  /*10f20*/  DFMA R8, R6, -R20, 1 ;  /* 0x3ff000000608742b */ /* 0x000fd00000000814 */
[----:B------:R-:W-:Y:S01]  /*10f30*/  DFMA R2, R6, R8, R6 ;  /* 0x000000080602722b */ /* 0x000fe20000000006 */
[----:B0-2---:R-:W-:Y:S10]  /*10f40*/  @P0 BRA `(.L_x_341) ;  /* 0x0000000000180947 */ /* 0x005ff40003800000 */
[----:B------:R-:W-:Y:S01]  /*10f50*/  LOP3.LUT R2, R21, 0x7fffffff, RZ, 0xc0, !PT ;  /* 0x7fffffff15027812 */ /* 0x000fe200078ec0ff */
[----:B------:R-:W-:Y:S01]  /*10f60*/  IMAD.MOV.U32 R4, RZ, RZ, R20 ;  /* 0x000000ffff047224 */ /* 0x000fe200078e0014 */
[----:B------:R-:W-:Y:S01]  /*10f70*/  MOV R0, 0x10fb0 ;  /* 0x00010fb000007802 */ /* 0x000fe20000000f00 */
[----:B------:R-:W-:Y:S02]  /*10f80*/  IMAD.MOV.U32 R3, RZ, RZ, R21 ;  /* 0x000000ffff037224 */ /* 0x000fe400078e0015 */
[----:B------:R-:W-:-:S07]  /*10f90*/  VIADD R2, R2, 0xfff00000 ;  /* 0xfff0000002027836 */ /* 0x000fce0000000000 */
[----:B-1----:R-:W-:Y:S05]  /*10fa0*/  CALL.REL.NOINC `($__internal_0_$__cuda_sm20_dblrcp_rn_slowpath_v3) ;  /* 0x0000002c00607944 */ /* 0x002fea0003c00000 */
.L_x_341:
[----:B------:R-:W0:Y:S05]  /*10fb0*/  BMOV.32.CLEAR R0, B0 ;  /* 0x0000000000007355 */ /* 0x000e2a0000100000 */
[----:B------:R2:W-:Y:S05]  /*10fc0*/  BMOV.32 B0, R12 ;  /* 0x0000000c00007356 */ /* 0x0005ea0000000000 */
[----:B------:R-:W-:Y:S05]  /*10fd0*/  BSYNC.RECONVERGENT B0 ;  /* 0x0000000000007941 */ /* 0x000fea0003800200 */
.L_x_340:
[----:B------:R-:W-:Y:S01]  /*10fe0*/  DADD R20, R20, 1 ;  /* 0x3ff0000014147429 */ /* 0x000fe20000000000 */
[----:B0-----:R3:W-:Y:S05]  /*10ff0*/  BMOV.32 B0, R0 ;  /* 0x0000000000007356 */ /* 0x0017ea0000000000 */
[----:B------:R-:W-:Y:S02]  /*11000*/  DADD R24, -R2, R24 ;  /* 0x0000000002187229 */ /* 0x000fe40000000118 */
[----:B------:R-:W-:-:S14]  /*11010*/  DSETP.GEU.AND P0, PT, R20, 1, PT ;  /* 0x3ff000001400742a */ /* 0x000fdc0003f0e000 */
[----:B---3--:R-:W-:Y:S05]  /*11020*/  @!P0 BRA `(.L_x_342) ;  /* 0xfffffffc00948947 */ /* 0x008fea000383ffff */
.L_x_339:
[----:B------:R-:W-:Y:S05]  /*11030*/  BSYNC.RECONVERGENT B0 ;  /* 0x0000000000007941 */ /* 0x000fea0003800200 */
.L_x_338:
[----:B------:R-:W-:Y:S01]  /*11040*/  DADD R2, R20, -1 ;  /* 0xbff0000014027429 */ /* 0x000fe20000000000 */
[----:B------:R-:W-:Y:S01]  /*11050*/  MOV R6, 0xa0a1908 ;  /* 0x0a0a190800067802 */ /* 0x000fe20000000f00 */
[----:B------:R-:W-:Y:S01]  /*11060*/  IMAD.MOV.U32 R7, RZ, RZ, 0x3f616fc9 ;  /* 0x3f616fc9ff077424 */ /* 0x000fe200078e00ff */
[----:B------:R-:W-:Y:S01]  /*11070*/  UMOV UR6, 0x95bbf448 ;  /* 0x95bbf44800067882 */ /* 0x000fe20000000000 */
[----:B------:R-:W-:Y:S01]  /*11080*/  UMOV UR7, 0x3ea2b84f ;  /* 0x3ea2b84f00077882 */ /* 0x000fe20000000000 */
[----:B------:R-:W-:Y:S01]  /*11090*/  IMAD.MOV.U32 R8, RZ, RZ, 0x63723c78 ;  /* 0x63723c78ff087424 */ /* 0x000fe200078e00ff */
[----:B------:R-:W-:Y:S05]  /*110a0*/  BMOV.32.CLEAR RZ, B0 ;  /* 0x0000000000ff7355 */ /* 0x000fea0000100000 */
[----:B------:R-:W-:Y:S01]  /*110b0*/  DFMA R6, R2, -UR6, R6 ;  /* 0x8000000602067c2b */ /* 0x000fe20008000006 */
[----:B------:R-:W-:Y:S01]  /*110c0*/  UMOV UR6, 0xcc612ca3 ;  /* 0xcc612ca300067882 */ /* 0x000fe20000000000 */
[----:B------:R-:W-:Y:S01]  /*110d0*/  UMOV UR7, 0x3fabb9c8 ;  /* 0x3fabb9c800077882 */ /* 0x000fe20000000000 */
[----:B------:R-:W-:Y:S01]  /*110e0*/  IMAD.MOV.U32 R9, RZ, RZ, 0x3fa72b2e ;  /* 0x3fa72b2eff097424 */ /* 0x000fe200078e00ff */
[----:B------:R-:W-:Y:S01]  /*110f0*/  BSSY.RECONVERGENT B0, `(.L_x_343) ;  /* 0x0000036000007945 */ /* 0x000fe20003800200 */
[----:B------:R-:W-:-:S03]  /*11100*/  IMAD.MOV.U32 R10, RZ, RZ, 0x1 ;  /* 0x00000001ff0a7424 */ /* 0x000fc600078e00ff */
        /* <DEDUP_REMOVED lines=18> */
[----:B------:R-:W2:Y:S01]  /*11230*/  MUFU.RCP64H R11, R7 ;  /* 0x00000007000b7308 */ /* 0x000ea20000001800 */
[----:B------:R-:W-:-:S05]  /*11240*/  UMOV UR7, 0x3fe4cf68 ;  /* 0x3fe4cf6800077882 */ /* 0x000fca0000000000 */
[----:B------:R-:W-:Y:S01]  /*11250*/  DFMA R8, R8, R2, -UR6 ;  /* 0x8000000608087e2b */ /* 0x000fe20008000002 */
[----:B------:R-:W-:Y:S01]  /*11260*/  UMOV UR6, 0xf9ab412f ;  /* 0xf9ab412f00067882 */ /* 0x000fe20000000000 */
[----:B------:R-:W-:-:S06]  /*11270*/  UMOV UR7, 0x3fd4d5d0 ;  /* 0x3fd4d5d000077882 */ /* 0x000fcc0000000000 */
[----:B------:R-:W-:Y:S01]  /*11280*/  DFMA R8, R8, R2, -UR6 ;  /* 0x8000000608087e2b */ /* 0x000fe20008000002 */
[----:B------:R-:W-:Y:S01]  /*11290*/  UMOV UR6, 0x69894978 ;  /* 0x6989497800067882 */ /* 0x000fe20000000000 */
[----:B------:R-:W-:Y:S01]  /*112a0*/  UMOV UR7, 0x3fd04e9e ;  /* 0x3fd04e9e00077882 */ /* 0x000fe20000000000 */
[----:B--2---:R-:W-:-:S05]  /*112b0*/  DFMA R12, -R6, R10, 1 ;  /* 0x3ff00000060c742b */ /* 0x004fca000000010a */
        /* <DEDUP_REMOVED lines=22> */
[----:B------:R-:W-:Y:S02]  /*11420*/  MOV R3, R27 ;  /* 0x0000001b00037202 */ /* 0x000fe40000000f00 */
[----:B------:R-:W-:-:S07]  /*11430*/  MOV R4, 0x11450 ;  /* 0x0001145000047802 */ /* 0x000fce0000000f00 */
[----:B-1----:R-:W-:Y:S05]  /*11440*/  CALL.REL.NOINC `($__internal_1_$__cuda_sm20_div_rn_f64_full) ;  /* 0x0000002800fc7944 */ /* 0x002fea0003c00000 */
.L_x_344:
[----:B------:R-:W-:Y:S05]  /*11450*/  BSYNC.RECONVERGENT B0 ;  /* 0x0000000000007941 */ /* 0x000fea0003800200 */
.L_x_343:
[----:B------:R-:W-:-:S08]  /*11460*/  DMUL R2, R16, R2 ;  /* 0x0000000210027228 */ /* 0x000fd00000000000 */
[----:B------:R-:W-:-:S08]  /*11470*/  DFMA R2, R16, 0.99558162689208984375, R2 ;  /* 0x3fefdbce1002782b */ /* 0x000fd00000000002 */
[----:B------:R-:W-:Y:S01]  /*11480*/  DADD R16, R2, R24 ;  /* 0x0000000002107229 */ /* 0x000fe20000000018 */
[----:B------:R-:W-:Y:S10]  /*11490*/  BRA `(.L_x_323) ;  /* 0x0000000800587947 */ /* 0x000ff40003800000 */
.L_x_332:
[----:B------:R-:W-:Y:S01]  /*114a0*/  DADD R20, R20, -1 ;  /* 0xbff0000014147429 */ /* 0x000fe20000000000 */
[----:B------:R-:W-:Y:S05]  /*114b0*/  BMOV.32.CLEAR RZ, B0 ;  /* 0x0000000000ff7355 */ /* 0x000fea0000100000 */
[----:B------:R-:W-:Y:S04]  /*114c0*/  BSSY.RECONVERGENT B0, `(.L_x_345) ;  /* 0x0000055000007945 */ /* 0x000fe80003800200 */
        /* <DEDUP_REMOVED lines=78> */
.L_x_346:
[----:B------:R-:W-:Y:S01]  /*119b0*/  MOV R6, 0x0 ;  /* 0x0000000000067802 */ /* 0x000fe20000000f00 */
[----:B------:R-:W-:Y:S01]  /*119c0*/  IMAD.MOV.U32 R7, RZ, RZ, 0x7ff00000 ;  /* 0x7ff00000ff077424 */ /* 0x000fe200078e00ff */
[----:B------:R-:W-:-:S05]  /*119d0*/  LOP3.LUT P0, RZ, R3, 0x7fffffff, RZ, 0xc0, !PT ;  /* 0x7fffffff03ff7812 */ /* 0x000fca000780c0ff */
[----:B------:R-:W-:-:S10]  /*119e0*/  DFMA R6, R2, R6, +INF ;  /* 0x7ff000000206742b */ /* 0x000fd40000000006 */
[----:B------:R-:W-:Y:S02]  /*119f0*/  FSEL R2, R6, RZ, P0 ;  /* 0x000000ff06027208 */ /* 0x000fe40000000000 */
[----:B------:R-:W-:-:S07]  /*11a00*/  FSEL R3, R7, -QNAN , P0 ;  /* 0xfff0000007037808 */ /* 0x000fce0000000000 */
.L_x_347:
[----:B------:R-:W-:Y:S05]  /*11a10*/  BSYNC.RECONVERGENT B0 ;  /* 0x0000000000007941 */ /* 0x000fea0003800200 */
.L_x_345:
[----:B------:R-:W-:Y:S01]  /*11a20*/  DADD R12, R20, R20 ;  /* 0x00000000140c7229 */ /* 0x000fe20000000014 */
[----:B------:R-:W-:Y:S05]  /*11a30*/  BMOV.32.CLEAR RZ, B0 ;  /* 0x0000000000ff7355 */ /* 0x000fea0000100000 */
[----:B------:R-:W0:Y:S01]  /*11a40*/  MUFU.RCP64H R7, R13 ;  /* 0x0000000d00077308 */ /* 0x000e220000001800 */
[----:B------:R-:W-:Y:S01]  /*11a50*/  DADD R24, R24, R2 ;  /* 0x0000000018187229 */ /* 0x000fe20000000002 */
[----:B------:R-:W-:Y:S02]  /*11a60*/  BSSY.RECONVERGENT B0, `(.L_x_348) ;  /* 0x000000f000007945 */ /* 0x000fe40003800200 */
        /* <DEDUP_REMOVED lines=13> */
[----:B-1----:R-:W-:Y:S05]  /*11b40*/  CALL.REL.NOINC `($__internal_0_$__cuda_sm20_dblrcp_rn_slowpath_v3) ;  /* 0x0000002000787944 */ /* 0x002fea0003c00000 */
.L_x_349:
[----:B------:R-:W-:Y:S05]  /*11b50*/  BSYNC.RECONVERGENT B0 ;  /* 0x0000000000007941 */ /* 0x000fea0003800200 */
.L_x_348:
[----:B------:R-:W-:Y:S01]  /*11b60*/  DMUL R20, R20, R20 ;  /* 0x0000001414147228 */ /* 0x000fe20000000000 */
[----:B------:R-:W-:Y:S05]  /*11b70*/  BMOV.32.CLEAR RZ, B0 ;  /* 0x0000000000ff7355 */ /* 0x000fea0000100000 */
[----:B------:R-:W0:Y:S01]  /*11b80*/  MUFU.RCP64H R7, R21 ;  /* 0x0000001500077308 */ /* 0x000e220000001800 */
[----:B------:R-:W-:Y:S01]  /*11b90*/  DADD R24, R24, R2 ;  /* 0x0000000018187229 */ /* 0x000fe20000000002 */
[----:B------:R-:W-:Y:S02]  /*11ba0*/  BSSY.RECONVERGENT B0, `(.L_x_350) ;  /* 0x000000f000007945 */ /* 0x000fe40003800200 */
        /* <DEDUP_REMOVED lines=14> */
.L_x_351:
[----:B------:R-:W-:Y:S05]  /*11c90*/  BSYNC.RECONVERGENT B0 ;  /* 0x0000000000007941 */ /* 0x000fea0003800200 */
.L_x_350:
        /* <DEDUP_REMOVED lines=22> */
.L_x_323:
[----:B------:R0:W-:Y:S05]  /*11e00*/  BMOV.32 B0, R15 ;  /* 0x0000000f00007356 */ /* 0x0001ea0000000000 */
[----:B------:R-:W-:Y:S05]  /*11e10*/  BSYNC.RECONVERGENT B0 ;  /* 0x0000000000007941 */ /* 0x000fea0003800200 */
.L_x_320:
[----:B------:R-:W-:Y:S05]  /*11e20*/  WARPSYNC.ALL ;  /* 0x0000000000007948 */ /* 0x000fea0003800000 */
[----:B------:R-:W-:Y:S01]  /*11e30*/  DSETP.GTU.AND P0, PT, R22, -1, PT ;  /* 0xbff000001600742a */ /* 0x000fe20003f0c000 */
[----:B------:R-:W-:Y:S01]  /*11e40*/  BSSY.RECONVERGENT B0, `(.L_x_352) ;  /* 0x00001e7000007945 */ /* 0x000fe20003800200 */
[----:B------:R-:W-:Y:S01]  /*11e50*/  DADD R18, R18, R16 ;  /* 0x0000000012127229 */ /* 0x000fe20000000010 */
[----:B01----:R-:W-:Y:S02]  /*11e60*/  CS2R R14, SRZ ;  /* 0x00000000000e7805 */ /* 0x003fe4000001ff00 */
[----:B------:R-:W-:Y:S01]  /*11e70*/  MOV R20, 0x0 ;  /* 0x0000000000147802 */ /* 0x000fe20000000f00 */
[----:B------:R-:W-:Y:S01]  /*11e80*/  IMAD.MOV.U32 R21, RZ, RZ, -0x80000 ;  /* 0xfff80000ff157424 */ /* 0x000fe200078e00ff */
[----:B------:R-:W0:Y:S05]  /*11e90*/  BMOV.32.CLEAR R16, B0 ;  /* 0x0000000000107355 */ /* 0x000e2a0000100000 */
[----:B------:R-:W-:Y:S04]  /*11ea0*/  BSSY.RELIABLE B0, `(.L_x_353) ;  /* 0x000009d000007945 */ /* 0x000fe80003800100 */
        /* <DEDUP_REMOVED lines=13> */
[----:B------:R-:W0:Y:S05]  /*11f80*/  BMOV.32.CLEAR R0, B0 ;  /* 0x0000000000007355 */ /* 0x000e2a0000100000 */
[----:B------:R-:W-:Y:S01]  /*11f90*/  DMUL R8, R2, UR6 ;  /* 0x0000000602087c28 */ /* 0x000fe20008000000 */
[----:B------:R-:W-:Y:S04]  /*11fa0*/  BSSY.RECONVERGENT B0, `(.L_x_356) ;  /* 0x0000028000007945 */ /* 0x000fe80003800200 */
[----:B------:R-:W1:Y:S05]  /*11fb0*/  BMOV.32.CLEAR R15, B0 ;  /* 0x00000000000f7355 */ /* 0x000e6a0000100000 */
[----:B------:R-:W-:Y:S01]  /*11fc0*/  DSETP.NEU.AND P1, PT, |R8|, +INF , PT ;  /* 0x7ff000000800742a */ /* 0x000fe20003f2d200 */
[----:B0-----:R0:W-:-:S13]  /*11fd0*/  BMOV.32 B0, R0 ;  /* 0x0000000000007356 */ /* 0x0011da0000000000 */
[----:B------:R-:W-:Y:S01]  /*11fe0*/  @!P1 DMUL R12, RZ, R8 ;  /* 0x00000008ff0c9228 */ /* 0x000fe20000000000 */
[----:B------:R-:W-:Y:S01]  /*11ff0*/  @!P1 PLOP3.LUT P0, PT, PT, PT, PT, 0x80, 0x8 ;  /* 0x000000000008981c */ /* 0x000fe20003f0f070 */
[----:B01----:R-:W-:-:S12]  /*12000*/  @!P1 BRA `(.L_x_357) ;  /* 0x00000000007c9947 */ /* 0x003fd80003800000 */
        /* <DEDUP_REMOVED lines=20> */
[----:B------:R-:W-:Y:S05]  /*12150*/  BMOV.32.CLEAR RZ, B11 ;  /* 0x000000000bff7355 */ /* 0x000fea0000100000 */
[----:B------:R-:W-:Y:S01]  /*12160*/  IMAD.MOV.U32 R12, RZ, RZ, R8 ;  /* 0x000000ffff0c7224 */ /* 0x000fe200078e0008 */
[----:B------:R-:W-:Y:S01]  /*12170*/  MOV R4, 0x121a0 ;  /* 0x000121a000047802 */ /* 0x000fe20000000f00 */
[----:B------:R-:W-:-:S07]  /*12180*/  IMAD.MOV.U32 R7, RZ, RZ, R9 ;  /* 0x000000ffff077224 */ /* 0x000fce00078e0009 */
[----:B------:R-:W-:Y:S05]  /*12190*/  CALL.REL.NOINC `($_Z16bnb_deriv_kernelPKiPKdS2_S2_PdS3_S3_i$__internal_trig_reduction_slowpathd) ;  /* 0x0000002400587944 */ /* 0x000fea0003c00000 */
.L_x_359:
[----:B------:R-:W0:Y:S05]  /*121a0*/  BMOV.32.CLEAR R0, B0 ;  /* 0x0000000000007355 */ /* 0x000e2a0000100000 */
[----:B------:R1:W-:Y:S05]  /*121b0*/  BMOV.32 B0, R14 ;  /* 0x0000000e00007356 */ /* 0x0003ea0000000000 */
[----:B------:R-:W-:Y:S05]  /*121c0*/  BSYNC.RECONVERGENT B0 ;  /* 0x0000000000007941 */ /* 0x000fea0003800200 */
.L_x_358:
[----:B------:R-:W-:Y:S01]  /*121d0*/  LOP3.LUT R2, R2, 0x1, RZ, 0xc0, !PT ;  /* 0x0000000102027812 */ /* 0x000fe200078ec0ff */
[----:B0-----:R0:W-:Y:S05]  /*121e0*/  BMOV.32 B0, R0 ;  /* 0x0000000000007356 */ /* 0x0011ea0000000000 */
[----:B------:R-:W-:-:S13]  /*121f0*/  ISETP.NE.U32.AND P0, PT, R2, 0x1, PT ;  /* 0x000000010200780c */ /* 0x000fda0003f05070 */
.L_x_357:
[----:B0-----:R-:W0:Y:S05]  /*12200*/  BMOV.32.CLEAR R0, B0 ;  /* 0x0000000000007355 */ /* 0x001e2a0000100000 */
[----:B------:R2:W-:Y:S05]  /*12210*/  BMOV.32 B0, R15 ;  /* 0x0000000f00007356 */ /* 0x0005ea0000000000 */
[----:B------:R-:W-:Y:S05]  /*12220*/  BSYNC.RECONVERGENT B0 ;  /* 0x0000000000007941 */ /* 0x000fea0003800200 */
.L_x_356:
[----:B------:R-:W-:Y:S01]  /*12230*/  DMUL R2, R12, R12 ;  /* 0x0000000c0c027228 */ /* 0x000fe20000000000 */
[----:B------:R-:W-:Y:S01]  /*12240*/  IMAD.MOV.U32 R6, RZ, RZ, 0x5b27ebb1 ;  /* 0x5b27ebb1ff067424 */ /* 0x000fe200078e00ff */
[----:B------:R-:W-:Y:S01]  /*12250*/  UMOV UR6, 0x2799bcb9 ;  /* 0x2799bcb900067882 */ /* 0x000fe20000000000 */
[----:B------:R-:W-:Y:S01]  /*12260*/  IMAD.MOV.U32 R7, RZ, RZ, 0x3ef9757c ;  /* 0x3ef9757cff077424 */ /* 0x000fe200078e00ff */
[----:B------:R-:W-:Y:S01]  /*12270*/  UMOV UR7, 0x3ee48dac ;  /* 0x3ee48dac00077882 */ /* 0x000fe20000000000 */
[----:B0-----:R0:W-:Y:S05]  /*12280*/  BMOV.32 B0, R0 ;  /* 0x0000000000007356 */ /* 0x0011ea0000000000 */
[C---:B------:R-:W-:Y:S01]  /*12290*/  DFMA R6, R2.reuse, UR6, -R6 ;  /* 0x0000000602067c2b */ /* 0x040fe20008000806 */
[----:B------:R-:W-:Y:S01]  /*122a0*/  UMOV UR6, 0xfd91e04 ;  /* 0x0fd91e0400067882 */ /* 0x000fe20000000000 */
[----:B------:R-:W-:Y:S01]  /*122b0*/  UMOV UR7, 0x3f0980e9 ;  /* 0x3f0980e900077882 */ /* 0x000fe20000000000 */
[----:B0-----:R-:W0:Y:S05]  /*122c0*/  BMOV.32.CLEAR R0, B0 ;  /* 0x0000000000007355 */ /* 0x001e2a0000100000 */
[C---:B------:R-:W-:Y:S01]  /*122d0*/  DFMA R6, R2.reuse, R6, UR6 ;  /* 0x0000000602067e2b */ /* 0x040fe20008000006 */
[----:B------:R-:W-:Y:S01]  /*122e0*/  UMOV UR6, 0x417d7e1d ;  /* 0x417d7e1d00067882 */ /* 0x000fe20000000000 */
[----:B------:R-:W-:Y:S01]  /*122f0*/  UMOV UR7, 0x3efae2b0 ;  /* 0x3efae2b000077882 */ /* 0x000fe20000000000 */
[----:B------:R-:W-:Y:S05]  /*12300*/  BSSY.RECONVERGENT B0, `(.L_x_360) ;  /* 0x0000034000007945 */ /* 0x000fea0003800200 */
[C---:B------:R-:W-:Y:S01]  /*12310*/  DFMA R6, R2.reuse, R6, -UR6 ;  /* 0x8000000602067e2b */ /* 0x040fe20008000006 */
[----:B------:R-:W-:Y:S01]  /*12320*/  UMOV UR6, 0x41bfba57 ;  /* 0x41bfba5700067882 */ /* 0x000fe20000000000 */
[----:B------:R-:W-:Y:S01]  /*12330*/  UMOV UR7, 0x3f119f53 ;  /* 0x3f119f5300077882 */ /* 0x000fe20000000000 */
[----:B------:R-:W3:Y:S05]  /*12340*/  BMOV.32.CLEAR R4, B0 ;  /* 0x0000000000047355 */ /* 0x000eea0000100000 */
[C---:B------:R-:W-:Y:S01]  /*12350*/  DFMA R6, R2.reuse, R6, UR6 ;  /* 0x0000000602067e2b */ /* 0x040fe20008000006 */
[----:B------:R-:W-:Y:S01]  /*12360*/  UMOV UR6, 0xa00f6919 ;  /* 0xa00f691900067882 */ /* 0x000fe20000000000 */
[----:B------:R-:W-:Y:S01]  /*12370*/  UMOV UR7, 0x3f15e791 ;  /* 0x3f15e79100077882 */ /* 0x000fe20000000000 */
[----:B0-----:R0:W-:Y:S05]  /*12380*/  BMOV.32 B0, R0 ;  /* 0x0000000000007356 */ /* 0x0011ea0000000000 */
        /* <DEDUP_REMOVED lines=28> */
[----:B-12---:R-:W-:-:S08]  /*12550*/  DMUL R14, R2, R6 ;  /* 0x00000006020e7228 */ /* 0x006fd00000000000 */
[----:B------:R-:W-:Y:S01]  /*12560*/  DFMA R6, R14, R12, R12 ;  /* 0x0000000c0e06722b */ /* 0x000fe2000000000c */
[----:B0--3--:R-:W-:Y:S10]  /*12570*/  @P0 BRA `(.L_x_361) ;  /* 0x0000000000280947 */ /* 0x009ff40003800000 */
        /* <DEDUP_REMOVED lines=10> */
.L_x_361:
[----:B------:R-:W0:Y:S05]  /*12620*/  BMOV.32.CLEAR R0, B0 ;  /* 0x0000000000007355 */ /* 0x000e2a0000100000 */
[----:B------:R1:W-:Y:S05]  /*12630*/  BMOV.32 B0, R4 ;  /* 0x0000000400007356 */ /* 0x0003ea0000000000 */
[----:B------:R-:W-:Y:S05]  /*12640*/  BSYNC.RECONVERGENT B0 ;  /* 0x0000000000007941 */ /* 0x000fea0003800200 */
.L_x_360:
[----:B------:R-:W2:Y:S01]  /*12650*/  MUFU.RCP64H R3, R7 ;  /* 0x0000000700037308 */ /* 0x000ea20000001800 */
[----:B------:R-:W-:Y:S01]  /*12660*/  IMAD.MOV.U32 R2, RZ, RZ, 0x1 ;  /* 0x00000001ff027424 */ /* 0x000fe200078e00ff */
[----:B------:R-:W-:Y:S01]  /*12670*/  UMOV UR6, 0x54442d18 ;  /* 0x54442d1800067882 */ /* 0x000fe20000000000 */
[----:B------:R-:W-:Y:S01]  /*12680*/  UMOV UR7, 0x400921fb ;  /* 0x400921fb00077882 */ /* 0x000fe20000000000 */
[----:B0-----:R0:W-:Y:S05]  /*12690*/  BMOV.32 B0, R0 ;  /* 0x0000000000007356 */ /* 0x0011ea0000000000 */
[----:B0-----:R-:W0:Y:S05]  /*126a0*/  BMOV.32.CLEAR R0, B0 ;  /* 0x0000000000007355 */ /* 0x001e2a0000100000 */
[----:B--2---:R-:W-:Y:S01]  /*126b0*/  DFMA R8, R2, -R6, 1 ;  /* 0x3ff000000208742b */ /* 0x004fe20000000806 */
[----:B------:R-:W-:Y:S04]  /*126c0*/  BSSY.RECONVERGENT B0, `(.L_x_362) ;  /* 0x0000014000007945 */ /* 0x000fe80003800200 */
[----:B------:R-:W2:Y:S05]  /*126d0*/  BMOV.32.CLEAR R14, B0 ;  /* 0x00000000000e7355 */ /* 0x000eaa0000100000 */
[----:B------:R-:W-:Y:S01]  /*126e0*/  DFMA R8, R8, R8, R8 ;  /* 0x000000080808722b */ /* 0x000fe20000000008 */
[----:B0-----:R0:W-:Y:S07]  /*126f0*/  BMOV.32 B0, R0 ;  /* 0x0000000000007356 */ /* 0x0011ee0000000000 */
[----:B------:R-:W-:-:S08]  /*12700*/  DFMA R8, R2, R8, R2 ;  /* 0x000000080208722b */ /* 0x000fd00000000002 */
[----:B------:R-:W-:-:S08]  /*12710*/  DFMA R2, R8, -R6, 1 ;  /* 0x3ff000000802742b */ /* 0x000fd00000000806 */
[----:B------:R-:W-:-:S08]  /*12720*/  DFMA R2, R8, R2, R8 ;  /* 0x000000020802722b */ /* 0x000fd00000000008 */
[----:B------:R-:W-:-:S08]  /*12730*/  DMUL R8, R2, UR6 ;  /* 0x0000000602087c28 */ /* 0x000fd00008000000 */
[----:B------:R-:W-:-:S08]  /*12740*/  DFMA R10, R8, -R6, UR6 ;  /* 0x00000006080a7e2b */ /* 0x000fd00008000806 */
[----:B------:R-:W-:-:S10]  /*12750*/  DFMA R2, R2, R10, R8 ;  /* 0x0000000a0202722b */ /* 0x000fd40000000008 */
[----:B-1----:R-:W-:-:S05]  /*12760*/  FFMA R4, RZ, R7, R3 ;  /* 0x00000007ff047223 */ /* 0x002fca0000000003 */
[----:B------:R-:W-:-:S13]  /*12770*/  FSETP.GT.AND P0, PT, |R4|, 1.469367938527859385e-39, PT ;  /* 0x001000000400780b */ /* 0x000fda0003f04200 */
[----:B0-2---:R-:W-:Y:S05]  /*12780*/  @P0 BRA `(.L_x_363) ;  /* 0x0000000000140947 */ /* 0x005fea0003800000 */
[----:B------:R-:W-:Y:S05]  /*12790*/  BMOV.32.CLEAR RZ, B11 ;  /* 0x000000000bff7355 */ /* 0x000fea0000100000 */
[----:B------:R-:W-:Y:S01]  /*127a0*/  IMAD.MOV.U32 R2, RZ, RZ, 0x54442d18 ;  /* 0x54442d18ff027424 */ /* 0x000fe200078e00ff */
[----:B------:R-:W-:Y:S01]  /*127b0*/  MOV R4, 0x127e0 ;  /* 0x000127e000047802 */ /* 0x000fe20000000f00 */
[----:B------:R-:W-:-:S07]  /*127c0*/  IMAD.MOV.U32 R3, RZ, RZ, 0x400921fb ;  /* 0x400921fbff037424 */ /* 0x000fce00078e00ff */
[----:B------:R-:W-:Y:S05]  /*127d0*/  CALL.REL.NOINC `($__internal_1_$__cuda_sm20_div_rn_f64_full) ;  /* 0x0000001800187944 */ /* 0x000fea0003c00000 */
.L_x_363:
[----:B------:R-:W0:Y:S05]  /*127e0*/  BMOV.32.CLEAR R0, B0 ;  /* 0x0000000000007355 */ /* 0x000e2a0000100000 */
[----:B------:R1:W-:Y:S05]  /*127f0*/  BMOV.32 B0, R14 ;  /* 0x0000000e00007356 */ /* 0x0003ea0000000000 */
[----:B------:R-:W-:Y:S05]  /*12800*/  BSYNC.RECONVERGENT B0 ;  /* 0x0000000000007941 */ /* 0x000fea0003800200 */
.L_x_362:
[----:B0-----:R0:W-:Y:S05]  /*12810*/  BMOV.32 B0, R0 ;  /* 0x0000000000007356 */ /* 0x0011ea0000000000 */
[----:B-1----:R-:W-:Y:S02]  /*12820*/  IMAD.MOV.U32 R14, RZ, RZ, R2 ;  /* 0x000000ffff0e7224 */ /* 0x002fe400078e0002 */
[----:B------:R-:W-:-:S07]  /*12830*/  IMAD.MOV.U32 R15, RZ, RZ, R3 ;  /* 0x000000ffff0f7224 */ /* 0x000fce00078e0003 */
.L_x_354:
[----:B------:R-:W-:-:S14]  /*12840*/  DSETP.NEU.AND P0, PT, R22, RZ, PT ;  /* 0x000000ff1600722a */ /* 0x000fdc0003f0d000 */
[----:B------:R-:W-:Y:S05]  /*12850*/  @!P0 BREAK.RELIABLE B0 ;  /* 0x0000000000008942 */ /* 0x000fea0003800100 */
[----:B------:R-:W-:Y:S05]  /*12860*/  @!P0 BRA `(.L_x_355) ;  /* 0x0000001400088947 */ /* 0x000fea0003800000 */
[----:B------:R-:W-:Y:S05]  /*12870*/  BSYNC.RELIABLE B0 ;  /* 0x0000000000007941 */ /* 0x000fea0003800100 */
.L_x_353:
[----:B------:R-:W-:-:S14]  /*12880*/  DSETP.GT.AND P0, PT, R22, 10, PT ;  /* 0x402400001600742a */ /* 0x000fdc0003f04000 */
[----:B------:R-:W-:Y:S05]  /*12890*/  @P0 BRA `(.L_x_364) ;  /* 0x0000000800600947 */ /* 0x000fea0003800000 */
[----:B------:R-:W-:Y:S01]  /*128a0*/  DSETP.GT.AND P0, PT, R22, 2, PT ;  /* 0x400000001600742a */ /* 0x000fe20003f04000 */
[----:B0-----:R-:W0:Y:S05]  /*128b0*/  BMOV.32.CLEAR R0, B0 ;  /* 0x0000000000007355 */ /* 0x001e2a0000100000 */
[----:B------:R-:W-:Y:S04]  /*128c0*/  BSSY.RECONVERGENT B0, `(.L_x_365) ;  /* 0x0000022000007945 */ /* 0x000fe80003800200 */
[----:B------:R-:W1:Y:S05]  /*128d0*/  BMOV.32.CLEAR R13, B0 ;  /* 0x00000000000d7355 */ /* 0x000e6a0000100000 */
[----:B0-----:R0:W-:Y:S05]  /*128e0*/  BMOV.32 B0, R0 ;  /* 0x0000000000007356 */ /* 0x0011ea0000000000 */
[----:B-1----:R-:W-:Y:S05]  /*128f0*/  @!P0 BRA `(.L_x_366) ;  /* 0x0000000000708947 */ /* 0x002fea0003800000 */
.L_x_369:
[----:B------:R-:W-:Y:S01]  /*12900*/  DADD R22, R22, -1 ;  /* 0xbff0000016167429 */ /* 0x000fe20000000000 */
[----:B0-2---:R-:W0:Y:S05]  /*12910*/  BMOV.32.CLEAR R0, B0 ;  /* 0x0000000000007355 */ /* 0x005e2a0000100000 */
[----:B-1----:R-:W1:Y:S01]  /*12920*/  MUFU.RCP64H R3, R23 ;  /* 0x0000001700037308 */ /* 0x002e620000001800 */
[----:B------:R-:W-:Y:S01]  /*12930*/  BSSY.RECONVERGENT B0, `(.L_x_367) ;  /* 0x0000015000007945 */ /* 0x000fe20003800200 */
[C---:B------:R-:W-:Y:S02]  /*12940*/  DSETP.GT.AND P1, PT, R22.reuse, 2, PT ;  /* 0x400000001600742a */ /* 0x040fe40003f24000 */
[----:B------:R-:W-:Y:S01]  /*12950*/  IADD3 R2, PT, PT, R23, 0x300402, RZ ;  /* 0x0030040217027810 */ /* 0x000fe20007ffe0ff */
        /* <DEDUP_REMOVED lines=10> */
[----:B------:R-:W-:Y:S05]  /*12a00*/  BMOV.32.CLEAR RZ, B11 ;  /* 0x000000000bff7355 */ /* 0x000fea0000100000 */
[----:B------:R-:W-:Y:S01]  /*12a10*/  IMAD.MOV.U32 R4, RZ, RZ, R22 ;  /* 0x000000ffff047224 */ /* 0x000fe200078e0016 */
[----:B------:R-:W-:Y:S01]  /*12a20*/  MOV R0, 0x12a60 ;  /* 0x00012a6000007802 */ /* 0x000fe20000000f00 */
[----:B------:R-:W-:Y:S02]  /*12a30*/  IMAD.MOV.U32 R3, RZ, RZ, R23 ;  /* 0x000000ffff037224 */ /* 0x000fe400078e0017 */
[----:B------:R-:W-:-:S07]  /*12a40*/  VIADD R2, R2, 0xfff00000 ;  /* 0xfff0000002027836 */ /* 0x000fce0000000000 */
[----:B------:R-:W-:Y:S05]  /*12a50*/  CALL.REL.NOINC `($__internal_0_$__cuda_sm20_dblrcp_rn_slowpath_v3) ;  /* 0x0000001000b47944 */ /* 0x000fea0003c00000 */
.L_x_368:
[----:B------:R-:W0:Y:S05]  /*12a60*/  BMOV.32.CLEAR R0, B0 ;  /* 0x0000000000007355 */ /* 0x000e2a0000100000 */
[----:B------:R1:W-:Y:S05]  /*12a70*/  BMOV.32 B0, R12 ;  /* 0x0000000c00007356 */ /* 0x0003ea0000000000 */
[----:B------:R-:W-:Y:S05]  /*12a80*/  BSYNC.RECONVERGENT B0 ;  /* 0x0000000000007941 */ /* 0x000fea0003800200 */
.L_x_367:
[----:B0-----:R2:W-:Y:S05]  /*12a90*/  BMOV.32 B0, R0 ;  /* 0x0000000000007356 */ /* 0x0015ea0000000000 */
[----:B------:R-:W-:Y:S01]  /*12aa0*/  DADD R14, R2, R14 ;  /* 0x00000000020e7229 */ /* 0x000fe2000000000e */
[----:B------:R-:W-:Y:S10]  /*12ab0*/  @P1 BRA `(.L_x_369) ;  /* 0xfffffffc00901947 */ /* 0x000ff4000383ffff */
.L_x_366:
[----:B0-2---:R-:W0:Y:S05]  /*12ac0*/  BMOV.32.CLEAR R0, B0 ;  /* 0x0000000000007355 */ /* 0x005e2a0000100000 */
[----:B------:R2:W-:Y:S05]  /*12ad0*/  BMOV.32 B0, R13 ;  /* 0x0000000d00007356 */ /* 0x0005ea0000000000 */
[----:B------:R-:W-:Y:S05]  /*12ae0*/  BSYNC.RECONVERGENT B0 ;  /* 0x0000000000007941 */ /* 0x000fea0003800200 */
.L_x_365:
[----:B0-----:R0:W-:Y:S05]  /*12af0*/  BMOV.32 B0, R0 ;  /* 0x0000000000007356 */ /* 0x0011ea0000000000 */
[----:B------:R-:W-:Y:S01]  /*12b00*/  DSETP.GEU.AND P0, PT, R22, 1, PT ;  /* 0x3ff000001600742a */ /* 0x000fe20003f0e000 */
[----:B0-----:R-:W0:Y:S05]  /*12b10*/  BMOV.32.CLEAR R0, B0 ;  /* 0x0000000000007355 */ /* 0x001e2a0000100000 */
[----:B------:R-:W-:Y:S04]  /*12b20*/  BSSY.RECONVERGENT B0, `(.L_x_370) ;  /* 0x0000022000007945 */ /* 0x000fe80003800200 */
[----:B--2---:R-:W2:Y:S05]  /*12b30*/  BMOV.32.CLEAR R13, B0 ;  /* 0x00000000000d7355 */ /* 0x004eaa0000100000 */
[----:B0-----:R0:W-:Y:S05]  /*12b40*/  BMOV.32 B0, R0 ;  /* 0x0000000000007356 */ /* 0x0011ea0000000000 */
[----:B--2---:R-:W-:Y:S05]  /*12b50*/  @P0 BRA `(.L_x_371) ;  /* 0x0000000000700947 */ /* 0x004fea0003800000 */
.L_x_374:
[----:B------:R-:W2:Y:S01]  /*12b60*/  MUFU.RCP64H R3, R23 ;  /* 0x0000001700037308 */ /* 0x000ea20000001800 */
[----:B------:R-:W-:Y:S01]  /*12b70*/  VIADD R2, R23, 0x300402 ;  /* 0x0030040217027836 */ /* 0x000fe20000000000 */
        /* <DEDUP_REMOVED lines=12> */
[----:B------:R-:W-:Y:S05]  /*12c40*/  BMOV.32.CLEAR RZ, B11 ;  /* 0x000000000bff7355 */ /* 0x000fea0000100000 */
[----:B------:R-:W-:Y:S01]  /*12c50*/  IMAD.MOV.U32 R4, RZ, RZ, R22 ;  /* 0x000000ffff047224 */ /* 0x000fe200078e0016 */
[----:B------:R-:W-:Y:S01]  /*12c60*/  MOV R3, R23 ;  /* 0x0000001700037202 */ /* 0x000fe20000000f00 */
[----:B------:R-:W-:Y:S01]  /*12c70*/  VIADD R2, R2, 0xfff00000 ;  /* 0xfff0000002027836 */ /* 0x000fe20000000000 */
[----:B------:R-:W-:-:S07]  /*12c80*/  MOV R0, 0x12ca0 ;  /* 0x00012ca000007802 */ /* 0x000fce0000000f00 */
[----:B------:R-:W-:Y:S05]  /*12c90*/  CALL.REL.NOINC `($__internal_0_$__cuda_sm20_dblrcp_rn_slowpath_v3) ;  /* 0x0000001000247944 */ /* 0x000fea0003c00000 */
.L_x_373:
[----:B------:R-:W0:Y:S05]  /*12ca0*/  BMOV.32.CLEAR R0, B0 ;  /* 0x0000000000007355 */ /* 0x000e2a0000100000 */
[----:B------:R1:W-:Y:S05]  /*12cb0*/  BMOV.32 B0, R12 ;  /* 0x0000000c00007356 */ /* 0x0003ea0000000000 */
[----:B------:R-:W-:Y:S05]  /*12cc0*/  BSYNC.RECONVERGENT B0 ;  /* 0x0000000000007941 */ /* 0x000fea0003800200 */
.L_x_372:
[----:B------:R-:W-:Y:S01]  /*12cd0*/  DADD R22, R22, 1 ;  /* 0x3ff0000016167429 */ /* 0x000fe20000000000 */
[----:B0-----:R2:W-:Y:S05]  /*12ce0*/  BMOV.32 B0, R0 ;  /* 0x0000000000007356 */ /* 0x0015ea0000000000 */
[----:B------:R-:W-:Y:S02]  /*12cf0*/  DADD R14, -R2, R14 ;  /* 0x00000000020e7229 */ /* 0x000fe4000000010e */
[----:B------:R-:W-:-:S14]  /*12d00*/  DSETP.GEU.AND P0, PT, R22, 1, PT ;  /* 0x3ff000001600742a */ /* 0x000fdc0003f0e000 */
[----:B--2---:R-:W-:Y:S05]  /*12d10*/  @!P0 BRA `(.L_x_374) ;  /* 0xfffffffc00908947 */ /* 0x004fea000383ffff */
.L_x_371:
[----:B0-----:R-:W0:Y:S05]  /*12d20*/  BMOV.32.CLEAR R0, B0 ;  /* 0x0000000000007355 */ /* 0x001e2a0000100000 */
[----:B------:R2:W-:Y:S05]  /*12d30*/  BMOV.32 B0, R13 ;  /* 0x0000000d00007356 */ /* 0x0005ea0000000000 */
[----:B------:R-:W-:Y:S05]  /*12d40*/  BSYNC.RECONVERGENT B0 ;  /* 0x0000000000007941 */ /* 0x000fea0003800200 */
.L_x_370:
        /* <DEDUP_REMOVED lines=8> */
[----:B0-----:R0:W-:Y:S05]  /*12dd0*/  BMOV.32 B0, R0 ;  /* 0x0000000000007356 */ /* 0x0011ea0000000000 */
[----:B------:R-:W-:Y:S01]  /*12de0*/  DFMA R6, R2, -UR6, R6 ;  /* 0x8000000602067c2b */ /* 0x000fe20008000006 */
[----:B------:R-:W-:Y:S01]  /*12df0*/  UMOV UR6, 0xcc612ca3 ;  /* 0xcc612ca300067882 */ /* 0x000fe20000000000 */
[----:B------:R-:W-:Y:S01]  /*12e00*/  UMOV UR7, 0x3fabb9c8 ;  /* 0x3fabb9c800077882 */ /* 0x000fe20000000000 */
[----:B0-----:R-:W0:Y:S05]  /*12e10*/  BMOV.32.CLEAR R0, B0 ;  /* 0x0000000000007355 */ /* 0x001e2a0000100000 */
[-C--:B------:R-:W-:Y:S01]  /*12e20*/  DFMA R6, R6, R2.reuse, UR6 ;  /* 0x0000000606067e2b */ /* 0x080fe20008000002 */
[----:B------:R-:W-:Y:S01]  /*12e30*/  UMOV UR6, 0x28de361c ;  /* 0x28de361c00067882 */ /* 0x000fe20000000000 */
[----:B------:R-:W-:Y:S01]  /*12e40*/  UMOV UR7, 0x3fdbe65d ;  /* 0x3fdbe65d00077882 */ /* 0x000fe20000000000 */
[----:B------:R-:W-:Y:S05]  /*12e50*/  BSSY.RECONVERGENT B0, `(.L_x_375) ;  /* 0x0000037000007945 */ /* 0x000fea0003800200 */
[-C--:B------:R-:W-:Y:S01]  /*12e60*/  DFMA R6, R6, R2.reuse, UR6 ;  /* 0x0000000606067e2b */ /* 0x080fe20008000002 */
[----:B------:R-:W-:Y:S01]  /*12e70*/  UMOV UR6, 0x9397c930 ;  /* 0x9397c93000067882 */ /* 0x000fe20000000000 */
[----:B------:R-:W-:Y:S01]  /*12e80*/  UMOV UR7, 0x3ff75eb7 ;  /* 0x3ff75eb700077882 */ /* 0x000fe20000000000 */
[----:B------:R-:W3:Y:S05]  /*12e90*/  BMOV.32.CLEAR R17, B0 ;  /* 0x0000000000117355 */ /* 0x000eea0000100000 */
[-C--:B------:R-:W-:Y:S01]  /*12ea0*/  DFMA R6, R6, R2.reuse, UR6 ;  /* 0x0000000606067e2b */ /* 0x080fe20008000002 */
[----:B------:R-:W-:Y:S01]  /*12eb0*/  UMOV UR6, 0x6674d41 ;  /* 0x06674d4100067882 */ /* 0x000fe20000000000 */
[----:B------:R-:W-:Y:S01]  /*12ec0*/  UMOV UR7, 0x40009d1b ;  /* 0x40009d1b00077882 */ /* 0x000fe20000000000 */
[----:B0-----:R0:W-:Y:S05]  /*12ed0*/  BMOV.32 B0, R0 ;  /* 0x0000000000007356 */ /* 0x0011ea0000000000 */
[----:B------:R-:W-:Y:S01]  /*12ee0*/  DFMA R6, R6, R2, UR6 ;  /* 0x0000000606067e2b */ /* 0x000fe20008000002 */
[----:B------:R-:W-:Y:S01]  /*12ef0*/  UMOV UR6, 0xf66c2537 ;  /* 0xf66c253700067882 */ /* 0x000fe20000000000 */
[----:B------:R-:W-:-:S02]  /*12f00*/  UMOV UR7, 0x3f60f7e5 ;  /* 0x3f60f7e500077882 */ /* 0x000fc40000000000 */
        /* <DEDUP_REMOVED lines=14> */
[----:B-12---:R-:W-:-:S05]  /*12ff0*/  DFMA R12, -R6, R10, 1 ;  /* 0x3ff00000060c742b */ /* 0x006fca000000010a */
        /* <DEDUP_REMOVED lines=20> */
[----:B0--3--:R-:W-:Y:S05]  /*13140*/  @P0 BRA P1, `(.L_x_376) ;  /* 0x0000000000140947 */ /* 0x009fea0000800000 */
[----:B------:R-:W-:Y:S05]  /*13150*/  BMOV.32.CLEAR RZ, B11 ;  /* 0x000000000bff7355 */ /* 0x000fea0000100000 */
[----:B------:R-:W-:Y:S01]  /*13160*/  IMAD.MOV.U32 R2, RZ, RZ, R24 ;  /* 0x000000ffff027224 */ /* 0x000fe200078e0018 */
[----:B------:R-:W-:Y:S01]  /*13170*/  MOV R4, 0x131a0 ;  /* 0x000131a000047802 */ /* 0x000fe20000000f00 */
[----:B------:R-:W-:-:S07]  /*13180*/  IMAD.MOV.U32 R3, RZ, RZ, R25 ;  /* 0x000000ffff037224 */ /* 0x000fce00078e0019 */
[----:B------:R-:W-:Y:S05]  /*13190*/  CALL.REL.NOINC `($__internal_1_$__cuda_sm20_div_rn_f64_full) ;  /* 0x0000000c00a87944 */ /* 0x000fea0003c00000 */
.L_x_376:
[----:B------:R-:W0:Y:S05]  /*131a0*/  BMOV.32.CLEAR R0, B0 ;  /* 0x0000000000007355 */ /* 0x000e2a0000100000 */
[----:B------:R1:W-:Y:S05]  /*131b0*/  BMOV.32 B0, R17 ;  /* 0x0000001100007356 */ /* 0x0003ea0000000000 */
[----:B------:R-:W-:Y:S05]  /*131c0*/  BSYNC.RECONVERGENT B0 ;  /* 0x0000000000007941 */ /* 0x000fea0003800200 */
.L_x_375:
[C---:B------:R-:W-:Y:S01]  /*131d0*/  DMUL R2, R20.reuse, R2 ;  /* 0x0000000214027228 */ /* 0x040fe20000000000 */
[----:B0-----:R3:W-:Y:S07]  /*131e0*/  BMOV.32 B0, R0 ;  /* 0x0000000000007356 */ /* 0x0017ee0000000000 */
[----:B------:R-:W-:-:S08]  /*131f0*/  DFMA R2, R20, 0.99558162689208984375, R2 ;  /* 0x3fefdbce1402782b */ /* 0x000fd00000000002 */
[----:B------:R-:W-:Y:S01]  /*13200*/  DADD R20, R2, R14 ;  /* 0x0000000002147229 */ /* 0x000fe2000000000e */
[----:B---3--:R-:W-:Y:S10]  /*13210*/  BRA `(.L_x_355) ;  /* 0x00000008009c7947 */ /* 0x008ff40003800000 */
.L_x_364:
[----:B------:R-:W-:Y:S01]  /*13220*/  DADD R22, R22, -1 ;  /* 0xbff0000016167429 */ /* 0x000fe20000000000 */
[----:B------:R-:W1:Y:S05]  /*13230*/  BMOV.32.CLEAR R7, B0 ;  /* 0x0000000000077355 */ /* 0x000e6a0000100000 */
[----:B------:R-:W-:Y:S04]  /*13240*/  BSSY.RECONVERGENT B0, `(.L_x_377) ;  /* 0x0000059000007945 */ /* 0x000fe80003800200 */
[----:B------:R-:W-:Y:S01]  /*13250*/  ISETP.GT.AND P0, PT, R23, 0xfffff, PT ;  /* 0x000fffff1700780c */ /* 0x000fe20003f04270 */
[----:B------:R-:W-:Y:S01]  /*13260*/  IMAD.MOV.U32 R2, RZ, RZ, R22 ;  /* 0x000000ffff027224 */ /* 0x000fe200078e0016 */
[----:B------:R-:W2:Y:S05]  /*13270*/  BMOV.32.CLEAR R4, B0 ;  /* 0x0000000000047355 */ /* 0x000eaa0000100000 */
[--C-:B------:R-:W-:Y:S01]  /*13280*/  IMAD.MOV.U32 R3, RZ, RZ, R23.reuse ;  /* 0x000000ffff037224 */ /* 0x100fe200078e0017 */
[----:B-1----:R1:W-:Y:S05]  /*13290*/  BMOV.32 B0, R7 ;  /* 0x0000000700007356 */ /* 0x0023ea0000000000 */
[----:B------:R-:W-:Y:S01]  /*132a0*/  @!P0 DMUL R2, R22, 1.80143985094819840000e+16 ;  /* 0x4350000016028828 */ /* 0x000fe20000000000 */
[----:B------:R-:W-:-:S02]  /*132b0*/  IMAD.MOV.U32 R13, RZ, RZ, R23 ;  /* 0x000000ffff0d7224 */ /* 0x000fc400078e0017 */
[----:B------:R-:W-:-:S07]  /*132c0*/  IMAD.MOV.U32 R6, RZ, RZ, R22 ;  /* 0x000000ffff067224 */ /* 0x000fce00078e0016 */
[----:B------:R-:W-:Y:S01]  /*132d0*/  @!P0 MOV R13, R3 ;  /* 0x00000003000d8202 */ /* 0x000fe20000000f00 */
[----:B------:R-:W-:-:S04]  /*132e0*/  @!P0 IMAD.MOV.U32 R6, RZ, RZ, R2 ;  /* 0x000000ffff068224 */ /* 0x000fc800078e0002 */
[----:B0-----:R-:W-:-:S05]  /*132f0*/  VIADD R0, R13, 0xffffffff ;  /* 0xffffffff0d007836 */ /* 0x001fca0000000000 */
[----:B------:R-:W-:Y:S01]  /*13300*/  ISETP.GT.U32.AND P1, PT, R0, 0x7feffffe, PT ;  /* 0x7feffffe0000780c */ /* 0x000fe20003f24070 */
[----:B------:R-:W-:Y:S02]  /*13310*/  IMAD.MOV.U32 R0, RZ, RZ, -0x3ff ;  /* 0xfffffc01ff007424 */ /* 0x000fe400078e00ff */
[----:B------:R-:W-:-:S10]  /*13320*/  @!P0 IMAD.MOV.U32 R0, RZ, RZ, -0x435 ;  /* 0xfffffbcbff008424 */ /* 0x000fd400078e00ff */
[----:B-12---:R-:W-:Y:S05]  /*13330*/  @P1 BRA `(.L_x_378) ;  /* 0x0000000400041947 */ /* 0x006fea0003800000 */
[----:B------:R-:W-:Y:S01]  /*13340*/  LOP3.LUT R2, R13, 0xfffff, RZ, 0xc0, !PT ;  /* 0x000fffff0d027812 */ /* 0x000fe200078ec0ff */
[----:B------:R-:W-:Y:S01]  /*13350*/  IMAD.MOV.U32 R24, RZ, RZ, -0x748574fc ;  /* 0x8b7a8b04ff187424 */ /* 0x000fe200078e00ff */
[----:B------:R-:W-:Y:S01]  /*13360*/  UMOV UR6, 0x3ae80f1e ;  /* 0x3ae80f1e00067882 */ /* 0x000fe20000000000 */
[----:B------:R-:W-:Y:S01]  /*13370*/  IMAD.MOV.U32 R25, RZ, RZ, 0x3ed0ee25 ;  /* 0x3ed0ee25ff197424 */ /* 0x000fe200078e00ff */
[----:B------:R-:W-:Y:S01]  /*13380*/  LOP3.LUT R3, R2, 0x3ff00000, RZ, 0xfc, !PT ;  /* 0x3ff0000002037812 */ /* 0x000fe200078efcff */
[----:B------:R-:W-:Y:S01]  /*13390*/  UMOV UR7, 0x3eb1380b ;  /* 0x3eb1380b00077882 */ /* 0x000fe20000000000 */
[----:B------:R-:W-:Y:S01]  /*133a0*/  MOV R2, R6 ;  /* 0x0000000600027202 */ /* 0x000fe20000000f00 */
[----:B------:R-:W-:Y:S01]  /*133b0*/  IMAD.MOV.U32 R6, RZ, RZ, RZ ;  /* 0x000000ffff067224 */ /* 0x000fe200078e00ff */
        /* <DEDUP_REMOVED lines=57> */
.L_x_378:
[----:B------:R-:W-:Y:S01]  /*13750*/  IMAD.MOV.U32 R6, RZ, RZ, 0x0 ;  /* 0x00000000ff067424 */ /* 0x000fe200078e00ff */
[----:B------:R-:W-:Y:S01]  /*13760*/  LOP3.LUT P0, RZ, R3, 0x7fffffff, RZ, 0xc0, !PT ;  /* 0x7fffffff03ff7812 */ /* 0x000fe2000780c0ff */
[----:B------:R-:W-:-:S06]  /*13770*/  IMAD.MOV.U32 R7, RZ, RZ, 0x7ff00000 ;  /* 0x7ff00000ff077424 */ /* 0x000fcc00078e00ff */
[----:B------:R-:W-:-:S10]  /*13780*/  DFMA R6, R2, R6, +INF ;  /* 0x7ff000000206742b */ /* 0x000fd40000000006 */
[----:B------:R-:W-:Y:S02]  /*13790*/  FSEL R2, R6, RZ, P0 ;  /* 0x000000ff06027208 */ /* 0x000fe40000000000 */
[----:B------:R-:W-:-:S07]  /*137a0*/  FSEL R3, R7, -QNAN , P0 ;  /* 0xfff0000007037808 */ /* 0x000fce0000000000 */
.L_x_379:
[----:B------:R-:W0:Y:S05]  /*137b0*/  BMOV.32.CLEAR R0, B0 ;  /* 0x0000000000007355 */ /* 0x000e2a0000100000 */
[----:B------:R1:W-:Y:S05]  /*137c0*/  BMOV.32 B0, R4 ;  /* 0x0000000400007356 */ /* 0x0003ea0000000000 */
[----:B------:R-:W-:Y:S05]  /*137d0*/  BSYNC.RECONVERGENT B0 ;  /* 0x0000000000007941 */ /* 0x000fea0003800200 */
.L_x_377:
[----:B------:R-:W-:Y:S01]  /*137e0*/  DADD R20, R22, R22 ;  /* 0x0000000016147229 */ /* 0x000fe20000000016 */
[----:B0-----:R0:W-:Y:S05]  /*137f0*/  BMOV.32 B0, R0 ;  /* 0x0000000000007356 */ /* 0x0011ea0000000000 */
[----:B------:R-:W2:Y:S01]  /*13800*/  MUFU.RCP64H R7, R21 ;  /* 0x0000001500077308 */ /* 0x000ea20000001800 */
[----:B------:R-:W-:Y:S01]  /*13810*/  DADD R14, R14, R2 ;  /* 0x000000000e0e7229 */ /* 0x000fe20000000002 */
[----:B0-----:R-:W0:Y:S05]  /*13820*/  BMOV.32.CLEAR R0, B0 ;  /* 0x0000000000007355 */ /* 0x001e2a0000100000 */
[----:B------:R-:W-:Y:S01]  /*13830*/  VIADD R6, R21, 0x300402 ;  /* 0x0030040215067836 */ /* 0x000fe20000000000 */
[----:B------:R-:W-:Y:S04]  /*13840*/  BSSY.RECONVERGENT B0, `(.L_x_380) ;  /* 0x0000013000007945 */ /* 0x000fe80003800200 */
[----:B------:R-:W-:Y:S01]  /*13850*/  FSETP.GEU.AND P0, PT, |R6|, 5.8789094863358348022e-39, PT ;  /* 0x004004020600780b */ /* 0x000fe20003f0e200 */
[----:B------:R-:W3:Y:S05]  /*13860*/  BMOV.32.CLEAR R12, B0 ;  /* 0x00000000000c7355 */ /* 0x000eea0000100000 */
[----:B--2---:R-:W-:Y:S01]  /*13870*/  DFMA R8, -R20, R6, 1 ;  /* 0x3ff000001408742b */ /* 0x004fe20000000106 */
[----:B0-----:R0:W-:Y:S07]  /*13880*/  BMOV.32 B0, R0 ;  /* 0x0000000000007356 */ /* 0x0011ee0000000000 */
[----:B------:R-:W-:-:S08]  /*13890*/  DFMA R8, R8, R8, R8 ;  /* 0x000000080808722b */ /* 0x000fd00000000008 */
[----:B------:R-:W-:-:S08]  /*138a0*/  DFMA R8, R6, R8, R6 ;  /* 0x000000080608722b */ /* 0x000fd00000000006 */
[----:B------:R-:W-:-:S08]  /*138b0*/  DFMA R10, -R20, R8, 1 ;  /* 0x3ff00000140a742b */ /* 0x000fd00000000108 */
[----:B------:R-:W-:Y:S01]  /*138c0*/  DFMA R2, R8, R10, R8 ;  /* 0x0000000a0802722b */ /* 0x000fe20000000008 */
[----:B0--3--:R-:W-:Y:S10]  /*138d0*/  @P0 BRA `(.L_x_381) ;  /* 0x00000000001c0947 */ /* 0x009ff40003800000 */
[----:B------:R-:W-:Y:S01]  /*138e0*/  LOP3.LUT R2, R21, 0x7fffffff, RZ, 0xc0, !PT ;  /* 0x7fffffff15027812 */ /* 0x000fe200078ec0ff */
[----:B------:R-:W-:Y:S05]  /*138f0*/  BMOV.32.CLEAR RZ, B11 ;  /* 0x000000000bff7355 */ /* 0x000fea0000100000 */
[----:B-1----:R-:W-:Y:S01]  /*13900*/  IMAD.MOV.U32 R4, RZ, RZ, R20 ;  /* 0x000000ffff047224 */ /* 0x002fe200078e0014 */
[----:B------:R-:W-:Y:S01]  /*13910*/  MOV R3, R21 ;  /* 0x0000001500037202 */ /* 0x000fe20000000f00 */
[----:B------:R-:W-:Y:S01]  /*13920*/  VIADD R2, R2, 0xfff00000 ;  /* 0xfff0000002027836 */ /* 0x000fe20000000000 */
[----:B------:R-:W-:-:S07]  /*13930*/  MOV R0, 0x13950 ;  /* 0x0001395000007802 */ /* 0x000fce0000000f00 */
[----:B------:R-:W-:Y:S05]  /*13940*/  CALL.REL.NOINC `($__internal_0_$__cuda_sm20_dblrcp_rn_slowpath_v3) ;  /* 0x0000000000f87944 */ /* 0x000fea0003c00000 */
.L_x_381:
[----:B------:R-:W0:Y:S05]  /*13950*/  BMOV.32.CLEAR R0, B0 ;  /* 0x0000000000007355 */ /* 0x000e2a0000100000 */
[----:B------:R2:W-:Y:S05]  /*13960*/  BMOV.32 B0, R12 ;  /* 0x0000000c00007356 */ /* 0x0005ea0000000000 */
[----:B------:R-:W-:Y:S05]  /*13970*/  BSYNC.RECONVERGENT B0 ;  /* 0x0000000000007941 */ /* 0x000fea0003800200 */
.L_x_380:
[----:B------:R-:W-:Y:S01]  /*13980*/  DMUL R22, R22, R22 ;  /* 0x0000001616167228 */ /* 0x000fe20000000000 */
[----:B0-----:R0:W-:Y:S05]  /*13990*/  BMOV.32 B0, R0 ;  /* 0x0000000000007356 */ /* 0x0011ea0000000000 */
[----:B------:R-:W3:Y:S01]  /*139a0*/  MUFU.RCP64H R7, R23 ;  /* 0x0000001700077308 */ /* 0x000ee20000001800 */
[----:B------:R-:W-:Y:S01]  /*139b0*/  DADD R14, R14, R2 ;  /* 0x000000000e0e7229 */ /* 0x000fe20000000002 */
[----:B0-----:R-:W0:Y:S05]  /*139c0*/  BMOV.32.CLEAR R0, B0 ;  /* 0x0000000000007355 */ /* 0x001e2a0000100000 */
[----:B------:R-:W-:Y:S01]  /*139d0*/  VIADD R6, R23, 0x300402 ;  /* 0x0030040217067836 */ /* 0x000fe20000000000 */
[----:B------:R-:W-:Y:S04]  /*139e0*/  BSSY.RECONVERGENT B0, `(.L_x_382) ;  /* 0x0000013000007945 */ /* 0x000fe80003800200 */
[----:B------:R-:W-:Y:S01]  /*139f0*/  FSETP.GEU.AND P0, PT, |R6|, 5.8789094863358348022e-39, PT ;  /* 0x004004020600780b */ /* 0x000fe20003f0e200 */
[----:B--2---:R-:W2:Y:S05]  /*13a00*/  BMOV.32.CLEAR R12, B0 ;  /* 0x00000000000c7355 */ /* 0x004eaa0000100000 */
[----:B---3--:R-:W-:Y:S01]  /*13a10*/  DFMA R8, -R22, R6, 1 ;  /* 0x3ff000001608742b */ /* 0x008fe20000000106 */
[----:B0-----:R0:W-:Y:S07]  /*13a20*/  BMOV.32 B0, R0 ;  /* 0x0000000000007356 */ /* 0x0011ee0000000000 */
[----:B------:R-:W-:-:S08]  /*13a30*/  DFMA R8, R8, R8, R8 ;  /* 0x000000080808722b */ /* 0x000fd00000000008 */
[----:B------:R-:W-:-:S08]  /*13a40*/  DFMA R8, R6, R8, R6 ;  /* 0x000000080608722b */ /* 0x000fd00000000006 */
[----:B------:R-:W-:-:S08]  /*13a50*/  DFMA R10, -R22, R8, 1 ;  /* 0x3ff00000160a742b */ /* 0x000fd00000000108 */
[----:B------:R-:W-:Y:S01]  /*13a60*/  DFMA R2, R8, R10, R8 ;  /* 0x0000000a0802722b */ /* 0x000fe20000000008 */
[----:B0-2---:R-:W-:Y:S10]  /*13a70*/  @P0 BRA `(.L_x_383) ;  /* 0x00000000001c0947 */ /* 0x005ff40003800000 */
[----:B------:R-:W-:Y:S01]  /*13a80*/  LOP3.LUT R2, R23, 0x7fffffff, RZ, 0xc0, !PT ;  /* 0x7fffffff17027812 */ /* 0x000fe200078ec0ff */
[----:B------:R-:W-:Y:S05]  /*13a90*/  BMOV.32.CLEAR RZ, B11 ;  /* 0x000000000bff7355 */ /* 0x000fea0000100000 */
[----:B-1----:R-:W-:Y:S01]  /*13aa0*/  IMAD.MOV.U32 R4, RZ, RZ, R22 ;  /* 0x000000ffff047224 */ /* 0x002fe200078e0016 */
[----:B------:R-:W-:Y:S01]  /*13ab0*/  MOV R0, 0x13af0 ;  /* 0x00013af000007802 */ /* 0x000fe20000000f00 */
[----:B------:R-:W-:Y:S02]  /*13ac0*/  IMAD.MOV.U32 R3, RZ, RZ, R23 ;  /* 0x000000ffff037224 */ /* 0x000fe400078e0017 */
[----:B------:R-:W-:-:S07]  /*13ad0*/  VIADD R2, R2, 0xfff00000 ;  /* 0xfff0000002027836 */ /* 0x000fce0000000000 */
[----:B------:R-:W-:Y:S05]  /*13ae0*/  CALL.REL.NOINC `($__internal_0_$__cuda_sm20_dblrcp_rn_slowpath_v3) ;  /* 0x0000000000907944 */ /* 0x000fea0003c00000 */
.L_x_383:
[----:B------:R-:W0:Y:S05]  /*13af0*/  BMOV.32.CLEAR R0, B0 ;  /* 0x0000000000007355 */ /* 0x000e2a0000100000 */
[----:B------:R2:W-:Y:S05]  /*13b00*/  BMOV.32 B0, R12 ;  /* 0x0000000c00007356 */ /* 0x0005ea0000000000 */
[----:B------:R-:W-:Y:S05]  /*13b10*/  BSYNC.RECONVERGENT B0 ;  /* 0x0000000000007941 */ /* 0x000fea0003800200 */
.L_x_382:
[----:B------:R-:W-:Y:S01]  /*13b20*/  MOV R8, 0x55555555 ;  /* 0x5555555500087802 */ /* 0x000fe20000000f00 */
[----:B------:R-:W-:Y:S01]  /*13b30*/  IMAD.MOV.U32 R9, RZ, RZ, 0x3fb55555 ;  /* 0x3fb55555ff097424 */ /* 0x000fe200078e00ff */
[----:B------:R-:W-:Y:S01]  /*13b40*/  UMOV UR6, 0x5e5e5e5e ;  /* 0x5e5e5e5e00067882 */ /* 0x000fe20000000000 */
[----:B------:R-:W-:Y:S01]  /*13b50*/  UMOV UR7, 0x3fdc5e5e ;  /* 0x3fdc5e5e00077882 */ /* 0x000fe20000000000 */
[----:B0-----:R3:W-:Y:S05]  /*13b60*/  BMOV.32 B0, R0 ;  /* 0x0000000000007356 */ /* 0x0017ea0000000000 */
        /* <DEDUP_REMOVED lines=17> */
[----:B---3--:R-:W-:-:S11]  /*13c80*/  DFMA R20, R6, -R2, R14 ;  /* 0x800000020614722b */ /* 0x008fd6000000000e */
.L_x_355:
[----:B0-----:R-:W0:Y:S05]  /*13c90*/  BMOV.32.CLEAR R0, B11 ;  /* 0x000000000b007355 */ /* 0x001e2a0000100000 */
[----:B------:R3:W-:Y:S05]  /*13ca0*/  BMOV.32 B11, R16 ;  /* 0x000000100b007356 */ /* 0x0007ea0000000000 */
[----:B------:R-:W-:Y:S05]  /*13cb0*/  BSYNC.RECONVERGENT B11 ;  /* 0x00000000000b7941 */ /* 0x000fea0003800200 */
.L_x_352:
[----:B------:R-:W-:Y:S05]  /*13cc0*/  WARPSYNC.ALL ;  /* 0x0000000000007948 */ /* 0x000fea0003800000 */
[----:B------:R-:W4:Y:S01]  /*13cd0*/  LDC.64 R2, c[0x0][0x3b0] ;  /* 0x0000ec00ff027b82 */ /* 0x000f220000000a00 */
[----:B------:R-:W-:Y:S01]  /*13ce0*/  DADD R18, R18, -R20 ;  /* 0x0000000012127229 */ /* 0x000fe20000000814 */
[----:B0-----:R-:W-:Y:S05]  /*13cf0*/  BMOV.32 B11, R0 ;  /* 0x000000000b007356 */ /* 0x001fea0000000000 */
[----:B----4-:R-:W-:-:S05]  /*13d00*/  IMAD.WIDE R2, R5, 0x8, R2 ;  /* 0x0000000805027825 */ /* 0x010fca00078e0202 */
[----:B------:R-:W-:Y:S01]  /*13d10*/  STG.E.64 desc[UR4][R2.64], R18 ;  /* 0x0000001202007986 */ /* 0x000fe2000c101b04 */
[----:B------:R-:W-:Y:S05]  /*13d20*/  EXIT ;  /* 0x000000000000794d */ /* 0x000fea0003800000 */
        .weak           $__internal_0_$__cuda_sm20_dblrcp_rn_slowpath_v3
        .type           $__internal_0_$__cuda_sm20_dblrcp_rn_slowpath_v3,@function
        .size           $__internal_0_$__cuda_sm20_dblrcp_rn_slowpath_v3,($__internal_1_$__cuda_sm20_div_rn_f64_full - $__internal_0_$__cuda_sm20_dblrcp_rn_slowpath_v3)
$__internal_0_$__cuda_sm20_dblrcp_rn_slowpath_v3:
[----:B------:R-:W-:Y:S01]  /*13d30*/  IMAD.MOV.U32 R8, RZ, RZ, R4 ;  /* 0x000000ffff087224 */ /* 0x000fe200078e0004 */
[----:B------:R-:W0:Y:S05]  /*13d40*/  BMOV.32.CLEAR R6, B0 ;  /* 0x0000000000067355 */ /* 0x000e2a0000100000 */
[----:B------:R-:W-:Y:S01]  /*13d50*/  IMAD.MOV.U32 R9, RZ, RZ, R3 ;  /* 0x000000ffff097224 */ /* 0x000fe200078e0003 */
[----:B------:R-:W-:Y:S05]  /*13d60*/  BSSY.RECONVERGENT B0, `(.L_x_384) ;  /* 0x0000027000007945 */ /* 0x000fea0003800200 */
[----:B------:R-:W-:Y:S01]  /*13d70*/  DSETP.GTU.AND P0, PT, |R8|, +INF , PT ;  /* 0x7ff000000800742a */ /* 0x000fe20003f0c200 */
[----:B------:R-:W1:Y:S05]  /*13d80*/  BMOV.32.CLEAR R4, B0 ;  /* 0x0000000000047355 */ /* 0x000e6a0000100000 */
[----:B0-----:R0:W-:Y:S08]  /*13d90*/  BMOV.32 B0, R6 ;  /* 0x0000000600007356 */ /* 0x0011f00000000000 */
[----:B01----:R-:W-:Y:S05]  /*13da0*/  @P0 BRA `(.L_x_385) ;  /* 0x0000000000780947 */ /* 0x003fea0003800000 */
[----:B------:R-:W-:-:S05]  /*13db0*/  LOP3.LUT R3, R3, 0x7fffffff, RZ, 0xc0, !PT ;  /* 0x7fffffff03037812 */ /* 0x000fca00078ec0ff */
[----:B------:R-:W-:-:S05]  /*13dc0*/  VIADD R6, R3, 0xffffffff ;  /* 0xffffffff03067836 */ /* 0x000fca0000000000 */
[----:B------:R-:W-:-:S13]  /*13dd0*/  ISETP.GE.U32.AND P0, PT, R6, 0x7fefffff, PT ;  /* 0x7fefffff0600780c */ /* 0x000fda0003f06070 */
[----:B------:R-:W-:Y:S02]  /*13de0*/  @P0 LOP3.LUT R7, R9, 0x7ff00000, RZ, 0x3c, !PT ;  /* 0x7ff0000009070812 */ /* 0x000fe400078e3cff */
[----:B------:R-:W-:Y:S01]  /*13df0*/  @P0 MOV R6, RZ ;  /* 0x000000ff00060202 */ /* 0x000fe20000000f00 */
[----:B------:R-:W-:Y:S06]  /*13e00*/  @P0 BRA `(.L_x_386) ;  /* 0x0000000000680947 */ /* 0x000fec0003800000 */
[----:B------:R-:W-:-:S13]  /*13e10*/  ISETP.GE.U32.AND P0, PT, R3, 0x1000001, PT ;  /* 0x010000010300780c */ /* 0x000fda0003f06070 */
[----:B------:R-:W-:Y:S05]  /*13e20*/  @!P0 BRA `(.L_x_387) ;  /* 0x0000000000348947 */ /* 0x000fea0003800000 */
[----:B------:R-:W-:Y:S02]  /*13e30*/  VIADD R7, R9, 0xc0200000 ;  /* 0xc020000009077836 */ /* 0x000fe40000000000 */
[----:B------:R-:W-:Y:S02]  /*13e40*/  IMAD.MOV.U32 R6, RZ, RZ, R8 ;  /* 0x000000ffff067224 */ /* 0x000fe400078e0008 */
[----:B------:R-:W0:Y:S04]  /*13e50*/  MUFU.RCP64H R3, R7 ;  /* 0x0000000700037308 */ /* 0x000e280000001800 */
[----:B0-----:R-:W-:-:S08]  /*13e60*/  DFMA R10, -R6, R2, 1 ;  /* 0x3ff00000060a742b */ /* 0x001fd00000000102 */
[----:B------:R-:W-:-:S08]  /*13e70*/  DFMA R10, R10, R10, R10 ;  /* 0x0000000a0a0a722b */ /* 0x000fd0000000000a */
[----:B------:R-:W-:-:S08]  /*13e80*/  DFMA R10, R2, R10, R2 ;  /* 0x0000000a020a722b */ /* 0x000fd00000000002 */
[----:B------:R-:W-:-:S08]  /*13e90*/  DFMA R2, -R6, R10, 1 ;  /* 0x3ff000000602742b */ /* 0x000fd0000000010a */
[----:B------:R-:W-:-:S08]  /*13ea0*/  DFMA R2, R10, R2, R10 ;  /* 0x000000020a02722b */ /* 0x000fd0000000000a */
[----:B------:R-:W-:-:S08]  /*13eb0*/  DMUL R2, R2, 2.2250738585072013831e-308 ;  /* 0x0010000002027828 */ /* 0x000fd00000000000 */
[----:B------:R-:W-:-:S08]  /*13ec0*/  DFMA R8, -R8, R2, 1 ;  /* 0x3ff000000808742b */ /* 0x000fd00000000102 */
[----:B------:R-:W-:-:S08]  /*13ed0*/  DFMA R8, R8, R8, R8 ;  /* 0x000000080808722b */ /* 0x000fd00000000008 */
[----:B------:R-:W-:Y:S01]  /*13ee0*/  DFMA R6, R2, R8, R2 ;  /* 0x000000080206722b */ /* 0x000fe20000000002 */
[----:B------:R-:W-:Y:S10]  /*13ef0*/  BRA `(.L_x_386) ;  /* 0x00000000002c7947 */ /* 0x000ff40003800000 */
.L_x_387:
[----:B------:R-:W-:-:S06]  /*13f00*/  DMUL R8, R8, 8.11296384146066816958e+31 ;  /* 0x4690000008087828 */ /* 0x000fcc0000000000 */
[----:B------:R-:W0:Y:S02]  /*13f10*/  MUFU.RCP64H R3, R9 ;  /* 0x0000000900037308 */ /* 0x000e240000001800 */
[----:B0-----:R-:W-:-:S08]  /*13f20*/  DFMA R6, -R8, R2, 1 ;  /* 0x3ff000000806742b */ /* 0x001fd00000000102 */
[----:B------:R-:W-:-:S08]  /*13f30*/  DFMA R6, R6, R6, R6 ;  /* 0x000000060606722b */ /* 0x000fd00000000006 */
[----:B------:R-:W-:-:S08]  /*13f40*/  DFMA R6, R2, R6, R2 ;  /* 0x000000060206722b */ /* 0x000fd00000000002 */
[----:B------:R-:W-:-:S08]  /*13f50*/  DFMA R2, -R8, R6, 1 ;  /* 0x3ff000000802742b */ /* 0x000fd00000000106 */
[----:B------:R-:W-:-:S08]  /*13f60*/  DFMA R2, R6, R2, R6 ;  /* 0x000000020602722b */ /* 0x000fd00000000006 */
[----:B------:R-:W-:Y:S01]  /*13f70*/  DMUL R6, R2, 8.11296384146066816958e+31 ;  /* 0x4690000002067828 */ /* 0x000fe20000000000 */
[----:B------:R-:W-:Y:S10]  /*13f80*/  BRA `(.L_x_386) ;  /* 0x0000000000087947 */ /* 0x000ff40003800000 */
.L_x_385:
[----:B------:R-:W-:Y:S01]  /*13f90*/  LOP3.LUT R7, R9, 0x80000, RZ, 0xfc, !PT ;  /* 0x0008000009077812 */ /* 0x000fe200078efcff */
[----:B------:R-:W-:-:S07]  /*13fa0*/  IMAD.MOV.U32 R6, RZ, RZ, R8 ;  /* 0x000000ffff067224 */ /* 0x000fce00078e0008 */
.L_x_386:
[----:B------:R-:W0:Y:S05]  /*13fb0*/  BMOV.32.CLEAR R2, B11 ;  /* 0x000000000b027355 */ /* 0x000e2a0000100000 */
[----:B------:R1:W-:Y:S05]  /*13fc0*/  BMOV.32 B11, R4 ;  /* 0x000000040b007356 */ /* 0x0003ea0000000000 */
[----:B------:R-:W-:Y:S05]  /*13fd0*/  BSYNC.RECONVERGENT B11 ;  /* 0x00000000000b7941 */ /* 0x000fea0003800200 */
.L_x_384:
[----:B0-----:R0:W-:Y:S05]  /*13fe0*/  BMOV.32 B11, R2 ;  /* 0x000000020b007356 */ /* 0x0011ea0000000000 */
[----:B------:R-:W-:Y:S01]  /*13ff0*/  MOV R3, R7 ;  /* 0x0000000700037202 */ /* 0x000fe20000000f00 */
[----:B------:R-:W-:Y:S02]  /*14000*/  IMAD.MOV.U32 R7, RZ, RZ, 0x0 ;  /* 0x00000000ff077424 */ /* 0x000fe400078e00ff */
[----:B0-----:R-:W-:Y:S02]  /*14010*/  IMAD.MOV.U32 R2, RZ, RZ, R6 ;  /* 0x000000ffff027224 */ /* 0x001fe400078e0006 */
[----:B------:R-:W-:-:S04]  /*14020*/  IMAD.MOV.U32 R6, RZ, RZ, R0 ;  /* 0x000000ffff067224 */ /* 0x000fc800078e0000 */
[----:B-1----:R-:W-:Y:S05]  /*14030*/  RET.REL.NODEC R6 `(_Z16bnb_deriv_kernelPKiPKdS2_S2_PdS3_S3_i) ;  /* 0xfffffebc06f07950 */ /* 0x002fea0003c3ffff */
        .weak           $__internal_1_$__cuda_sm20_div_rn_f64_full
        .type           $__internal_1_$__cuda_sm20_div_rn_f64_full,@function
        .size           $__internal_1_$__cuda_sm20_div_rn_f64_full,($_Z16bnb_deriv_kernelPKiPKdS2_S2_PdS3_S3_i$__internal_trig_reduction_slowpathd - $__internal_1_$__cuda_sm20_div_rn_f64_full)
$__internal_1_$__cuda_sm20_div_rn_f64_full:
[----:B------:R-:W-:Y:S01]  /*14040*/  IMAD.MOV.U32 R33, RZ, RZ, R3 ;  /* 0x000000ffff217224 */ /* 0x000fe200078e0003 */
[----:B------:R-:W-:Y:S01]  /*14050*/  FSETP.GEU.AND P0, PT, |R7|, 1.469367938527859385e-39, PT ;  /* 0x001000000700780b */ /* 0x000fe20003f0e200 */
[----:B------:R-:W-:Y:S01]  /*14060*/  IMAD.MOV.U32 R11, RZ, RZ, R7 ;  /* 0x000000ffff0b7224 */ /* 0x000fe200078e0007 */
[----:B------:R-:W-:Y:S01]  /*14070*/  MOV R10, R6 ;  /* 0x00000006000a7202 */ /* 0x000fe20000000f00 */
[----:B------:R-:W-:Y:S01]  /*14080*/  IMAD.MOV.U32 R12, RZ, RZ, R6 ;  /* 0x000000ffff0c7224 */ /* 0x000fe200078e0006 */
[----:B------:R-:W-:Y:S01]  /*14090*/  FSETP.GEU.AND P2, PT, |R33|, 1.469367938527859385e-39, PT ;  /* 0x001000002100780b */ /* 0x000fe20003f4e200 */
[----:B------:R-:W-:Y:S01]  /*140a0*/  IMAD.MOV.U32 R32, RZ, RZ, R2 ;  /* 0x000000ffff207224 */ /* 0x000fe200078e0002 */
[C---:B------:R-:W-:Y:S01]  /*140b0*/  LOP3.LUT R0, R7.reuse, 0x800fffff, RZ, 0xc0, !PT ;  /* 0x800fffff07007812 */ /* 0x040fe200078ec0ff */
[----:B------:R-:W-:Y:S01]  /*140c0*/  IMAD.MOV.U32 R2, RZ, RZ, 0x1ca00000 ;  /* 0x1ca00000ff027424 */ /* 0x000fe200078e00ff */
[----:B------:R-:W-:Y:S01]  /*140d0*/  LOP3.LUT R7, R7, 0x7ff00000, RZ, 0xc0, !PT ;  /* 0x7ff0000007077812 */ /* 0x000fe200078ec0ff */
[----:B------:R-:W-:Y:S01]  /*140e0*/  IMAD.MOV.U32 R36, RZ, RZ, R32 ;  /* 0x000000ffff247224 */ /* 0x000fe200078e0020 */
[----:B------:R-:W-:Y:S01]  /*140f0*/  LOP3.LUT R13, R0, 0x3ff00000, RZ, 0xfc, !PT ;  /* 0x3ff00000000d7812 */ /* 0x000fe200078efcff */
[----:B------:R-:W-:Y:S01]  /*14100*/  IMAD.MOV.U32 R34, RZ, RZ, 0x1 ;  /* 0x00000001ff227424 */ /* 0x000fe200078e00ff */
[----:B------:R-:W-:Y:S01]  /*14110*/  LOP3.LUT R0, R33, 0x7ff00000, RZ, 0xc0, !PT ;  /* 0x7ff0000021007812 */ /* 0x000fe200078ec0ff */
[----:B------:R-:W-:Y:S01]  /*14120*/  @!P0 DMUL R12, R10, 8.98846567431157953865e+307 ;  /* 0x7fe000000a0c8828 */ /* 0x000fe20000000000 */
[----:B------:R-:W0:Y:S05]  /*14130*/  BMOV.32.CLEAR R8, B0 ;  /* 0x0000000000087355 */ /* 0x000e2a0000100000 */
[----:B------:R-:W-:Y:S01]  /*14140*/  @!P2 LOP3.LUT R3, R11, 0x7ff00000, RZ, 0xc0, !PT ;  /* 0x7ff000000b03a812 */ /* 0x000fe200078ec0ff */
[----:B------:R-:W1:Y:S01]  /*14150*/  MUFU.RCP64H R35, R13 ;  /* 0x0000000d00237308 */ /* 0x000e620000001800 */
[C---:B------:R-:W-:Y:S01]  /*14160*/  ISETP.GE.U32.AND P1, PT, R0.reuse, R7, PT ;  /* 0x000000070000720c */ /* 0x040fe20003f26070 */
[----:B------:R-:W-:Y:S01]  /*14170*/  BSSY.RECONVERGENT B0, `(.L_x_388) ;  /* 0x0000052000007945 */ /* 0x000fe20003800200 */
[----:B------:R-:W-:-:S02]  /*14180*/  @!P2 ISETP.GE.U32.AND P3, PT, R0, R3, PT ;  /* 0x000000030000a20c */ /* 0x000fc40003f66070 */
[C---:B------:R-:W-:Y:S02]  /*14190*/  SEL R6, R2.reuse, 0x63400000, !P1 ;  /* 0x6340000002067807 */ /* 0x040fe40004800000 */
[----:B------:R-:W-:Y:S02]  /*141a0*/  @!P2 SEL R3, R2, 0x63400000, !P3 ;  /* 0x634000000203a807 */ /* 0x000fe40005800000 */
[--C-:B------:R-:W-:Y:S01]  /*141b0*/  LOP3.LUT R37, R6, 0x800fffff, R33.reuse, 0xf8, !PT ;  /* 0x800fffff06257812 */ /* 0x100fe200078ef821 */
[----:B------:R-:W-:Y:S01]  /*141c0*/  IMAD.MOV.U32 R6, RZ, RZ, R0 ;  /* 0x000000ffff067224 */ /* 0x000fe200078e0000 */
[----:B------:R-:W-:Y:S02]  /*141d0*/  @!P2 LOP3.LUT R3, R3, 0x80000000, R33, 0xf8, !PT ;  /* 0x800000000303a812 */ /* 0x000fe400078ef821 */
[----:B------:R-:W-:Y:S02]  /*141e0*/  @!P2 MOV R40, RZ ;  /* 0x000000ff0028a202 */ /* 0x000fe40000000f00 */
[----:B------:R-:W-:-:S02]  /*141f0*/  @!P2 LOP3.LUT R41, R3, 0x100000, RZ, 0xfc, !PT ;  /* 0x001000000329a812 */ /* 0x000fc400078efcff */
[----:B------:R-:W-:-:S04]  /*14200*/  @!P0 LOP3.LUT R7, R13, 0x7ff00000, RZ, 0xc0, !PT ;  /* 0x7ff000000d078812 */ /* 0x000fc800078ec0ff */
[----:B------:R-:W-:Y:S02]  /*14210*/  @!P2 DFMA R36, R36, 2, -R40 ;  /* 0x400000002424a82b */ /* 0x000fe40000000828 */
[----:B-1----:R-:W-:-:S08]  /*14220*/  DFMA R40, R34, -R12, 1 ;  /* 0x3ff000002228742b */ /* 0x002fd0000000080c */
[----:B------:R-:W-:Y:S01]  /*14230*/  DFMA R40, R40, R40, R40 ;  /* 0x000000282828722b */ /* 0x000fe20000000028 */
[----:B------:R-:W-:-:S05]  /*14240*/  @!P2 LOP3.LUT R6, R37, 0x7ff00000, RZ, 0xc0, !PT ;  /* 0x7ff000002506a812 */ /* 0x000fca00078ec0ff */
[----:B------:R-:W-:Y:S02]  /*14250*/  VIADD R3, R6, 0xffffffff ;  /* 0xffffffff06037836 */ /* 0x000fe40000000000 */
[----:B------:R-:W-:-:S03]  /*14260*/  DFMA R34, R34, R40, R34 ;  /* 0x000000282222722b */ /* 0x000fc60000000022 */
[----:B------:R-:W-:Y:S01]  /*14270*/  ISETP.GT.U32.AND P0, PT, R3, 0x7feffffe, PT ;  /* 0x7feffffe0300780c */ /* 0x000fe20003f04070 */
[----:B------:R-:W-:-:S04]  /*14280*/  VIADD R3, R7, 0xffffffff ;  /* 0xffffffff07037836 */ /* 0x000fc80000000000 */
[C---:B------:R-:W-:Y:S01]  /*14290*/  DFMA R42, R34.reuse, -R12, 1 ;  /* 0x3ff00000222a742b */ /* 0x040fe2000000080c */
[----:B------:R-:W-:Y:S02]  /*142a0*/  ISETP.GT.U32.OR P0, PT, R3, 0x7feffffe, P0 ;  /* 0x7feffffe0300780c */ /* 0x000fe40000704470 */
[----:B------:R-:W1:Y:S05]  /*142b0*/  BMOV.32.CLEAR R3, B0 ;  /* 0x0000000000037355 */ /* 0x000e6a0000100000 */
[----:B------:R-:W-:Y:S01]  /*142c0*/  DFMA R42, R34, R42, R34 ;  /* 0x0000002a222a722b */ /* 0x000fe20000000022 */
[----:B0-----:R0:W-:Y:S07]  /*142d0*/  BMOV.32 B0, R8 ;  /* 0x0000000800007356 */ /* 0x0011ee0000000000 */
[----:B------:R-:W-:-:S08]  /*142e0*/  DMUL R40, R42, R36 ;  /* 0x000000242a287228 */ /* 0x000fd00000000000 */
[----:B------:R-:W-:-:S08]  /*142f0*/  DFMA R34, R40, -R12, R36 ;  /* 0x8000000c2822722b */ /* 0x000fd00000000024 */
[----:B------:R-:W-:Y:S01]  /*14300*/  DFMA R34, R42, R34, R40 ;  /* 0x000000222a22722b */ /* 0x000fe20000000028 */
[----:B01----:R-:W-:Y:S10]  /*14310*/  @P0 BRA `(.L_x_389) ;  /* 0x0000000000740947 */ /* 0x003ff40003800000 */
[----:B------:R-:W-:Y:S01]  /*14320*/  LOP3.LUT R7, R11, 0x7ff00000, RZ, 0xc0, !PT ;  /* 0x7ff000000b077812 */ /* 0x000fe200078ec0ff */
[----:B------:R-:W-:-:S03]  /*14330*/  IMAD.MOV.U32 R32, RZ, RZ, RZ ;  /* 0x000000ffff207224 */ /* 0x000fc600078e00ff */
[CC--:B------:R-:W-:Y:S02]  /*14340*/  VIADDMNMX R6, R0.reuse, -R7.reuse, 0xb9600000, !PT ;  /* 0xb960000000067446 */ /* 0x0c0fe40007800907 */
[----:B------:R-:W-:Y:S02]  /*14350*/  ISETP.GE.U32.AND P0, PT, R0, R7, PT ;  /* 0x000000070000720c */ /* 0x000fe40003f06070 */
[----:B------:R-:W-:Y:S02]  /*14360*/  VIMNMX R6, PT, PT, R6, 0x46a00000, PT ;  /* 0x46a0000006067848 */ /* 0x000fe40003fe0100 */
[----:B------:R-:W-:-:S04]  /*14370*/  SEL R7, R2, 0x63400000, !P0 ;  /* 0x6340000002077807 */ /* 0x000fc80004000000 */
[----:B------:R-:W-:-:S05]  /*14380*/  IADD3 R6, PT, PT, -R7, R6, RZ ;  /* 0x0000000607067210 */ /* 0x000fca0007ffe1ff */
[----:B------:R-:W-:-:S06]  /*14390*/  VIADD R33, R6, 0x7fe00000 ;  /* 0x7fe0000006217836 */ /* 0x000fcc0000000000 */
[----:B------:R-:W-:-:S10]  /*143a0*/  DMUL R8, R34, R32 ;  /* 0x0000002022087228 */ /* 0x000fd40000000000 */
[----:B------:R-:W-:-:S13]  /*143b0*/  FSETP.GTU.AND P0, PT, |R9|, 1.469367938527859385e-39, PT ;  /* 0x001000000900780b */ /* 0x000fda0003f0c200 */
[----:B------:R-:W-:Y:S05]  /*143c0*/  @P0 BRA `(.L_x_390) ;  /* 0x0000000000a80947 */ /* 0x000fea0003800000 */
[----:B------:R-:W-:Y:S01]  /*143d0*/  DFMA R12, R34, -R12, R36 ;  /* 0x8000000c220c722b */ /* 0x000fe20000000024 */
[----:B------:R-:W-:-:S09]  /*143e0*/  IMAD.MOV.U32 R32, RZ, RZ, RZ ;  /* 0x000000ffff207224 */ /* 0x000fd200078e00ff */
[C---:B------:R-:W-:Y:S02]  /*143f0*/  FSETP.NEU.AND P0, PT, R13.reuse, RZ, PT ;  /* 0x000000ff0d00720b */ /* 0x040fe40003f0d000 */
[----:B------:R-:W-:-:S04]  /*14400*/  LOP3.LUT R0, R13, 0x80000000, R11, 0x48, !PT ;  /* 0x800000000d007812 */ /* 0x000fc800078e480b */
[----:B------:R-:W-:-:S07]  /*14410*/  LOP3.LUT R33, R0, R33, RZ, 0xfc, !PT ;  /* 0x0000002100217212 */ /* 0x000fce00078efcff */
[----:B------:R-:W-:Y:S05]  /*14420*/  @!P0 BRA `(.L_x_390) ;  /* 0x0000000000908947 */ /* 0x000fea0003800000 */
[----:B------:R-:W-:Y:S01]  /*14430*/  IMAD.MOV R11, RZ, RZ, -R6 ;  /* 0x000000ffff0b7224 */ /* 0x000fe200078e0a06 */
[----:B------:R-:W-:Y:S02]  /*14440*/  MOV R10, RZ ;  /* 0x000000ff000a7202 */ /* 0x000fe40000000f00 */
[----:B------:R-:W-:-:S04]  /*14450*/  IADD3 R6, PT, PT, -R6, -0x43300000, RZ ;  /* 0xbcd0000006067810 */ /* 0x000fc80007ffe1ff */
[----:B------:R-:W-:Y:S02]  /*14460*/  DFMA R10, R8, -R10, R34 ;  /* 0x8000000a080a722b */ /* 0x000fe40000000022 */
[----:B------:R-:W-:-:S08]  /*14470*/  DMUL.RP R34, R34, R32 ;  /* 0x0000002022227228 */ /* 0x000fd00000008000 */
[----:B------:R-:W-:Y:S02]  /*14480*/  FSETP.NEU.AND P0, PT, |R11|, R6, PT ;  /* 0x000000060b00720b */ /* 0x000fe40003f0d200 */
[----:B------:R-:W-:Y:S02]  /*14490*/  LOP3.LUT R0, R35, R0, RZ, 0x3c, !PT ;  /* 0x0000000023007212 */ /* 0x000fe400078e3cff */
[----:B------:R-:W-:Y:S02]  /*144a0*/  FSEL R2, R34, R8, !P0 ;  /* 0x0000000822027208 */ /* 0x000fe40004000000 */
[----:B------:R-:W-:-:S03]  /*144b0*/  FSEL R7, R0, R9, !P0 ;  /* 0x0000000900077208 */ /* 0x000fc60004000000 */
[----:B------:R-:W-:Y:S02]  /*144c0*/  IMAD.MOV.U32 R8, RZ, RZ, R2 ;  /* 0x000000ffff087224 */ /* 0x000fe400078e0002 */
[----:B------:R-:W-:Y:S01]  /*144d0*/  IMAD.MOV.U32 R9, RZ, RZ, R7 ;  /* 0x000000ffff097224 */ /* 0x000fe200078e0007 */
[----:B------:R-:W-:Y:S06]  /*144e0*/  BRA `(.L_x_390) ;  /* 0x0000000000607947 */ /* 0x000fec0003800000 */
.L_x_389:
[----:B------:R-:W-:-:S14]  /*144f0*/  DSETP.NAN.AND P0, PT, R32, R32, PT ;  /* 0x000000202000722a */ /* 0x000fdc0003f08000 */
[----:B------:R-:W-:Y:S05]  /*14500*/  @P0 BRA `(.L_x_391) ;  /* 0x00000000004c0947 */ /* 0x000fea0003800000 */
[----:B------:R-:W-:-:S14]  /*14510*/  DSETP.NAN.AND P0, PT, R10, R10, PT ;  /* 0x0000000a0a00722a */ /* 0x000fdc0003f08000 */
[----:B------:R-:W-:Y:S05]  /*14520*/  @P0 BRA `(.L_x_392) ;  /* 0x0000000000340947 */ /* 0x000fea0003800000 */
[----:B------:R-:W-:Y:S01]  /*14530*/  ISETP.NE.AND P0, PT, R6, R7, PT ;  /* 0x000000070600720c */ /* 0x000fe20003f05270 */
[----:B------:R-:W-:Y:S02]  /*14540*/  IMAD.MOV.U32 R8, RZ, RZ, 0x0 ;  /* 0x00000000ff087424 */ /* 0x000fe400078e00ff */
[----:B------:R-:W-:-:S10]  /*14550*/  IMAD.MOV.U32 R9, RZ, RZ, -0x80000 ;  /* 0xfff80000ff097424 */ /* 0x000fd400078e00ff */
[----:B------:R-:W-:Y:S05]  /*14560*/  @!P0 BRA `(.L_x_390) ;  /* 0x0000000000408947 */ /* 0x000fea0003800000 */
[----:B------:R-:W-:-:S04]  /*14570*/  ISETP.NE.AND P0, PT, R6, 0x7ff00000, PT ;  /* 0x7ff000000600780c */ /* 0x000fc80003f05270 */
[----:B------:R-:W-:Y:S02]  /*14580*/  ISETP.EQ.OR P0, PT, R7, RZ, !P0 ;  /* 0x000000ff0700720c */ /* 0x000fe40004702670 */
[----:B------:R-:W-:-:S11]  /*14590*/  LOP3.LUT R7, R33, 0x80000000, R11, 0x48, !PT ;  /* 0x8000000021077812 */ /* 0x000fd600078e480b */
[----:B------:R-:W-:Y:S01]  /*145a0*/  @P0 LOP3.LUT R0, R7, 0x7ff00000, RZ, 0xfc, !PT ;  /* 0x7ff0000007000812 */ /* 0x000fe200078efcff */
[----:B------:R-:W-:Y:S01]  /*145b0*/  @!P0 IMAD.MOV.U32 R9, RZ, RZ, R7 ;  /* 0x000000ffff098224 */ /* 0x000fe200078e0007 */
[----:B------:R-:W-:Y:S01]  /*145c0*/  @!P0 MOV R8, RZ ;  /* 0x000000ff00088202 */ /* 0x000fe20000000f00 */
[----:B------:R-:W-:Y:S02]  /*145d0*/  @P0 IMAD.MOV.U32 R8, RZ, RZ, RZ ;  /* 0x000000ffff080224 */ /* 0x000fe400078e00ff */
[----:B------:R-:W-:Y:S01]  /*145e0*/  @P0 IMAD.MOV.U32 R9, RZ, RZ, R0 ;  /* 0x000000ffff090224 */ /* 0x000fe200078e0000 */
[----:B------:R-:W-:Y:S06]  /*145f0*/  BRA `(.L_x_390) ;  /* 0x00000000001c7947 */ /* 0x000fec0003800000 */
.L_x_392:
[----:B------:R-:W-:Y:S01]  /*14600*/  LOP3.LUT R7, R11, 0x80000, RZ, 0xfc, !PT ;  /* 0x000800000b077812 */ /* 0x000fe200078efcff */
[----:B------:R-:W-:-:S03]  /*14610*/  IMAD.MOV.U32 R8, RZ, RZ, R10 ;  /* 0x000000ffff087224 */ /* 0x000fc600078e000a */
[----:B------:R-:W-:Y:S01]  /*14620*/  MOV R9, R7 ;  /* 0x0000000700097202 */ /* 0x000fe20000000f00 */
[----:B------:R-:W-:Y:S06]  /*14630*/  BRA `(.L_x_390) ;  /* 0x00000000000c7947 */ /* 0x000fec0003800000 */
.L_x_391:
[----:B------:R-:W-:Y:S01]  /*14640*/  LOP3.LUT R7, R33, 0x80000, RZ, 0xfc, !PT ;  /* 0x0008000021077812 */ /* 0x000fe200078efcff */
[----:B------:R-:W-:-:S04]  /*14650*/  IMAD.MOV.U32 R8, RZ, RZ, R32 ;  /* 0x000000ffff087224 */ /* 0x000fc800078e0020 */
[----:B------:R-:W-:-:S07]  /*14660*/  IMAD.MOV.U32 R9, RZ, RZ, R7 ;  /* 0x000000ffff097224 */ /* 0x000fce00078e0007 */
.L_x_390:
[----:B------:R-:W0:Y:S05]  /*14670*/  BMOV.32.CLEAR R0, B11 ;  /* 0x000000000b007355 */ /* 0x000e2a0000100000 */
[----:B------:R1:W-:Y:S05]  /*14680*/  BMOV.32 B11, R3 ;  /* 0x000000030b007356 */ /* 0x0003ea0000000000 */
[----:B------:R-:W-:Y:S05]  /*14690*/  BSYNC.RECONVERGENT B11 ;  /* 0x00000000000b7941 */ /* 0x000fea0003800200 */
.L_x_388:
[----:B------:R-:W-:Y:S01]  /*146a0*/  MOV R6, R4 ;  /* 0x0000000400067202 */ /* 0x000fe20000000f00 */
[----:B------:R-:W-:Y:S01]  /*146b0*/  IMAD.MOV.U32 R7, RZ, RZ, 0x0 ;  /* 0x00000000ff077424 */ /* 0x000fe200078e00ff */
[----:B0-----:R0:W-:Y:S05]  /*146c0*/  BMOV.32 B11, R0 ;  /* 0x000000000b007356 */ /* 0x0011ea0000000000 */
[----:B------:R-:W-:Y:S02]  /*146d0*/  IMAD.MOV.U32 R2, RZ, RZ, R8 ;  /* 0x000000ffff027224 */ /* 0x000fe400078e0008 */
[----:B-1----:R-:W-:Y:S01]  /*146e0*/  IMAD.MOV.U32 R3, RZ, RZ, R9 ;  /* 0x000000ffff037224 */ /* 0x002fe200078e0009 */
[----:B0-----:R-:W-:Y:S06]  /*146f0*/  RET.REL.NODEC R6 `(_Z16bnb_deriv_kernelPKiPKdS2_S2_PdS3_S3_i) ;  /* 0xfffffeb806407950 */ /* 0x001fec0003c3ffff */
        .type           $_Z16bnb_deriv_kernelPKiPKdS2_S2_PdS3_S3_i$__internal_trig_reduction_slowpathd,@function
        .size           $_Z16bnb_deriv_kernelPKiPKdS2_S2_PdS3_S3_i$__internal_trig_reduction_slowpathd,(.L_x_520 - $_Z16bnb_deriv_kernelPKiPKdS2_S2_PdS3_S3_i$__internal_trig_reduction_slowpathd)
$_Z16bnb_deriv_kernelPKiPKdS2_S2_PdS3_S3_i$__internal_trig_reduction_slowpathd:
[----:B------:R-:W-:Y:S01]  /*14700*/  SHF.R.U32.HI R6, RZ, 0x14, R7 ;  /* 0x00000014ff067819 */ /* 0x000fe20000011607 */
[----:B------:R-:W-:-:S03]  /*14710*/  IMAD.MOV.U32 R2, RZ, RZ, RZ ;  /* 0x000000ffff027224 */ /* 0x000fc600078e00ff */
[----:B------:R-:W-:-:S04]  /*14720*/  LOP3.LUT R0, R6, 0x7ff, RZ, 0xc0, !PT ;  /* 0x000007ff06007812 */ /* 0x000fc800078ec0ff */
[----:B------:R-:W-:-:S13]  /*14730*/  ISETP.NE.AND P0, PT, R0, 0x7ff, PT ;  /* 0x000007ff0000780c */ /* 0x000fda0003f05270 */
[----:B------:R-:W-:Y:S05]  /*14740*/  @!P0 BRA `(.L_x_393) ;  /* 0x0000000800908947 */ /* 0x000fea0003800000 */
[----:B------:R-:W-:Y:S01]  /*14750*/  VIADD R0, R0, 0xfffffc00 ;  /* 0xfffffc0000007836 */ /* 0x000fe20000000000 */
[----:B------:R-:W0:Y:S05]  /*14760*/  BMOV.32.CLEAR R2, B0 ;  /* 0x0000000000027355 */ /* 0x000e2a0000100000 */
[----:B------:R-:W-:Y:S01]  /*14770*/  SHF.R.U32.HI R8, RZ, 0x6, R0 ;  /* 0x00000006ff087819 */ /* 0x000fe20000011600 */
[----:B------:R-:W-:Y:S01]  /*14780*/  BSSY.RECONVERGENT B0, `(.L_x_394) ;  /* 0x0000038000007945 */ /* 0x000fe20003800200 */
[----:B------:R-:W-:Y:S02]  /*14790*/  ISETP.GE.U32.AND P0, PT, R0, 0x80, PT ;  /* 0x000000800000780c */ /* 0x000fe40003f06070 */
[----:B------:R-:W-:-:S02]  /*147a0*/  CS2R R38, SRZ ;  /* 0x0000000000267805 */ /* 0x000fc4000001ff00 */
[C---:B------:R-:W-:Y:S02]  /*147b0*/  IADD3 R9, PT, PT, -R8.reuse, 0x13, RZ ;  /* 0x0000001308097810 */ /* 0x040fe40007ffe1ff */
[----:B------:R-:W-:Y:S01]  /*147c0*/  IADD3 R0, PT, PT, -R8, 0xf, RZ ;  /* 0x0000000f08007810 */ /* 0x000fe20007ffe1ff */
[----:B------:R-:W1:Y:S05]  /*147d0*/  BMOV.32.CLEAR R11, B0 ;  /* 0x00000000000b7355 */ /* 0x000e6a0000100000 */
[----:B------:R-:W-:Y:S01]  /*147e0*/  SEL R9, R9, 0x12, P0 ;  /* 0x0000001209097807 */ /* 0x000fe20000000000 */
[----:B0-----:R0:W-:Y:S05]  /*147f0*/  BMOV.32 B0, R2 ;  /* 0x0000000200007356 */ /* 0x0011ea0000000000 */
[----:B------:R-:W-:-:S13]  /*14800*/  ISETP.GE.AND P0, PT, R0, R9, PT ;  /* 0x000000090000720c */ /* 0x000fda0003f06270 */
[----:B01----:R-:W-:Y:S05]  /*14810*/  @P0 BRA `(.L_x_395) ;  /* 0x0000000000b00947 */ /* 0x003fea0003800000 */
[----:B------:R-:W0:Y:S01]  /*14820*/  LDC.64 R36, c[0x0][0x358] ;  /* 0x0000d600ff247b82 */ /* 0x000e220000000a00 */
[----:B------:R-:W1:Y:S05]  /*14830*/  BMOV.32.CLEAR R13, B0 ;  /* 0x00000000000d7355 */ /* 0x000e6a0000100000 */
[----:B------:R-:W-:Y:S01]  /*14840*/  BSSY.RECONVERGENT B0, `(.L_x_396) ;  /* 0x0000027000007945 */ /* 0x000fe20003800200 */
[C---:B------:R-:W-:Y:S01]  /*14850*/  SHF.L.U64.HI R32, R12.reuse, 0xb, R7 ;  /* 0x0000000b0c207819 */ /* 0x040fe20000010207 */
[----:B------:R-:W-:Y:S02]  /*14860*/  HFMA2 R2, -RZ, RZ, 0, 0 ;  /* 0x00000000ff027431 */ /* 0x000fe400000001ff */
[----:B------:R-:W-:Y:S01]  /*14870*/  IMAD.SHL.U32 R12, R12, 0x800, RZ ;  /* 0x000008000c0c7824 */ /* 0x000fe200078e00ff */
[----:B------:R-:W-:-:S02]  /*14880*/  IADD3 R3, PT, PT, RZ, -R8, -R9 ;  /* 0x80000008ff037210 */ /* 0x000fc40007ffe809 */
[----:B------:R-:W-:Y:S01]  /*14890*/  CS2R R38, SRZ ;  /* 0x0000000000267805 */ /* 0x000fe2000001ff00 */
[----:B------:R-:W2:Y:S05]  /*148a0*/  BMOV.32.CLEAR R10, B0 ;  /* 0x00000000000a7355 */ /* 0x000eaa0000100000 */
[----:B-1----:R1:W-:Y:S05]  /*148b0*/  BMOV.32 B0, R13 ;  /* 0x0000000d00007356 */ /* 0x0023ea0000000000 */
[----:B--2---:R-:W-:-:S07]  /*148c0*/  LOP3.LUT R32, R32, 0x80000000, RZ, 0xfc, !PT ;  /* 0x8000000020207812 */ /* 0x004fce00078efcff */
.L_x_397:
[----:B------:R-:W2:Y:S01]  /*148d0*/  LDC.64 R34, c[0x4][RZ] ;  /* 0x01000000ff227b82 */ /* 0x000ea20000000a00 */
[----:B0-----:R-:W-:Y:S02]  /*148e0*/  R2UR UR6, R36 ;  /* 0x00000000240672ca */ /* 0x001fe400000e0000 */
[----:B------:R-:W-:Y:S01]  /*148f0*/  R2UR UR7, R37 ;  /* 0x00000000250772ca */ /* 0x000fe200000e0000 */
[----:B--2---:R-:W-:-:S12]  /*14900*/  IMAD.WIDE R40, R0, 0x8, R34 ;  /* 0x0000000800287825 */ /* 0x004fd800078e0222 */
[----:B------:R-:W2:Y:S01]  /*14910*/  LDG.E.64.CONSTANT R40, desc[UR6][R40.64] ;  /* 0x0000000628287981 */ /* 0x000ea2000c1e9b00 */
[----:B------:R-:W-:Y:S02]  /*14920*/  VIADD R3, R3, 0x1 ;  /* 0x0000000103037836 */ /* 0x000fe40000000000 */
[C---:B------:R-:W-:Y:S02]  /*14930*/  IMAD R35, R2.reuse, 0x8, R1 ;  /* 0x0000000802237824 */ /* 0x040fe400078e0201 */
[----:B------:R-:W-:Y:S02]  /*14940*/  VIADD R2, R2, 0x1 ;  /* 0x0000000102027836 */ /* 0x000fe40000000000 */
[----:B------:R-:W-:Y:S02]  /*14950*/  VIADD R0, R0, 0x1 ;  /* 0x0000000100007836 */ /* 0x000fe40000000000 */
[----:B--2---:R-:W-:-:S04]  /*14960*/  IMAD.WIDE.U32 R38, P2, R40, R12, R38 ;  /* 0x0000000c28267225 */ /* 0x004fc80007840026 */
[C---:B-1----:R-:W-:Y:S02]  /*14970*/  IMAD R13, R40.reuse, R32, RZ ;  /* 0x00000020280d7224 */ /* 0x042fe400078e02ff */
[----:B------:R-:W-:Y:S02]  /*14980*/  IMAD R34, R41, R12, RZ ;  /* 0x0000000c29227224 */ /* 0x000fe400078e02ff */
[----:B------:R-:W-:Y:S01]  /*14990*/  IMAD.HI.U32 R33, R40, R32, RZ ;  /* 0x0000002028217227 */ /* 0x000fe200078e00ff */
[----:B------:R-:W-:-:S03]  /*149a0*/  IADD3 R13, P0, PT, R13, R39, RZ ;  /* 0x000000270d0d7210 */ /* 0x000fc60007f1e0ff */
[----:B------:R-:W-:Y:S01]  /*149b0*/  IMAD.X R33, RZ, RZ, R33, P2 ;  /* 0x000000ffff217224 */ /* 0x000fe200010e0621 */
[----:B------:R-:W-:Y:S01]  /*149c0*/  IADD3 R39, P1, PT, R34, R13, RZ ;  /* 0x0000000d22277210 */ /* 0x000fe20007f3e0ff */
[----:B------:R-:W-:-:S04]  /*149d0*/  IMAD.HI.U32 R34, R41, R12, RZ ;  /* 0x0000000c29227227 */ /* 0x000fc800078e00ff */
[CC--:B------:R-:W-:Y:S01]  /*149e0*/  IMAD.HI.U32 R13, R41.reuse, R32.reuse, RZ ;  /* 0x00000020290d7227 */ /* 0x0c0fe200078e00ff */
[----:B------:R-:W-:Y:S01]  /*149f0*/  IADD3.X R33, P0, PT, R34, R33, RZ, P0, !PT ;  /* 0x0000002122217210 */ /* 0x000fe2000071e4ff */
[----:B------:R0:W-:Y:S02]  /*14a00*/  STL.64 [R35], R38 ;  /* 0x0000002623007387 */ /* 0x0001e40000100a00 */
[----:B------:R-:W-:Y:S02]  /*14a10*/  IMAD R34, R41, R32, RZ ;  /* 0x0000002029227224 */ /* 0x000fe400078e02ff */
[----:B------:R-:W-:Y:S01]  /*14a20*/  IMAD.X R13, RZ, RZ, R13, P0 ;  /* 0x000000ffff0d7224 */ /* 0x000fe200000e060d */
[----:B------:R-:W-:Y:S02]  /*14a30*/  ISETP.NE.AND P0, PT, R3, -0xf, PT ;  /* 0xfffffff10300780c */ /* 0x000fe40003f05270 */
[----:B------:R-:W-:-:S04]  /*14a40*/  IADD3.X R34, P1, PT, R34, R33, RZ, P1, !PT ;  /* 0x0000002122227210 */ /* 0x000fc80000f3e4ff */
[----:B0-----:R-:W-:Y:S01]  /*14a50*/  IADD3.X R35, PT, PT, RZ, R13, RZ, P1, !PT ;  /* 0x0000000dff237210 */ /* 0x001fe20000ffe4ff */
[----:B------:R-:W-:-:S04]  /*14a60*/  IMAD.MOV.U32 R38, RZ, RZ, R34 ;  /* 0x000000ffff267224 */ /* 0x000fc800078e0022 */
[----:B------:R-:W-:Y:S02]  /*14a70*/  IMAD.MOV.U32 R39, RZ, RZ, R35 ;  /* 0x000000ffff277224 */ /* 0x000fe400078e0023 */
[----:B------:R-:W-:Y:S05]  /*14a80*/  @P0 BRA `(.L_x_397) ;  /* 0xfffffffc00900947 */ /* 0x000fea000383ffff */
[----:B------:R-:W0:Y:S05]  /*14a90*/  BMOV.32.CLEAR R0, B0 ;  /* 0x0000000000007355 */ /* 0x000e2a0000100000 */
[----:B------:R1:W-:Y:S05]  /*14aa0*/  BMOV.32 B0, R10 ;  /* 0x0000000a00007356 */ /* 0x0003ea0000000000 */
[----:B------:R-:W-:Y:S05]  /*14ab0*/  BSYNC.RECONVERGENT B0 ;  /* 0x0000000000007941 */ /* 0x000fea0003800200 */
.L_x_396:
[----:B0-----:R0:W-:Y:S05]  /*14ac0*/  BMOV.32 B0, R0 ;  /* 0x0000000000007356 */ /* 0x0011ea0000000000 */
[----:B0-----:R-:W-:-:S07]  /*14ad0*/  MOV R0, R9 ;  /* 0x0000000900007202 */ /* 0x001fce0000000f00 */
.L_x_395:
[----:B------:R-:W0:Y:S05]  /*14ae0*/  BMOV.32.CLEAR R2, B0 ;  /* 0x0000000000027355 */ /* 0x000e2a0000100000 */
[----:B------:R2:W-:Y:S05]  /*14af0*/  BMOV.32 B0, R11 ;  /* 0x0000000b00007356 */ /* 0x0005ea0000000000 */
[----:B------:R-:W-:Y:S05]  /*14b00*/  BSYNC.RECONVERGENT B0 ;  /* 0x0000000000007941 */ /* 0x000fea0003800200 */
.L_x_394:
[----:B------:R-:W-:Y:S01]  /*14b10*/  LOP3.LUT P0, R33, R6, 0x3f, RZ, 0xc0, !PT ;  /* 0x0000003f06217812 */ /* 0x000fe2000780c0ff */
[----:B------:R-:W-:Y:S01]  /*14b20*/  IMAD.IADD R0, R8, 0x1, R0 ;  /* 0x0000000108007824 */ /* 0x000fe200078e0200 */
[----:B0-----:R0:W-:Y:S05]  /*14b30*/  BMOV.32 B0, R2 ;  /* 0x0000000200007356 */ /* 0x0011ea0000000000 */
[----:B------:R-:W-:Y:S01]  /*14b40*/  IMAD.U32 R34, R0, 0x8, R1 ;  /* 0x0000000800227824 */ /* 0x000fe200078e0001 */
[----:B------:R-:W3:Y:S05]  /*14b50*/  BMOV.32.CLEAR R12, B0 ;  /* 0x00000000000c7355 */ /* 0x000eea0000100000 */
[----:B------:R4:W-:Y:S04]  /*14b60*/  STL.64 [R34+-0x78], R38 ;  /* 0xffff882622007387 */ /* 0x0009e80000100a00 */
[----:B-12---:R-:W2:Y:S04]  /*14b70*/  @P0 LDL.64 R10, [R1+0x8] ;  /* 0x00000800010a0983 */ /* 0x006ea80000100a00 */
[----:B------:R-:W5:Y:S04]  /*14b80*/  LDL.64 R8, [R1+0x10] ;  /* 0x0000100001087983 */ /* 0x000f680000100a00 */
[----:B0-----:R-:W3:Y:S01]  /*14b90*/  LDL.64 R2, [R1+0x18] ;  /* 0x0000180001027983 */ /* 0x001ee20000100a00 */
[----:B------:R-:W-:Y:S01]  /*14ba0*/  BSSY.RECONVERGENT B0, `(.L_x_398) ;  /* 0x0000039000007945 */ /* 0x000fe20003800200 */
[----:B--2---:R-:W-:-:S02]  /*14bb0*/  @P0 SHF.R.U64 R13, R10, 0x1, R11 ;  /* 0x000000010a0d0819 */ /* 0x004fc4000000120b */
[----:B------:R-:W-:Y:S02]  /*14bc0*/  @P0 SHF.R.U32.HI R32, RZ, 0x1, R11 ;  /* 0x00000001ff200819 */ /* 0x000fe4000001160b */
[----:B------:R-:W-:Y:S02]  /*14bd0*/  @P0 LOP3.LUT R11, R33, 0x3f, RZ, 0x3c, !PT ;  /* 0x0000003f210b0812 */ /* 0x000fe400078e3cff */
[C---:B-----5:R-:W-:Y:S02]  /*14be0*/  @P0 SHF.L.U32 R0, R8.reuse, R33, RZ ;  /* 0x0000002108000219 */ /* 0x060fe400000006ff */
[----:B------:R-:W-:Y:S02]  /*14bf0*/  @P0 SHF.R.U64 R13, R13, R11, R32 ;  /* 0x0000000b0d0d0219 */ /* 0x000fe40000001220 */
[C-C-:B------:R-:W-:Y:S02]  /*14c00*/  @P0 SHF.R.U64 R10, R8.reuse, 0x1, R9.reuse ;  /* 0x00000001080a0819 */ /* 0x140fe40000001209 */
[----:B------:R-:W-:-:S02]  /*14c10*/  @P0 SHF.L.U64.HI R6, R8, R33, R9 ;  /* 0x0000002108060219 */ /* 0x000fc40000010209 */
[----:B------:R-:W-:Y:S02]  /*14c20*/  @P0 LOP3.LUT R8, R0, R13, RZ, 0xfc, !PT ;  /* 0x0000000d00080212 */ /* 0x000fe400078efcff */
[----:B------:R-:W-:Y:S02]  /*14c30*/  @P0 SHF.R.U32.HI R0, RZ, 0x1, R9 ;  /* 0x00000001ff000819 */ /* 0x000fe40000011609 */
[----:B------:R-:W-:Y:S02]  /*14c40*/  @P0 SHF.R.U32.HI R13, RZ, R11, R32 ;  /* 0x0000000bff0d0219 */ /* 0x000fe40000011620 */
[----:B---3--:R-:W-:Y:S02]  /*14c50*/  @P0 SHF.L.U32 R32, R2, R33, RZ ;  /* 0x0000002102200219 */ /* 0x008fe400000006ff */
[----:B------:R-:W-:Y:S02]  /*14c60*/  @P0 SHF.R.U64 R35, R10, R11, R0 ;  /* 0x0000000b0a230219 */ /* 0x000fe40000001200 */
[----:B------:R-:W-:Y:S01]  /*14c70*/  @P0 LOP3.LUT R9, R6, R13, RZ, 0xfc, !PT ;  /* 0x0000000d06090212 */ /* 0x000fe200078efcff */
[----:B------:R-:W-:Y:S01]  /*14c80*/  IMAD.SHL.U32 R6, R8, 0x4, RZ ;  /* 0x0000000408067824 */ /* 0x000fe200078e00ff */
[----:B------:R-:W-:-:S02]  /*14c90*/  @P0 SHF.L.U64.HI R33, R2, R33, R3 ;  /* 0x0000002102210219 */ /* 0x000fc40000010203 */
[----:B------:R-:W-:Y:S02]  /*14ca0*/  @P0 SHF.R.U32.HI R0, RZ, R11, R0 ;  /* 0x0000000bff000219 */ /* 0x000fe40000011600 */
[----:B------:R-:W-:Y:S02]  /*14cb0*/  @P0 LOP3.LUT R2, R32, R35, RZ, 0xfc, !PT ;  /* 0x0000002320020212 */ /* 0x000fe400078efcff */
[----:B------:R-:W-:Y:S02]  /*14cc0*/  SHF.L.U64.HI R8, R8, 0x2, R9 ;  /* 0x0000000208087819 */ /* 0x000fe40000010209 */
[----:B------:R-:W-:Y:S02]  /*14cd0*/  @P0 LOP3.LUT R3, R33, R0, RZ, 0xfc, !PT ;  /* 0x0000000021030212 */ /* 0x000fe400078efcff */
[----:B------:R-:W-:Y:S02]  /*14ce0*/  SHF.L.W.U32.HI R9, R9, 0x2, R2 ;  /* 0x0000000209097819 */ /* 0x000fe40000010e02 */
[----:B------:R-:W-:-:S02]  /*14cf0*/  IADD3 RZ, P0, PT, RZ, -R6, RZ ;  /* 0x80000006ffff7210 */ /* 0x000fc40007f1e0ff */
[----:B------:R-:W-:Y:S02]  /*14d00*/  LOP3.LUT R11, RZ, R8, RZ, 0x33, !PT ;  /* 0x00000008ff0b7212 */ /* 0x000fe400078e33ff */
[----:B------:R-:W-:Y:S02]  /*14d10*/  SHF.L.W.U32.HI R2, R2, 0x2, R3 ;  /* 0x0000000202027819 */ /* 0x000fe40000010e03 */
[----:B------:R-:W-:Y:S02]  /*14d20*/  LOP3.LUT R10, RZ, R9, RZ, 0x33, !PT ;  /* 0x00000009ff0a7212 */ /* 0x000fe400078e33ff */
[----:B------:R-:W-:Y:S02]  /*14d30*/  IADD3.X R11, P0, PT, RZ, R11, RZ, P0, !PT ;  /* 0x0000000bff0b7210 */ /* 0x000fe4000071e4ff */
[----:B------:R-:W-:Y:S02]  /*14d40*/  LOP3.LUT R13, RZ, R2, RZ, 0x33, !PT ;  /* 0x00000002ff0d7212 */ /* 0x000fe400078e33ff */
[----:B------:R-:W-:-:S02]  /*14d50*/  IADD3.X R10, P1, PT, RZ, R10, RZ, P0, !PT ;  /* 0x0000000aff0a7210 */ /* 0x000fc4000073e4ff */
[----:B------:R-:W-:-:S03]  /*14d60*/  ISETP.GT.U32.AND P2, PT, R9, -0x1, PT ;  /* 0xffffffff0900780c */ /* 0x000fc60003f44070 */
[----:B------:R-:W-:Y:S01]  /*14d70*/  IMAD.X R13, RZ, RZ, R13, P1 ;  /* 0x000000ffff0d7224 */ /* 0x000fe200008e060d */
[----:B------:R-:W-:-:S04]  /*14d80*/  ISETP.GT.AND.EX P0, PT, R2, -0x1, PT, P2 ;  /* 0xffffffff0200780c */ /* 0x000fc80003f04320 */
[----:B------:R-:W-:Y:S02]  /*14d90*/  SEL R0, R2, R13, P0 ;  /* 0x0000000d02007207 */ /* 0x000fe40000000000 */
[----:B------:R-:W-:Y:S02]  /*14da0*/  SEL R9, R9, R10, P0 ;  /* 0x0000000a09097207 */ /* 0x000fe40000000000 */
[----:B------:R-:W-:Y:S02]  /*14db0*/  ISETP.NE.U32.AND P1, PT, R0, RZ, PT ;  /* 0x000000ff0000720c */ /* 0x000fe40003f25070 */
[----:B------:R-:W-:Y:S02]  /*14dc0*/  SEL R11, R8, R11, P0 ;  /* 0x0000000b080b7207 */ /* 0x000fe40000000000 */
[----:B------:R-:W-:Y:S01]  /*14dd0*/  SEL R32, R9, R0, !P1 ;  /* 0x0000000009207207 */ /* 0x000fe20004800000 */
[----:B------:R-:W0:Y:S05]  /*14de0*/  BMOV.32.CLEAR R8, B0 ;  /* 0x0000000000087355 */ /* 0x000e2a0000100000 */
[----:B------:R-:W1:Y:S01]  /*14df0*/  FLO.U32 R10, R32 ;  /* 0x00000020000a7300 */ /* 0x000e6200000e0000 */
[----:B------:R4:W-:Y:S05]  /*14e00*/  BMOV.32 B0, R12 ;  /* 0x0000000c00007356 */ /* 0x0009ea0000000000 */
[----:B------:R-:W-:Y:S01]  /*14e10*/  @!P0 IMAD.MOV R6, RZ, RZ, -R6 ;  /* 0x000000ffff068224 */ /* 0x000fe200078e0a06 */
[----:B-1----:R-:W-:-:S02]  /*14e20*/  IADD3 R13, PT, PT, -R10, 0x1f, RZ ;  /* 0x0000001f0a0d7810 */ /* 0x002fc40007ffe1ff */
[----:B------:R-:W-:Y:S02]  /*14e30*/  IADD3 R10, PT, PT, -R10, 0x3f, RZ ;  /* 0x0000003f0a0a7810 */ /* 0x000fe40007ffe1ff */
[----:B------:R-:W-:-:S04]  /*14e40*/  @P1 IADD3 R10, PT, PT, R13, RZ, RZ ;  /* 0x000000ff0d0a1210 */ /* 0x000fc80007ffe0ff */
[----:B------:R-:W-:-:S13]  /*14e50*/  ISETP.NE.AND P1, PT, R10, RZ, PT ;  /* 0x000000ff0a00720c */ /* 0x000fda0003f25270 */
[----:B0---4-:R-:W-:Y:S05]  /*14e60*/  @!P1 BRA `(.L_x_399) ;  /* 0x0000000000289947 */ /* 0x011fea0003800000 */
[----:B------:R-:W-:Y:S02]  /*14e70*/  LOP3.LUT R12, R10, 0x3f, RZ, 0xc0, !PT ;  /* 0x0000003f0a0c7812 */ /* 0x000fe400078ec0ff */
[--C-:B------:R-:W-:Y:S02]  /*14e80*/  SHF.R.U64 R6, R6, 0x1, R11.reuse ;  /* 0x0000000106067819 */ /* 0x100fe4000000120b */
[CC--:B------:R-:W-:Y:S02]  /*14e90*/  SHF.L.U64.HI R0, R9.reuse, R12.reuse, R0 ;  /* 0x0000000c09007219 */ /* 0x0c0fe40000010200 */
[----:B------:R-:W-:Y:S02]  /*14ea0*/  SHF.L.U32 R9, R9, R12, RZ ;  /* 0x0000000c09097219 */ /* 0x000fe400000006ff */
[----:B------:R-:W-:Y:S02]  /*14eb0*/  SHF.R.U32.HI R11, RZ, 0x1, R11 ;  /* 0x00000001ff0b7819 */ /* 0x000fe4000001160b */
[----:B------:R-:W-:-:S04]  /*14ec0*/  LOP3.LUT R12, R10, 0x3f, RZ, 0xc, !PT ;  /* 0x0000003f0a0c7812 */ /* 0x000fc800078e0cff */
[-CC-:B------:R-:W-:Y:S02]  /*14ed0*/  SHF.R.U64 R6, R6, R12.reuse, R11.reuse ;  /* 0x0000000c06067219 */ /* 0x180fe4000000120b */
[----:B------:R-:W-:Y:S02]  /*14ee0*/  SHF.R.U32.HI R11, RZ, R12, R11 ;  /* 0x0000000cff0b7219 */ /* 0x000fe4000001160b */
[----:B------:R-:W-:Y:S02]  /*14ef0*/  LOP3.LUT R9, R9, R6, RZ, 0xfc, !PT ;  /* 0x0000000609097212 */ /* 0x000fe400078efcff */
[----:B------:R-:W-:-:S07]  /*14f00*/  LOP3.LUT R0, R0, R11, RZ, 0xfc, !PT ;  /* 0x0000000b00007212 */ /* 0x000fce00078efcff */
.L_x_399:
[----:B------:R-:W0:Y:S05]  /*14f10*/  BMOV.32.CLEAR R6, B0 ;  /* 0x0000000000067355 */ /* 0x000e2a0000100000 */
[----:B------:R1:W-:Y:S05]  /*14f20*/  BMOV.32 B0, R8 ;  /* 0x0000000800007356 */ /* 0x0003ea0000000000 */
[----:B------:R-:W-:Y:S05]  /*14f30*/  BSYNC.RECONVERGENT B0 ;  /* 0x0000000000007941 */ /* 0x000fea0003800200 */
.L_x_398:
[----:B------:R-:W-:Y:S01]  /*14f40*/  IMAD.WIDE.U32 R12, R9, 0x2168c235, RZ ;  /* 0x2168c235090c7825 */ /* 0x000fe200078e00ff */
[----:B0-----:R0:W-:Y:S05]  /*14f50*/  BMOV.32 B0, R6 ;  /* 0x0000000600007356 */ /* 0x0011ea0000000000 */
[----:B------:R-:W-:Y:S01]  /*14f60*/  IMAD.MOV.U32 R32, RZ, RZ, R13 ;  /* 0x000000ffff207224 */ /* 0x000fe200078e000d */
[----:B------:R-:W-:Y:S01]  /*14f70*/  IADD3 RZ, P1, PT, R12, R12, RZ ;  /* 0x0000000c0cff7210 */ /* 0x000fe20007f3e0ff */
[----:B------:R-:W-:Y:S01]  /*14f80*/  IMAD.MOV.U32 R33, RZ, RZ, RZ ;  /* 0x000000ffff217224 */ /* 0x000fe200078e00ff */
[----:B------:R-:W-:Y:S01]  /*14f90*/  SHF.R.U32.HI R3, RZ, 0x1e, R3 ;  /* 0x0000001eff037819 */ /* 0x000fe20000011603 */
[----:B0-----:R-:W-:-:S03]  /*14fa0*/  IMAD.HI.U32 R6, R0, -0x36f0255e, RZ ;  /* 0xc90fdaa200067827 */ /* 0x001fc600078e00ff */
[----:B------:R-:W-:Y:S01]  /*14fb0*/  LEA.HI R2, R2, R3, RZ, 0x1 ;  /* 0x0000000302027211 */ /* 0x000fe200078f08ff */
[----:B-1----:R-:W-:-:S04]  /*14fc0*/  IMAD.WIDE.U32 R8, R9, -0x36f0255e, R32 ;  /* 0xc90fdaa209087825 */ /* 0x002fc800078e0020 */
[C---:B------:R-:W-:Y:S02]  /*14fd0*/  IMAD R11, R0.reuse, -0x36f0255e, RZ ;  /* 0xc90fdaa2000b7824 */ /* 0x040fe400078e02ff */
[----:B------:R-:W-:-:S04]  /*14fe0*/  IMAD.WIDE.U32 R8, P2, R0, 0x2168c235, R8 ;  /* 0x2168c23500087825 */ /* 0x000fc80007840008 */
[----:B------:R-:W-:Y:S01]  /*14ff0*/  IMAD.X R6, RZ, RZ, R6, P2 ;  /* 0x000000ffff067224 */ /* 0x000fe200010e0606 */
[----:B------:R-:W-:Y:S02]  /*15000*/  IADD3 R11, P2, PT, R11, R9, RZ ;  /* 0x000000090b0b7210 */ /* 0x000fe40007f5e0ff */
[----:B------:R-:W-:Y:S02]  /*15010*/  IADD3.X RZ, P1, PT, R8, R8, RZ, P1, !PT ;  /* 0x0000000808ff7210 */ /* 0x000fe40000f3e4ff */
[----:B------:R-:W-:Y:S02]  /*15020*/  IADD3.X R9, PT, PT, RZ, R6, RZ, P2, !PT ;  /* 0x00000006ff097210 */ /* 0x000fe400017fe4ff */
[C---:B------:R-:W-:Y:S02]  /*15030*/  ISETP.GT.U32.AND P3, PT, R11.reuse, RZ, PT ;  /* 0x000000ff0b00720c */ /* 0x040fe40003f64070 */
[----:B------:R-:W-:Y:S02]  /*15040*/  IADD3.X R6, P2, PT, R11, R11, RZ, P1, !PT ;  /* 0x0000000b0b067210 */ /* 0x000fe40000f5e4ff */
[----:B------:R-:W-:-:S03]  /*15050*/  ISETP.GT.AND.EX P1, PT, R9, RZ, PT, P3 ;  /* 0x000000ff0900720c */ /* 0x000fc60003f24330 */
[----:B------:R-:W-:Y:S01]  /*15060*/  IMAD.X R0, R9, 0x1, R9, P2 ;  /* 0x0000000109007824 */ /* 0x000fe200010e0609 */
[----:B------:R-:W-:-:S04]  /*15070*/  SEL R6, R6, R11, P1 ;  /* 0x0000000b06067207 */ /* 0x000fc80000800000 */
[----:B------:R-:W-:Y:S02]  /*15080*/  SEL R0, R0, R9, P1 ;  /* 0x0000000900007207 */ /* 0x000fe40000800000 */
[----:B------:R-:W-:-:S05]  /*15090*/  IADD3 R9, P2, PT, R6, 0x1, RZ ;  /* 0x0000000106097810 */ /* 0x000fca0007f5e0ff */
[----:B------:R-:W-:-:S05]  /*150a0*/  IMAD.X R0, RZ, RZ, R0, P2 ;  /* 0x000000ffff007224 */ /* 0x000fca00010e0600 */
[----:B------:R-:W-:-:S04]  /*150b0*/  SHF.R.U64 R9, R9, 0xa, R0 ;  /* 0x0000000a09097819 */ /* 0x000fc80000001200 */
[----:B------:R-:W-:Y:S02]  /*150c0*/  IADD3 R11, P2, PT, R9, 0x1, RZ ;  /* 0x00000001090b7810 */ /* 0x000fe40007f5e0ff */
[----:B------:R-:W-:Y:S02]  /*150d0*/  SEL R9, RZ, 0xffffffff, !P1 ;  /* 0xffffffffff097807 */ /* 0x000fe40004800000 */
[----:B------:R-:W-:Y:S02]  /*150e0*/  LEA.HI.X R0, R0, RZ, RZ, 0x16, P2 ;  /* 0x000000ff00007211 */ /* 0x000fe400010fb4ff */
[----:B------:R-:W-:Y:S01]  /*150f0*/  LOP3.LUT P1, R7, R7, 0x80000000, RZ, 0xc0, !PT ;  /* 0x8000000007077812 */ /* 0x000fe2000782c0ff */
[----:B------:R-:W-:Y:S01]  /*15100*/  IMAD.IADD R9, R9, 0x1, -R10 ;  /* 0x0000000109097824 */ /* 0x000fe200078e0a0a */
[--C-:B------:R-:W-:Y:S02]  /*15110*/  SHF.R.U64 R11, R11, 0x1, R0.reuse ;  /* 0x000000010b0b7819 */ /* 0x100fe40000001200 */
[----:B------:R-:W-:Y:S01]  /*15120*/  SHF.R.U32.HI R0, RZ, 0x1, R0 ;  /* 0x00000001ff007819 */ /* 0x000fe20000011600 */
[----:B------:R-:W-:Y:S01]  /*15130*/  IMAD.SHL.U32 R9, R9, 0x100000, RZ ;  /* 0x0010000009097824 */ /* 0x000fe200078e00ff */
[----:B------:R-:W-:-:S02]  /*15140*/  IADD3 R12, P2, P3, RZ, RZ, R11 ;  /* 0x000000ffff0c7210 */ /* 0x000fc40007b5e00b */
[----:B------:R-:W-:Y:S02]  /*15150*/  @!P0 LOP3.LUT R7, R7, 0x80000000, RZ, 0x3c, !PT ;  /* 0x8000000007078812 */ /* 0x000fe400078e3cff */
[----:B------:R-:W-:-:S03]  /*15160*/  IADD3.X R0, PT, PT, R9, 0x3fe00000, R0, P2, P3 ;  /* 0x3fe0000009007810 */ /* 0x000fc600017e6400 */
[----:B------:R-:W-:Y:S02]  /*15170*/  @P1 IADD3 R2, PT, PT, -R2, RZ, RZ ;  /* 0x000000ff02021210 */ /* 0x000fe40007ffe1ff */
[----:B------:R-:W-:-:S07]  /*15180*/  LOP3.LUT R7, R0, R7, RZ, 0xfc, !PT ;  /* 0x0000000700077212 */ /* 0x000fce00078efcff */
.L_x_393:
[----:B------:R-:W-:Y:S02]  /*15190*/  IMAD.MOV.U32 R13, RZ, RZ, R7 ;  /* 0x000000ffff0d7224 */ /* 0x000fe400078e0007 */
[----:B------:R-:W-:Y:S02]  /*151a0*/  IMAD.MOV.U32 R6, RZ, RZ, R4 ;  /* 0x000000ffff067224 */ /* 0x000fe400078e0004 */
[----:B------:R-:W-:-:S04]  /*151b0*/  IMAD.MOV.U32 R7, RZ, RZ, 0x0 ;  /* 0x00000000ff077424 */ /* 0x000fc800078e00ff */
[----:B------:R-:W-:Y:S05]  /*151c0*/  RET.REL.NODEC R6 `(_Z16bnb_deriv_kernelPKiPKdS2_S2_PdS3_S3_i) ;  /* 0xfffffeac068c7950 */ /* 0x000fea0003c3ffff */
.L_x_400:
[----:B------:R-:W-:-:S00]  /*151d0*/  BRA `(.L_x_400) ;  /* 0xfffffffc00fc7947 */ /* 0x000fc0000383ffff */
[----:B------:R-:W-:-:S00]  /*151e0*/  NOP ;  /* 0x0000000000007918 */ /* 0x000fc00000000000 */
        /* <DEDUP_REMOVED lines=9> */
.L_x_520:


//--------------------- .text._Z15bnb_lpmf_kernelPKiPKdS2_S2_Pdi --------------------------
	.section	.text._Z15bnb_lpmf_kernelPKiPKdS2_S2_Pdi,"ax",@progbits
	.align	128
        .global         _Z15bnb_lpmf_kernelPKiPKdS2_S2_Pdi
        .type           _Z15bnb_lpmf_kernelPKiPKdS2_S2_Pdi,@function
        .size           _Z15bnb_lpmf_kernelPKiPKdS2_S2_Pdi,(.L_x_522 - _Z15bnb_lpmf_kernelPKiPKdS2_S2_Pdi)
        .other          _Z15bnb_lpmf_kernelPKiPKdS2_S2_Pdi,@"STO_CUDA_ENTRY STV_DEFAULT"
_Z15bnb_lpmf_kernelPKiPKdS2_S2_Pdi:
.text._Z15bnb_lpmf_kernelPKiPKdS2_S2_Pdi:
[----:B------:R-:W-:Y:S01]  /*0000*/  LDC R1, c[0x0][0x37c] ;  /* 0x0000df00ff017b82 */ /* 0x000fe20000000800 */
[----:B------:R-:W0:Y:S07]  /*0010*/  S2R R3, SR_TID.X ;  /* 0x0000000000037919 */ /* 0x000e2e0000002100 */
[----:B------:R-:W0:Y:S01]  /*0020*/  S2UR UR4, SR_CTAID.X ;  /* 0x00000000000479c3 */ /* 0x000e220000002500 */
[----:B------:R-:W1:Y:S07]  /*0030*/  LDCU UR5, c[0x0][0x3a8] ;  /* 0x00007500ff0577ac */ /* 0x000e6e0008000800 */
[----:B------:R-:W0:Y:S02]  /*0040*/  LDC R0, c[0x0][0x360] ;  /* 0x0000d800ff007b82 */ /* 0x000e240000000800 */
[----:B0-----:R-:W-:-:S05]  /*0050*/  IMAD R0, R0, UR4, R3 ;  /* 0x0000000400007c24 */ /* 0x001fca000f8e0203 */
[----:B-1----:R-:W-:-:S13]  /*0060*/  ISETP.GE.AND P0, PT, R0, UR5, PT ;  /* 0x0000000500007c0c */ /* 0x002fda000bf06270 */
[----:B------:R-:W-:Y:S05]  /*0070*/  @P0 EXIT ;  /* 0x000000000000094d */ /* 0x000fea0003800000 */
[----:B------:R-:W0:Y:S01]  /*0080*/  LDC.64 R2, c[0x0][0x380] ;  /* 0x0000e000ff027b82 */ /* 0x000e220000000a00 */
[----:B------:R-:W1:Y:S07]  /*0090*/  LDCU.64 UR4, c[0x0][0x358] ;  /* 0x00006b00ff0477ac */ /* 0x000e6e0008000a00 */
[----:B------:R-:W2:Y:S01]  /*00a0*/  LDC.64 R10, c[0x0][0x388] ;  /* 0x0000e200ff0a7b82 */ /* 0x000ea20000000a00 */
[----:B0-----:R-:W-:-:S06]  /*00b0*/  IMAD.WIDE R2, R0, 0x4, R2 ;  /* 0x0000000400027825 */ /* 0x001fcc00078e0202 */
[----:B-1----:R-:W3:Y:S01]  /*00c0*/  LDG.E R2, desc[UR4][R2.64] ;  /* 0x0000000402027981 */ /* 0x002ee2000c1e1900 */
[----:B--2---:R-:W-:-:S06]  /*00d0*/  IMAD.WIDE R10, R0, 0x8, R10 ;  /* 0x00000008000a7825 */ /* 0x004fcc00078e020a */
[----:B------:R-:W2:Y:S01]  /*00e0*/  LDG.E.64 R10, desc[UR4][R10.64] ;  /* 0x000000040a0a7981 */ /* 0x000ea2000c1e1b00 */
[----:B------:R-:W-:Y:S01]  /*00f0*/  BSSY.RECONVERGENT B3, `(.L_x_401) ;  /* 0x00000b8000037945 */ /* 0x000fe20003800200 */
[----:B---3--:R-:W2:Y:S02]  /*0100*/  I2F.F64 R12, R2 ;  /* 0x00000002000c7312 */ /* 0x008ea40000201c00 */
[----:B--2---:R-:W-:-:S08]  /*0110*/  DADD R16, R10, R12 ;  /* 0x000000000a107229 */ /* 0x004fd0000000000c */
[----:B------:R-:W-:-:S14]  /*0120*/  DSETP.NAN.AND P0, PT, R16, R16, PT ;  /* 0x000000101000722a */ /* 0x000fdc0003f08000 */
[----:B------:R-:W-:Y:S05]  /*0130*/  @P0 BRA `(.L_x_402) ;  /* 0x0000000800c80947 */ /* 0x000fea0003800000 */
[----:B------:R-:W-:Y:S01]  /*0140*/  DADD R14, -RZ, |R16| ;  /* 0x00000000ff0e7229 */ /* 0x000fe20000000510 */
[----:B------:R-:W-:Y:S01]  /*0150*/  BSSY.RECONVERGENT B4, `(.L_x_403) ;  /* 0x0000005000047945 */ /* 0x000fe20003800200 */
[----:B------:R-:W-:-:S08]  /*0160*/  MOV R6, 0x1a0 ;  /* 0x000001a000067802 */ /* 0x000fd00000000f00 */
[----:B------:R-:W-:Y:S02]  /*0170*/  IMAD.MOV.U32 R2, RZ, RZ, R14 ;  /* 0x000000ffff027224 */ /* 0x000fe400078e000e */
[----:B------:R-:W-:-:S07]  /*0180*/  IMAD.MOV.U32 R3, RZ, RZ, R15 ;  /* 0x000000ffff037224 */ /* 0x000fce00078e000f */
[----:B------:R-:W-:Y:S05]  /*0190*/  CALL.REL.NOINC `($_Z15bnb_lpmf_kernelPKiPKdS2_S2_Pdi$__internal_lgamma_pos) ;  /* 0x0000006c00607944 */ /* 0x000fea0003c00000 */
[----:B------:R-:W-:Y:S05]  /*01a0*/  BSYNC.RECONVERGENT B4 ;  /* 0x0000000000047941 */ /* 0x000fea0003800200 */
.L_x_403:
[----:B------:R-:W-:Y:S01]  /*01b0*/  ISETP.GT.AND P0, PT, R17, -0x1, PT ;  /* 0xffffffff1100780c */ /* 0x000fe20003f04270 */
[----:B------:R-:W-:Y:S02]  /*01c0*/  IMAD.MOV.U32 R18, RZ, RZ, R2 ;  /* 0x000000ffff127224 */ /* 0x000fe400078e0002 */
[----:B------:R-:W-:Y:S02]  /*01d0*/  IMAD.MOV.U32 R19, RZ, RZ, R3 ;  /* 0x000000ffff137224 */ /* 0x000fe400078e0003 */
[----:B------:R-:W-:Y:S02]  /*01e0*/  IMAD.MOV.U32 R20, RZ, RZ, R18 ;  /* 0x000000ffff147224 */ /* 0x000fe400078e0012 */
[----:B------:R-:W-:-:S06]  /*01f0*/  IMAD.MOV.U32 R21, RZ, RZ, R19 ;  /* 0x000000ffff157224 */ /* 0x000fcc00078e0013 */
[----:B------:R-:W-:Y:S05]  /*0200*/  @P0 BRA `(.L_x_404) ;  /* 0x0000000800980947 */ /* 0x000fea0003800000 */
[----:B------:R-:W0:Y:S01]  /*0210*/  FRND.F64.TRUNC R2, R14 ;  /* 0x0000000e00027313 */ /* 0x000e22000030d800 */
[----:B------:R-:W-:Y:S02]  /*0220*/  IMAD.MOV.U32 R20, RZ, RZ, 0x0 ;  /* 0x00000000ff147424 */ /* 0x000fe400078e00ff */
[----:B------:R-:W-:Y:S01]  /*0230*/  IMAD.MOV.U32 R21, RZ, RZ, 0x7ff00000 ;  /* 0x7ff00000ff157424 */ /* 0x000fe200078e00ff */
[----:B0-----:R-:W-:-:S14]  /*0240*/  DSETP.NEU.AND P0, PT, R14, R2, PT ;  /* 0x000000020e00722a */ /* 0x001fdc0003f0d000 */
[----:B------:R-:W-:Y:S05]  /*0250*/  @!P0 BRA `(.L_x_404) ;  /* 0x0000000800848947 */ /* 0x000fea0003800000 */
[----:B------:R-:W-:Y:S01]  /*0260*/  ISETP.GE.AND P0, PT, R15, 0x3c000000, PT ;  /* 0x3c0000000f00780c */ /* 0x000fe20003f06270 */
[----:B------:R-:W-:Y:S01]  /*0270*/  BSSY.RECONVERGENT B1, `(.L_x_405) ;  /* 0x0000044000017945 */ /* 0x000fe20003800200 */
[----:B------:R-:W-:-:S11]  /*0280*/  MOV R6, R15 ;  /* 0x0000000f00067202 */ /* 0x000fd60000000f00 */
[----:B------:R-:W-:Y:S05]  /*0290*/  @!P0 BRA `(.L_x_406) ;  /* 0x0000000400048947 */ /* 0x000fea0003800000 */
[----:B------:R-:W-:Y:S01]  /*02a0*/  VIADD R3, R15, 0x100000 ;  /* 0x001000000f037836 */ /* 0x000fe20000000000 */
[----:B------:R-:W0:Y:S01]  /*02b0*/  LDCU.64 UR6, c[0x4][0x8] ;  /* 0x01000100ff0677ac */ /* 0x000e220008000a00 */
[----:B------:R-:W-:-:S04]  /*02c0*/  IMAD.MOV.U32 R2, RZ, RZ, R14 ;  /* 0x000000ffff027224 */ /* 0x000fc800078e000e */
[----:B------:R-:W1:Y:S02]  /*02d0*/  F2I.S64.F64 R34, R2 ;  /* 0x0000000200227311 */ /* 0x000e640000301900 */
[----:B-1----:R-:W-:-:S05]  /*02e0*/  IMAD.SHL.U32 R32, R34, 0x40, RZ ;  /* 0x0000004022207824 */ /* 0x002fca00078e00ff */
[----:B------:R-:W-:-:S04]  /*02f0*/  LOP3.LUT R32, R32, 0x40, RZ, 0xc0, !PT ;  /* 0x0000004020207812 */ /* 0x000fc800078ec0ff */
[----:B0-----:R-:W-:-:S05]  /*0300*/  IADD3 R32, P0, PT, R32, UR6, RZ ;  /* 0x0000000620207c10 */ /* 0x001fca000ff1e0ff */
[----:B------:R-:W-:-:S05]  /*0310*/  IMAD.X R33, RZ, RZ, UR7, P0 ;  /* 0x00000007ff217e24 */ /* 0x000fca00080e06ff */
[----:B------:R-:W2:Y:S04]  /*0320*/  LDG.E.128.CONSTANT R28, desc[UR4][R32.64] ;  /* 0x00000004201c7981 */ /* 0x000ea8000c1e9d00 */
[----:B------:R-:W3:Y:S04]  /*0330*/  LDG.E.128.CONSTANT R24, desc[UR4][R32.64+0x10] ;  /* 0x0000100420187981 */ /* 0x000ee8000c1e9d00 */
[----:B------:R-:W4:Y:S01]  /*0340*/  LDG.E.128.CONSTANT R20, desc[UR4][R32.64+0x20] ;  /* 0x0000200420147981 */ /* 0x000f22000c1e9d00 */
[----:B------:R-:W0:Y:S01]  /*0350*/  FRND.F64 R4, R2 ;  /* 0x0000000200047313 */ /* 0x000e220000301800 */
[----:B------:R-:W-:Y:S01]  /*0360*/  UMOV UR6, 0x33145c07 ;  /* 0x33145c0700067882 */ /* 0x000fe20000000000 */
[----:B------:R-:W-:Y:S01]  /*0370*/  UMOV UR7, 0x3ca1a626 ;  /* 0x3ca1a62600077882 */ /* 0x000fe20000000000 */
[----:B------:R-:W-:Y:S01]  /*0380*/  LOP3.LUT R7, R34, 0x1, RZ, 0xc0, !PT ;  /* 0x0000000122077812 */ /* 0x000fe200078ec0ff */
[----:B------:R-:W-:Y:S03]  /*0390*/  BSSY.RECONVERGENT B2, `(.L_x_407) ;  /* 0x000002f000027945 */ /* 0x000fe60003800200 */
[----:B------:R-:W-:Y:S01]  /*03a0*/  ISETP.NE.U32.AND P0, PT, R7, 0x1, PT ;  /* 0x000000010700780c */ /* 0x000fe20003f05070 */
[----:B------:R-:W-:-:S03]  /*03b0*/  IMAD.MOV.U32 R7, RZ, RZ, 0x3da8ff83 ;  /* 0x3da8ff83ff077424 */ /* 0x000fc600078e00ff */
[----:B------:R-:W-:Y:S01]  /*03c0*/  ISETP.NE.U32.AND.EX P0, PT, RZ, RZ, PT, P0 ;  /* 0x000000ffff00720c */ /* 0x000fe20003f05100 */
[----:B0-----:R-:W-:-:S08]  /*03d0*/  DFMA R4, R4, -0.5, R14 ;  /* 0xbfe000000404782b */ /* 0x001fd0000000000e */
[----:B------:R-:W-:Y:S01]  /*03e0*/  DMUL R8, R4, UR6 ;  /* 0x0000000604087c28 */ /* 0x000fe20008000000 */
[----:B------:R-:W-:Y:S01]  /*03f0*/  UMOV UR6, 0x54442d18 ;  /* 0x54442d1800067882 */ /* 0x000fe20000000000 */
[----:B------:R-:W-:-:S06]  /*0400*/  UMOV UR7, 0x400921fb ;  /* 0x400921fb00077882 */ /* 0x000fcc0000000000 */
[----:B------:R-:W-:Y:S01]  /*0410*/  DFMA R4, R4, UR6, R8 ;  /* 0x0000000604047c2b */ /* 0x000fe20008000008 */
[----:B------:R-:W-:Y:S01]  /*0420*/  IMAD.MOV.U32 R8, RZ, RZ, 0x20fd8164 ;  /* 0x20fd8164ff087424 */ /* 0x000fe200078e00ff */
[----:B------:R-:W-:-:S04]  /*0430*/  FSEL R9, -R7, 0.11223486810922622681, !P0 ;  /* 0x3de5db6507097808 */ /* 0x000fc80004000100 */
[----:B------:R-:W-:Y:S02]  /*0440*/  FSEL R8, R8, -8.06006814911005101289e+34, !P0 ;  /* 0xf9785eba08087808 */ /* 0x000fe40004000000 */
[----:B------:R-:W-:-:S08]  /*0450*/  DMUL R2, R4, R4 ;  /* 0x0000000404027228 */ /* 0x000fd00000000000 */
[----:B--2---:R-:W-:-:S08]  /*0460*/  DFMA R28, R2, R8, R28 ;  /* 0x00000008021c722b */ /* 0x004fd0000000001c */
[----:B------:R-:W-:-:S08]  /*0470*/  DFMA R28, R2, R28, R30 ;  /* 0x0000001c021c722b */ /* 0x000fd0000000001e */
[----:B---3--:R-:W-:-:S08]  /*0480*/  DFMA R24, R2, R28, R24 ;  /* 0x0000001c0218722b */ /* 0x008fd00000000018 */
[----:B------:R-:W-:-:S08]  /*0490*/  DFMA R24, R2, R24, R26 ;  /* 0x000000180218722b */ /* 0x000fd0000000001a */
[----:B----4-:R-:W-:-:S08]  /*04a0*/  DFMA R20, R2, R24, R20 ;  /* 0x000000180214722b */ /* 0x010fd00000000014 */
[----:B------:R-:W-:-:S08]  /*04b0*/  DFMA R20, R2, R20, R22 ;  /* 0x000000140214722b */ /* 0x000fd00000000016 */
[-C--:B------:R-:W-:Y:S02]  /*04c0*/  DFMA R4, R4, R20.reuse, R4 ;  /* 0x000000140404722b */ /* 0x080fe40000000004 */
[----:B------:R-:W-:-:S10]  /*04d0*/  DFMA R2, R2, R20, 1 ;  /* 0x3ff000000202742b */ /* 0x000fd40000000014 */
[----:B------:R-:W-:Y:S02]  /*04e0*/  FSEL R4, R2, R4, !P0 ;  /* 0x0000000402047208 */ /* 0x000fe40004000000 */
[----:B------:R-:W-:Y:S02]  /*04f0*/  FSEL R5, R3, R5, !P0 ;  /* 0x0000000503057208 */ /* 0x000fe40004000000 */
[----:B------:R-:W-:-:S04]  /*0500*/  LOP3.LUT P0, RZ, R34, 0x2, RZ, 0xc0, !PT ;  /* 0x0000000222ff7812 */ /* 0x000fc8000780c0ff */
[----:B------:R-:W-:-:S10]  /*0510*/  DADD R2, RZ, -R4 ;  /* 0x00000000ff027229 */ /* 0x000fd40000000804 */
[----:B------:R-:W-:Y:S02]  /*0520*/  FSEL R2, R4, R2, !P0 ;  /* 0x0000000204027208 */ /* 0x000fe40004000000 */
[----:B------:R-:W-:-:S06]  /*0530*/  FSEL R3, R5, R3, !P0 ;  /* 0x0000000305037208 */ /* 0x000fcc0004000000 */
[----:B------:R-:W-:Y:S01]  /*0540*/  DMUL R8, R16, R2 ;  /* 0x0000000210087228 */ /* 0x000fe20000000000 */
[----:B------:R-:W-:-:S07]  /*0550*/  IMAD.MOV.U32 R2, RZ, RZ, 0x1 ;  /* 0x00000001ff027424 */ /* 0x000fce00078e00ff */
[----:B------:R-:W-:-:S06]  /*0560*/  DADD R24, -RZ, |R8| ;  /* 0x00000000ff187229 */ /* 0x000fcc0000000508 */
[----:B------:R-:W0:Y:S02]  /*0570*/  MUFU.RCP64H R3, R25 ;  /* 0x0000001900037308 */ /* 0x000e240000001800 */
[----:B0-----:R-:W-:-:S08]  /*0580*/  DFMA R4, -|R8|, R2, 1 ;  /* 0x3ff000000804742b */ /* 0x001fd00000000302 */
[----:B------:R-:W-:-:S08]  /*0590*/  DFMA R4, R4, R4, R4 ;  /* 0x000000040404722b */ /* 0x000fd00000000004 */
[----:B------:R-:W-:-:S08]  /*05a0*/  DFMA R4, R2, R4, R2 ;  /* 0x000000040204722b */ /* 0x000fd00000000002 */
[----:B------:R-:W-:-:S08]  /*05b0*/  DFMA R2, -|R8|, R4, 1 ;  /* 0x3ff000000802742b */ /* 0x000fd00000000304 */
[----:B------:R-:W-:-:S08]  /*05c0*/  DFMA R2, R4, R2, R4 ;  /* 0x000000020402722b */ /* 0x000fd00000000004 */
[----:B------:R-:W-:-:S08]  /*05d0*/  DMUL R4, R2, UR6 ;  /* 0x0000000602047c28 */ /* 0x000fd00008000000 */
[----:B------:R-:W-:-:S08]  /*05e0*/  DFMA R8, -|R8|, R4, UR6 ;  /* 0x0000000608087e2b */ /* 0x000fd00008000304 */
[----:B------:R-:W-:-:S10]  /*05f0*/  DFMA R4, R2, R8, R4 ;  /* 0x000000080204722b */ /* 0x000fd40000000004 */
[----:B------:R-:W-:-:S05]  /*0600*/  FFMA R2, RZ, R25, R5 ;  /* 0x00000019ff027223 */ /* 0x000fca0000000005 */
[----:B------:R-:W-:-:S13]  /*0610*/  FSETP.GT.AND P0, PT, |R2|, 1.469367938527859385e-39, PT ;  /* 0x001000000200780b */ /* 0x000fda0003f04200 */
[----:B------:R-:W-:Y:S05]  /*0620*/  @P0 BRA `(.L_x_408) ;  /* 0x0000000000140947 */ /* 0x000fea0003800000 */
[----:B------:R-:W-:Y:S01]  /*0630*/  IMAD.MOV.U32 R4, RZ, RZ, 0x54442d18 ;  /* 0x54442d18ff047424 */ /* 0x000fe200078e00ff */
[----:B------:R-:W-:Y:S02]  /*0640*/  MOV R3, 0x400921fb ;  /* 0x400921fb00037802 */ /* 0x000fe40000000f00 */
[----:B------:R-:W-:-:S07]  /*0650*/  MOV R2, 0x670 ;  /* 0x0000067000027802 */ /* 0x000fce0000000f00 */
[----:B------:R-:W-:Y:S05]  /*0660*/  CALL.REL.NOINC `($__internal_2_$__cuda_sm20_div_rn_f64_full) ;  /* 0x00000060009c7944 */ /* 0x000fea0003c00000 */
[----:B------:R-:W-:-:S07]  /*0670*/  IMAD.MOV.U32 R5, RZ, RZ, R3 ;  /* 0x000000ffff057224 */ /* 0x000fce00078e0003 */
.L_x_408:
[----:B------:R-:W-:Y:S05]  /*0680*/  BSYNC.RECONVERGENT B2 ;  /* 0x0000000000027941 */ /* 0x000fea0003800200 */
.L_x_407:
[----:B------:R-:W-:Y:S02]  /*0690*/  IMAD.MOV.U32 R14, RZ, RZ, R4 ;  /* 0x000000ffff0e7224 */ /* 0x000fe400078e0004 */
[----:B------:R-:W-:-:S07]  /*06a0*/  IMAD.MOV.U32 R15, RZ, RZ, R5 ;  /* 0x000000ffff0f7224 */ /* 0x000fce00078e0005 */
.L_x_406:
[----:B------:R-:W-:Y:S05]  /*06b0*/  BSYNC.RECONVERGENT B1 ;  /* 0x0000000000017941 */ /* 0x000fea0003800200 */
.L_x_405:
[----:B------:R-:W-:Y:S01]  /*06c0*/  ISETP.GT.AND P0, PT, R15, 0xfffff, PT ;  /* 0x000fffff0f00780c */ /* 0x000fe20003f04270 */
[----:B------:R-:W-:Y:S01]  /*06d0*/  IMAD.MOV.U32 R7, RZ, RZ, R15 ;  /* 0x000000ffff077224 */ /* 0x000fe200078e000f */
[----:B------:R-:W-:Y:S01]  /*06e0*/  BSSY.RECONVERGENT B0, `(.L_x_409) ;  /* 0x0000051000007945 */ /* 0x000fe20003800200 */
[----:B------:R-:W-:Y:S02]  /*06f0*/  IMAD.MOV.U32 R2, RZ, RZ, R14 ;  /* 0x000000ffff027224 */ /* 0x000fe400078e000e */
[----:B------:R-:W-:-:S08]  /*0700*/  IMAD.MOV.U32 R22, RZ, RZ, -0x3ff ;  /* 0xfffffc01ff167424 */ /* 0x000fd000078e00ff */
[----:B------:R-:W-:Y:S01]  /*0710*/  @!P0 DMUL R14, R14, 1.80143985094819840000e+16 ;  /* 0x435000000e0e8828 */ /* 0x000fe20000000000 */
[----:B------:R-:W-:-:S09]  /*0720*/  @!P0 MOV R22, 0xfffffbcb ;  /* 0xfffffbcb00168802 */ /* 0x000fd20000000f00 */
[----:B------:R-:W-:Y:S02]  /*0730*/  @!P0 IMAD.MOV.U32 R7, RZ, RZ, R15 ;  /* 0x000000ffff078224 */ /* 0x000fe400078e000f */
[----:B------:R-:W-:Y:S02]  /*0740*/  @!P0 IMAD.MOV.U32 R2, RZ, RZ, R14 ;  /* 0x000000ffff028224 */ /* 0x000fe400078e000e */
[----:B------:R-:W-:-:S05]  /*0750*/  VIADD R3, R7, 0xffffffff ;  /* 0xffffffff07037836 */ /* 0x000fca0000000000 */
[----:B------:R-:W-:-:S13]  /*0760*/  ISETP.GT.U32.AND P1, PT, R3, 0x7feffffe, PT ;  /* 0x7feffffe0300780c */ /* 0x000fda0003f24070 */
        /* <DEDUP_REMOVED lines=10> */
[----:B------:R-:W-:Y:S01]  /*0810*/  UMOV UR8, 0x80000000 ;  /* 0x8000000000087882 */ /* 0x000fe20000000000 */
[----:B------:R-:W-:Y:S01]  /*0820*/  LEA.HI R22, R7, R22, RZ, 0xc ;  /* 0x0000001607167211 */ /* 0x000fe200078f60ff */
[----:B------:R-:W-:Y:S01]  /*0830*/  UMOV UR9, 0x43300000 ;  /* 0x4330000000097882 */ /* 0x000fe20000000000 */
[----:B------:R-:W-:-:S09]  /*0840*/  MOV R23, 0x43300000 ;  /* 0x4330000000177802 */ /* 0x000fd20000000f00 */
[----:B------:R-:W-:Y:S02]  /*0850*/  @P0 VIADD R3, R15, 0xfff00000 ;  /* 0xfff000000f030836 */ /* 0x000fe40000000000 */
[----:B------:R-:W-:Y:S02]  /*0860*/  @P0 VIADD R22, R22, 0x1 ;  /* 0x0000000116160836 */ /* 0x000fe40000000000 */
[----:B------:R-:W-:-:S03]  /*0870*/  @P0 IMAD.MOV.U32 R15, RZ, RZ, R3 ;  /* 0x000000ffff0f0224 */ /* 0x000fc600078e0003 */
[----:B------:R-:W-:-:S03]  /*0880*/  LOP3.LUT R22, R22, 0x80000000, RZ, 0x3c, !PT ;  /* 0x8000000016167812 */ /* 0x000fc600078e3cff */
[C---:B------:R-:W-:Y:S02]  /*0890*/  DADD R16, R14.reuse, 1 ;  /* 0x3ff000000e107429 */ /* 0x040fe40000000000 */
[----:B------:R-:W-:Y:S02]  /*08a0*/  DADD R14, R14, -1 ;  /* 0xbff000000e0e7429 */ /* 0x000fe40000000000 */
[----:B------:R-:W-:Y:S01]  /*08b0*/  DADD R22, R22, -UR8 ;  /* 0x8000000816167e29 */ /* 0x000fe20008000000 */
[----:B------:R-:W-:Y:S01]  /*08c0*/  UMOV UR8, 0xfefa39ef ;  /* 0xfefa39ef00087882 */ /* 0x000fe20000000000 */
[----:B------:R-:W0:Y:S01]  /*08d0*/  MUFU.RCP64H R5, R17 ;  /* 0x0000001100057308 */ /* 0x000e220000001800 */
[----:B------:R-:W-:Y:S01]  /*08e0*/  UMOV UR9, 0x3fe62e42 ;  /* 0x3fe62e4200097882 */ /* 0x000fe20000000000 */
        /* <DEDUP_REMOVED lines=17> */
[----:B------:R-:W-:Y:S02]  /*0a00*/  DFMA R20, R14, -R2, R20 ;  /* 0x800000020e14722b */ /* 0x000fe40000000014 */
        /* <DEDUP_REMOVED lines=24> */
.L_x_410:
[----:B------:R-:W-:Y:S01]  /*0b90*/  IMAD.MOV.U32 R2, RZ, RZ, 0x0 ;  /* 0x00000000ff027424 */ /* 0x000fe200078e00ff */
[----:B------:R-:W-:Y:S01]  /*0ba0*/  LOP3.LUT P0, RZ, R15, 0x7fffffff, RZ, 0xc0, !PT ;  /* 0x7fffffff0fff7812 */ /* 0x000fe2000780c0ff */
[----:B------:R-:W-:-:S06]  /*0bb0*/  IMAD.MOV.U32 R3, RZ, RZ, 0x7ff00000 ;  /* 0x7ff00000ff037424 */ /* 0x000fcc00078e00ff */
[----:B------:R-:W-:-:S10]  /*0bc0*/  DFMA R2, R14, R2, +INF ;  /* 0x7ff000000e02742b */ /* 0x000fd40000000002 */
[----:B------:R-:W-:Y:S02]  /*0bd0*/  FSEL R14, R2, RZ, P0 ;  /* 0x000000ff020e7208 */ /* 0x000fe40000000000 */
[----:B------:R-:W-:-:S07]  /*0be0*/  FSEL R15, R3, -QNAN , P0 ;  /* 0xfff00000030f7808 */ /* 0x000fce0000000000 */
.L_x_411:
[----:B------:R-:W-:Y:S05]  /*0bf0*/  BSYNC.RECONVERGENT B0 ;  /* 0x0000000000007941 */ /* 0x000fea0003800200 */
.L_x_409:
[--C-:B------:R-:W-:Y:S01]  /*0c00*/  DADD R18, -R18, R14.reuse ;  /* 0x0000000012127229 */ /* 0x100fe2000000010e */
[----:B------:R-:W-:Y:S01]  /*0c10*/  ISETP.GE.AND P0, PT, R6, 0x3c000000, PT ;  /* 0x3c0000000600780c */ /* 0x000fe20003f06270 */
[----:B------:R-:W-:-:S10]  /*0c20*/  DADD R14, -RZ, -R14 ;  /* 0x00000000ff0e7229 */ /* 0x000fd4000000090e */
[----:B------:R-:W-:Y:S02]  /*0c30*/  FSEL R20, R14, R18, !P0 ;  /* 0x000000120e147208 */ /* 0x000fe40004000000 */
[----:B------:R-:W-:Y:S01]  /*0c40*/  FSEL R21, R15, R19, !P0 ;  /* 0x000000130f157208 */ /* 0x000fe20004000000 */
[----:B------:R-:W-:Y:S06]  /*0c50*/  BRA `(.L_x_404) ;  /* 0x0000000000047947 */ /* 0x000fec0003800000 */
.L_x_402:
[----:B------:R-:W-:-:S11]  /*0c60*/  DADD R20, R16, R16 ;  /* 0x0000000010147229 */ /* 0x000fd60000000010 */
.L_x_404:
[----:B------:R-:W-:Y:S05]  /*0c70*/  BSYNC.RECONVERGENT B3 ;  /* 0x0000000000037941 */ /* 0x000fea0003800200 */
.L_x_401:
[----:B------:R-:W0:Y:S02]  /*0c80*/  LDC.64 R14, c[0x0][0x398] ;  /* 0x0000e600ff0e7b82 */ /* 0x000e240000000a00 */
[----:B0-----:R-:W-:-:S06]  /*0c90*/  IMAD.WIDE R14, R0, 0x8, R14 ;  /* 0x00000008000e7825 */ /* 0x001fcc00078e020e */
[----:B------:R-:W2:Y:S01]  /*0ca0*/  LDG.E.64 R14, desc[UR4][R14.64] ;  /* 0x000000040e0e7981 */ /* 0x000ea2000c1e1b00 */
[----:B------:R-:W-:Y:S01]  /*0cb0*/  BSSY.RECONVERGENT B3, `(.L_x_412) ;  /* 0x00000b6000037945 */ /* 0x000fe20003800200 */
        /* <DEDUP_REMOVED lines=10> */
.L_x_414:
[----:B------:R-:W-:Y:S01]  /*0d60*/  ISETP.GT.AND P0, PT, R19, -0x1, PT ;  /* 0xffffffff1300780c */ /* 0x000fe20003f04270 */
[----:B------:R-:W-:Y:S02]  /*0d70*/  IMAD.MOV.U32 R22, RZ, RZ, R2 ;  /* 0x000000ffff167224 */ /* 0x000fe400078e0002 */
[----:B------:R-:W-:Y:S02]  /*0d80*/  IMAD.MOV.U32 R23, RZ, RZ, R3 ;  /* 0x000000ffff177224 */ /* 0x000fe400078e0003 */
[----:B------:R-:W-:Y:S02]  /*0d90*/  IMAD.MOV.U32 R2, RZ, RZ, R22 ;  /* 0x000000ffff027224 */ /* 0x000fe400078e0016 */
[----:B------:R-:W-:-:S06]  /*0da0*/  IMAD.MOV.U32 R3, RZ, RZ, R23 ;  /* 0x000000ffff037224 */ /* 0x000fcc00078e0017 */
[----:B------:R-:W-:Y:S05]  /*0db0*/  @P0 BRA `(.L_x_415) ;  /* 0x0000000800940947 */ /* 0x000fea0003800000 */
[----:B------:R-:W0:Y:S02]  /*0dc0*/  FRND.F64.TRUNC R2, R16 ;  /* 0x0000001000027313 */ /* 0x000e24000030d800 */
[----:B0-----:R-:W-:Y:S01]  /*0dd0*/  DSETP.NEU.AND P0, PT, R16, R2, PT ;  /* 0x000000021000722a */ /* 0x001fe20003f0d000 */
[----:B------:R-:W-:Y:S01]  /*0de0*/  MOV R2, 0x0 ;  /* 0x0000000000027802 */ /* 0x000fe20000000f00 */
[----:B------:R-:W-:-:S12]  /*0df0*/  IMAD.MOV.U32 R3, RZ, RZ, 0x7ff00000 ;  /* 0x7ff00000ff037424 */ /* 0x000fd800078e00ff */
[----:B------:R-:W-:Y:S05]  /*0e00*/  @!P0 BRA `(.L_x_415) ;  /* 0x0000000800808947 */ /* 0x000fea0003800000 */
[----:B------:R-:W-:Y:S01]  /*0e10*/  ISETP.GE.AND P0, PT, R17, 0x3c000000, PT ;  /* 0x3c0000001100780c */ /* 0x000fe20003f06270 */
[----:B------:R-:W-:Y:S01]  /*0e20*/  BSSY.RECONVERGENT B1, `(.L_x_416) ;  /* 0x0000044000017945 */ /* 0x000fe20003800200 */
[----:B------:R-:W-:-:S11]  /*0e30*/  IMAD.MOV.U32 R9, RZ, RZ, R17 ;  /* 0x000000ffff097224 */ /* 0x000fd600078e0011 */
        /* <DEDUP_REMOVED lines=44> */
[----:B------:R-:W-:-:S07]  /*1100*/  MOV R2, 0x1 ;  /* 0x0000000100027802 */ /* 0x000fce0000000f00 */
        /* <DEDUP_REMOVED lines=14> */
[----:B------:R-:W-:Y:S01]  /*11f0*/  MOV R2, 0x1220 ;  /* 0x0000122000027802 */ /* 0x000fe20000000f00 */
[----:B------:R-:W-:-:S07]  /*1200*/  IMAD.MOV.U32 R3, RZ, RZ, 0x400921fb ;  /* 0x400921fbff037424 */ /* 0x000fce00078e00ff */
[----:B------:R-:W-:Y:S05]  /*1210*/  CALL.REL.NOINC `($__internal_2_$__cuda_sm20_div_rn_f64_full) ;  /* 0x0000005400b07944 */ /* 0x000fea0003c00000 */
[----:B------:R-:W-:-:S07]  /*1220*/  IMAD.MOV.U32 R5, RZ, RZ, R3 ;  /* 0x000000ffff057224 */ /* 0x000fce00078e0003 */
.L_x_419:
[----:B------:R-:W-:Y:S05]  /*1230*/  BSYNC.RECONVERGENT B2 ;  /* 0x0000000000027941 */ /* 0x000fea0003800200 */
.L_x_418:
[----:B------:R-:W-:Y:S02]  /*1240*/  IMAD.MOV.U32 R16, RZ, RZ, R4 ;  /* 0x000000ffff107224 */ /* 0x000fe400078e0004 */
[----:B------:R-:W-:-:S07]  /*1250*/  IMAD.MOV.U32 R17, RZ, RZ, R5 ;  /* 0x000000ffff117224 */ /* 0x000fce00078e0005 */
.L_x_417:
[----:B------:R-:W-:Y:S05]  /*1260*/  BSYNC.RECONVERGENT B1 ;  /* 0x0000000000017941 */ /* 0x000fea0003800200 */
.L_x_416:
[----:B------:R-:W-:Y:S01]  /*1270*/  ISETP.GT.AND P0, PT, R17, 0xfffff, PT ;  /* 0x000fffff1100780c */ /* 0x000fe20003f04270 */
[----:B------:R-:W-:Y:S01]  /*1280*/  IMAD.MOV.U32 R8, RZ, RZ, R17 ;  /* 0x000000ffff087224 */ /* 0x000fe200078e0011 */
[----:B------:R-:W-:Y:S01]  /*1290*/  BSSY.RECONVERGENT B0, `(.L_x_420) ;  /* 0x0000050000007945 */ /* 0x000fe20003800200 */
[----:B------:R-:W-:Y:S02]  /*12a0*/  IMAD.MOV.U32 R2, RZ, RZ, R16 ;  /* 0x000000ffff027224 */ /* 0x000fe400078e0010 */
[----:B------:R-:W-:-:S08]  /*12b0*/  IMAD.MOV.U32 R19, RZ, RZ, -0x3ff ;  /* 0xfffffc01ff137424 */ /* 0x000fd000078e00ff */
[----:B------:R-:W-:Y:S01]  /*12c0*/  @!P0 DMUL R16, R16, 1.80143985094819840000e+16 ;  /* 0x4350000010108828 */ /* 0x000fe20000000000 */
[----:B------:R-:W-:-:S09]  /*12d0*/  @!P0 IMAD.MOV.U32 R19, RZ, RZ, -0x435 ;  /* 0xfffffbcbff138424 */ /* 0x000fd200078e00ff */
[----:B------:R-:W-:Y:S02]  /*12e0*/  @!P0 IMAD.MOV.U32 R8, RZ, RZ, R17 ;  /* 0x000000ffff088224 */ /* 0x000fe400078e0011 */
[----:B------:R-:W-:-:S03]  /*12f0*/  @!P0 IMAD.MOV.U32 R2, RZ, RZ, R16 ;  /* 0x000000ffff028224 */ /* 0x000fc600078e0010 */
[----:B------:R-:W-:-:S04]  /*1300*/  IADD3 R3, PT, PT, R8, -0x1, RZ ;  /* 0xffffffff08037810 */ /* 0x000fc80007ffe0ff */
[----:B------:R-:W-:-:S13]  /*1310*/  ISETP.GT.U32.AND P1, PT, R3, 0x7feffffe, PT ;  /* 0x7feffffe0300780c */ /* 0x000fda0003f24070 */
[----:B------:R-:W-:Y:S05]  /*1320*/  @P1 BRA `(.L_x_421) ;  /* 0x0000000400001947 */ /* 0x000fea0003800000 */
[C---:B------:R-:W-:Y:S01]  /*1330*/  LOP3.LUT R3, R8.reuse, 0xfffff, RZ, 0xc0, !PT ;  /* 0x000fffff08037812 */ /* 0x040fe200078ec0ff */
[----:B------:R-:W-:Y:S01]  /*1340*/  IMAD.MOV.U32 R4, RZ, RZ, RZ ;  /* 0x000000ffff047224 */ /* 0x000fe200078e00ff */
[----:B------:R-:W-:Y:S01]  /*1350*/  UMOV UR6, 0x3ae80f1e ;  /* 0x3ae80f1e00067882 */ /* 0x000fe20000000000 */
[----:B------:R-:W-:Y:S01]  /*1360*/  IMAD.MOV.U32 R26, RZ, RZ, -0x748574fc ;  /* 0x8b7a8b04ff1a7424 */ /* 0x000fe200078e00ff */
[----:B------:R-:W-:Y:S01]  /*1370*/  LOP3.LUT R3, R3, 0x3ff00000, RZ, 0xfc, !PT ;  /* 0x3ff0000003037812 */ /* 0x000fe200078efcff */
[----:B------:R-:W-:Y:S01]  /*1380*/  IMAD.MOV.U32 R27, RZ, RZ, 0x3ed0ee25 ;  /* 0x3ed0ee25ff1b7424 */ /* 0x000fe200078e00ff */
[----:B------:R-:W-:Y:S01]  /*1390*/  UMOV UR7, 0x3eb1380b ;  /* 0x3eb1380b00077882 */ /* 0x000fe20000000000 */
[----:B------:R-:W-:Y:S01]  /*13a0*/  LEA.HI R8, R8, R19, RZ, 0xc ;  /* 0x0000001308087211 */ /* 0x000fe200078f60ff */
[----:B------:R-:W-:Y:S01]  /*13b0*/  IMAD.MOV.U32 R29, RZ, RZ, 0x43300000 ;  /* 0x43300000ff1d7424 */ /* 0x000fe200078e00ff */
[----:B------:R-:W-:Y:S01]  /*13c0*/  ISETP.GE.U32.AND P0, PT, R3, 0x3ff6a09f, PT ;  /* 0x3ff6a09f0300780c */ /* 0x000fe20003f06070 */
[----:B------:R-:W-:Y:S01]  /*13d0*/  UMOV UR8, 0x80000000 ;  /* 0x8000000000087882 */ /* 0x000fe20000000000 */
[----:B------:R-:W-:-:S11]  /*13e0*/  UMOV UR9, 0x43300000 ;  /* 0x4330000000097882 */ /* 0x000fd60000000000 */
        /* <DEDUP_REMOVED lines=52> */
.L_x_421:
[----:B------:R-:W-:Y:S01]  /*1730*/  IMAD.MOV.U32 R2, RZ, RZ, 0x0 ;  /* 0x00000000ff027424 */ /* 0x000fe200078e00ff */
[----:B------:R-:W-:Y:S01]  /*1740*/  LOP3.LUT P0, RZ, R17, 0x7fffffff, RZ, 0xc0, !PT ;  /* 0x7fffffff11ff7812 */ /* 0x000fe2000780c0ff */
[----:B------:R-:W-:-:S06]  /*1750*/  IMAD.MOV.U32 R3, RZ, RZ, 0x7ff00000 ;  /* 0x7ff00000ff037424 */ /* 0x000fcc00078e00ff */
[----:B------:R-:W-:-:S10]  /*1760*/  DFMA R2, R16, R2, +INF ;  /* 0x7ff000001002742b */ /* 0x000fd40000000002 */
[----:B------:R-:W-:Y:S02]  /*1770*/  FSEL R2, R2, RZ, P0 ;  /* 0x000000ff02027208 */ /* 0x000fe40000000000 */
[----:B------:R-:W-:-:S07]  /*1780*/  FSEL R3, R3, -QNAN , P0 ;  /* 0xfff0000003037808 */ /* 0x000fce0000000000 */
.L_x_422:
[----:B------:R-:W-:Y:S05]  /*1790*/  BSYNC.RECONVERGENT B0 ;  /* 0x0000000000007941 */ /* 0x000fea0003800200 */
.L_x_420:
[--C-:B------:R-:W-:Y:S01]  /*17a0*/  DADD R22, -R22, R2.reuse ;  /* 0x0000000016167229 */ /* 0x100fe20000000102 */
[----:B------:R-:W-:Y:S01]  /*17b0*/  ISETP.GE.AND P0, PT, R9, 0x3c000000, PT ;  /* 0x3c0000000900780c */ /* 0x000fe20003f06270 */
[----:B------:R-:W-:-:S10]  /*17c0*/  DADD R2, -RZ, -R2 ;  /* 0x00000000ff027229 */ /* 0x000fd40000000902 */
[----:B------:R-:W-:Y:S02]  /*17d0*/  FSEL R2, R2, R22, !P0 ;  /* 0x0000001602027208 */ /* 0x000fe40004000000 */
[----:B------:R-:W-:Y:S01]  /*17e0*/  FSEL R3, R3, R23, !P0 ;  /* 0x0000001703037208 */ /* 0x000fe20004000000 */
[----:B------:R-:W-:Y:S06]  /*17f0*/  BRA `(.L_x_415) ;  /* 0x0000000000047947 */ /* 0x000fec0003800000 */
.L_x_413:
[----:B------:R-:W-:-:S11]  /*1800*/  DADD R2, R18, R18 ;  /* 0x0000000012027229 */ /* 0x000fd60000000012 */
.L_x_415:
[----:B------:R-:W-:Y:S05]  /*1810*/  BSYNC.RECONVERGENT B3 ;  /* 0x0000000000037941 */ /* 0x000fea0003800200 */
.L_x_412:
[----:B------:R-:W0:Y:S02]  /*1820*/  LDC.64 R16, c[0x0][0x390] ;  /* 0x0000e400ff107b82 */ /* 0x000e240000000a00 */
[----:B0-----:R-:W-:-:S06]  /*1830*/  IMAD.WIDE R16, R0, 0x8, R16 ;  /* 0x0000000800107825 */ /* 0x001fcc00078e0210 */
[----:B------:R-:W2:Y:S01]  /*1840*/  LDG.E.64 R16, desc[UR4][R16.64] ;  /* 0x0000000410107981 */ /* 0x000ea2000c1e1b00 */
[----:B------:R-:W-:Y:S01]  /*1850*/  BSSY.RECONVERGENT B3, `(.L_x_423) ;  /* 0x00000b7000037945 */ /* 0x000fe20003800200 */
[----:B------:R-:W-:Y:S02]  /*1860*/  DADD R20, R2, R20 ;  /* 0x0000000002147229 */ /* 0x000fe40000000014 */
        /* <DEDUP_REMOVED lines=10> */
.L_x_425:
[----:B------:R-:W-:Y:S01]  /*1910*/  ISETP.GT.AND P0, PT, R19, -0x1, PT ;  /* 0xffffffff1300780c */ /* 0x000fe20003f04270 */
[----:B------:R-:W-:Y:S02]  /*1920*/  IMAD.MOV.U32 R39, RZ, RZ, R3 ;  /* 0x000000ffff277224 */ /* 0x000fe400078e0003 */
[----:B------:R-:W-:-:S03]  /*1930*/  IMAD.MOV.U32 R38, RZ, RZ, R2 ;  /* 0x000000ffff267224 */ /* 0x000fc600078e0002 */
[----:B------:R-:W-:Y:S01]  /*1940*/  MOV R3, R39 ;  /* 0x0000002700037202 */ /* 0x000fe20000000f00 */
[----:B------:R-:W-:-:S06]  /*1950*/  IMAD.MOV.U32 R2, RZ, RZ, R38 ;  /* 0x000000ffff027224 */ /* 0x000fcc00078e0026 */
[----:B------:R-:W-:Y:S05]  /*1960*/  @P0 BRA `(.L_x_426) ;  /* 0x0000000800940947 */ /* 0x000fea0003800000 */
[----:B------:R-:W0:Y:S02]  /*1970*/  FRND.F64.TRUNC R2, R22 ;  /* 0x0000001600027313 */ /* 0x000e24000030d800 */
[----:B0-----:R-:W-:Y:S01]  /*1980*/  DSETP.NEU.AND P0, PT, R22, R2, PT ;  /* 0x000000021600722a */ /* 0x001fe20003f0d000 */
[----:B------:R-:W-:Y:S02]  /*1990*/  IMAD.MOV.U32 R2, RZ, RZ, 0x0 ;  /* 0x00000000ff027424 */ /* 0x000fe400078e00ff */
[----:B------:R-:W-:-:S11]  /*19a0*/  IMAD.MOV.U32 R3, RZ, RZ, 0x7ff00000 ;  /* 0x7ff00000ff037424 */ /* 0x000fd600078e00ff */
        /* <DEDUP_REMOVED lines=24> */
[----:B0-----:R-:W-:-:S03]  /*1b30*/  DFMA R2, R2, -0.5, R22 ;  /* 0xbfe000000202782b */ /* 0x001fc60000000016 */
[----:B------:R-:W-:-:S05]  /*1b40*/  FSEL R32, R8, -8.06006814911005101289e+34, !P0 ;  /* 0xf9785eba08207808 */ /* 0x000fca0004000000 */
[----:B------:R-:W-:Y:S01]  /*1b50*/  DMUL R22, R2, UR6 ;  /* 0x0000000602167c28 */ /* 0x000fe20008000000 */
[----:B------:R-:W-:Y:S01]  /*1b60*/  UMOV UR6, 0x54442d18 ;  /* 0x54442d1800067882 */ /* 0x000fe20000000000 */
[----:B------:R-:W-:-:S06]  /*1b70*/  UMOV UR7, 0x400921fb ;  /* 0x400921fb00077882 */ /* 0x000fcc0000000000 */
[----:B------:R-:W-:Y:S01]  /*1b80*/  DFMA R2, R2, UR6, R22 ;  /* 0x0000000602027c2b */ /* 0x000fe20008000016 */
[----:B------:R-:W-:-:S04]  /*1b90*/  MOV R22, 0x3da8ff83 ;  /* 0x3da8ff8300167802 */ /* 0x000fc80000000f00 */
[----:B------:R-:W-:-:S03]  /*1ba0*/  FSEL R33, -R22, 0.11223486810922622681, !P0 ;  /* 0x3de5db6516217808 */ /* 0x000fc60004000100 */
        /* <DEDUP_REMOVED lines=35> */
.L_x_430:
[----:B------:R-:W-:Y:S05]  /*1de0*/  BSYNC.RECONVERGENT B2 ;  /* 0x0000000000027941 */ /* 0x000fea0003800200 */
.L_x_429:
[----:B------:R-:W-:Y:S02]  /*1df0*/  IMAD.MOV.U32 R22, RZ, RZ, R4 ;  /* 0x000000ffff167224 */ /* 0x000fe400078e0004 */
[----:B------:R-:W-:-:S07]  /*1e00*/  IMAD.MOV.U32 R23, RZ, RZ, R5 ;  /* 0x000000ffff177224 */ /* 0x000fce00078e0005 */
.L_x_428:
[----:B------:R-:W-:Y:S05]  /*1e10*/  BSYNC.RECONVERGENT B1 ;  /* 0x0000000000017941 */ /* 0x000fea0003800200 */
.L_x_427:
[----:B------:R-:W-:Y:S01]  /*1e20*/  ISETP.GT.AND P0, PT, R23, 0xfffff, PT ;  /* 0x000fffff1700780c */ /* 0x000fe20003f04270 */
[----:B------:R-:W-:Y:S01]  /*1e30*/  IMAD.MOV.U32 R3, RZ, RZ, R23 ;  /* 0x000000ffff037224 */ /* 0x000fe200078e0017 */
[----:B------:R-:W-:Y:S01]  /*1e40*/  BSSY.RECONVERGENT B0, `(.L_x_431) ;  /* 0x0000050000007945 */ /* 0x000fe20003800200 */
[----:B------:R-:W-:-:S10]  /*1e50*/  IMAD.MOV.U32 R4, RZ, RZ, R22 ;  /* 0x000000ffff047224 */ /* 0x000fd400078e0016 */
        /* <DEDUP_REMOVED lines=10> */
[----:B------:R-:W-:Y:S01]  /*1f00*/  MOV R29, 0x3ed0ee25 ;  /* 0x3ed0ee25001d7802 */ /* 0x000fe20000000f00 */
[----:B------:R-:W-:Y:S01]  /*1f10*/  IMAD.MOV.U32 R28, RZ, RZ, -0x748574fc ;  /* 0x8b7a8b04ff1c7424 */ /* 0x000fe200078e00ff */
[----:B------:R-:W-:Y:S01]  /*1f20*/  LOP3.LUT R5, R5, 0x3ff00000, RZ, 0xfc, !PT ;  /* 0x3ff0000005057812 */ /* 0x000fe200078efcff */
[----:B------:R-:W-:Y:S01]  /*1f30*/  UMOV UR6, 0x3ae80f1e ;  /* 0x3ae80f1e00067882 */ /* 0x000fe20000000000 */
[----:B------:R-:W-:Y:S01]  /*1f40*/  UMOV UR7, 0x3eb1380b ;  /* 0x3eb1380b00077882 */ /* 0x000fe20000000000 */
[----:B------:R-:W-:Y:S01]  /*1f50*/  LEA.HI R30, R3, R2, RZ, 0xc ;  /* 0x00000002031e7211 */ /* 0x000fe200078f60ff */
[----:B------:R-:W-:Y:S01]  /*1f60*/  IMAD.MOV.U32 R31, RZ, RZ, 0x43300000 ;  /* 0x43300000ff1f7424 */ /* 0x000fe200078e00ff */
[----:B------:R-:W-:Y:S01]  /*1f70*/  ISETP.GE.U32.AND P0, PT, R5, 0x3ff6a09f, PT ;  /* 0x3ff6a09f0500780c */ /* 0x000fe20003f06070 */
[----:B------:R-:W-:Y:S01]  /*1f80*/  UMOV UR8, 0x80000000 ;  /* 0x8000000000087882 */ /* 0x000fe20000000000 */
[----:B------:R-:W-:-:S11]  /*1f90*/  UMOV UR9, 0x43300000 ;  /* 0x4330000000097882 */ /* 0x000fd60000000000 */
        /* <DEDUP_REMOVED lines=52> */
.L_x_432:
[----:B------:R-:W-:Y:S01]  /*22e0*/  IMAD.MOV.U32 R2, RZ, RZ, 0x0 ;  /* 0x00000000ff027424 */ /* 0x000fe200078e00ff */
[----:B------:R-:W-:Y:S01]  /*22f0*/  LOP3.LUT P0, RZ, R23, 0x7fffffff, RZ, 0xc0, !PT ;  /* 0x7fffffff17ff7812 */ /* 0x000fe2000780c0ff */
[----:B------:R-:W-:-:S06]  /*2300*/  IMAD.MOV.U32 R3, RZ, RZ, 0x7ff00000 ;  /* 0x7ff00000ff037424 */ /* 0x000fcc00078e00ff */
[----:B------:R-:W-:-:S10]  /*2310*/  DFMA R2, R22, R2, +INF ;  /* 0x7ff000001602742b */ /* 0x000fd40000000002 */
[----:B------:R-:W-:Y:S02]  /*2320*/  FSEL R4, R2, RZ, P0 ;  /* 0x000000ff02047208 */ /* 0x000fe40000000000 */
[----:B------:R-:W-:-:S07]  /*2330*/  FSEL R5, R3, -QNAN , P0 ;  /* 0xfff0000003057808 */ /* 0x000fce0000000000 */
.L_x_433:
[----:B------:R-:W-:Y:S05]  /*2340*/  BSYNC.RECONVERGENT B0 ;  /* 0x0000000000007941 */ /* 0x000fea0003800200 */
.L_x_431:
[--C-:B------:R-:W-:Y:S01]  /*2350*/  DADD R38, -R38, R4.reuse ;  /* 0x0000000026267229 */ /* 0x100fe20000000104 */
[----:B------:R-:W-:Y:S01]  /*2360*/  ISETP.GE.AND P0, PT, R9, 0x3c000000, PT ;  /* 0x3c0000000900780c */ /* 0x000fe20003f06270 */
[----:B------:R-:W-:-:S10]  /*2370*/  DADD R4, -RZ, -R4 ;  /* 0x00000000ff047229 */ /* 0x000fd40000000904 */
[----:B------:R-:W-:Y:S02]  /*2380*/  FSEL R2, R4, R38, !P0 ;  /* 0x0000002604027208 */ /* 0x000fe40004000000 */
[----:B------:R-:W-:Y:S01]  /*2390*/  FSEL R3, R5, R39, !P0 ;  /* 0x0000002705037208 */ /* 0x000fe20004000000 */
[----:B------:R-:W-:Y:S06]  /*23a0*/  BRA `(.L_x_426) ;  /* 0x0000000000047947 */ /* 0x000fec0003800000 */
.L_x_424:
[----:B------:R-:W-:-:S11]  /*23b0*/  DADD R2, R18, R18 ;  /* 0x0000000012027229 */ /* 0x000fd60000000012 */
.L_x_426:
[----:B------:R-:W-:Y:S05]  /*23c0*/  BSYNC.RECONVERGENT B3 ;  /* 0x0000000000037941 */ /* 0x000fea0003800200 */
.L_x_423:
[----:B------:R-:W-:Y:S01]  /*23d0*/  DADD R28, R14, R16 ;  /* 0x000000000e1c7229 */ /* 0x000fe20000000010 */
[----:B------:R-:W-:Y:S01]  /*23e0*/  BSSY.RECONVERGENT B3, `(.L_x_434) ;  /* 0x00000b7000037945 */ /* 0x000fe20003800200 */
[----:B------:R-:W-:-:S06]  /*23f0*/  DADD R20, R20, R2 ;  /* 0x0000000014147229 */ /* 0x000fcc0000000002 */
        /* <DEDUP_REMOVED lines=9> */
.L_x_436:
        /* <DEDUP_REMOVED lines=31> */
[----:B------:R-:W-:-:S02]  /*2680*/  ISETP.NE.U32.AND P0, PT, R8, 0x1, PT ;  /* 0x000000010800780c */ /* 0x000fc40003f05070 */
[----:B------:R-:W-:Y:S02]  /*2690*/  MOV R8, 0x20fd8164 ;  /* 0x20fd816400087802 */ /* 0x000fe40000000f00 */
[----:B------:R-:W-:Y:S01]  /*26a0*/  ISETP.NE.U32.AND.EX P0, PT, RZ, RZ, PT, P0 ;  /* 0x000000ffff00720c */ /* 0x000fe20003f05100 */
[----:B0-----:R-:W-:-:S03]  /*26b0*/  DFMA R2, R2, -0.5, R22 ;  /* 0xbfe000000202782b */ /* 0x001fc60000000016 */
[----:B------:R-:W-:-:S05]  /*26c0*/  FSEL R32, R8, -8.06006814911005101289e+34, !P0 ;  /* 0xf9785eba08207808 */ /* 0x000fca0004000000 */
[----:B------:R-:W-:Y:S01]  /*26d0*/  DMUL R22, R2, UR6 ;  /* 0x0000000602167c28 */ /* 0x000fe20008000000 */
[----:B------:R-:W-:Y:S01]  /*26e0*/  UMOV UR6, 0x54442d18 ;  /* 0x54442d1800067882 */ /* 0x000fe20000000000 */
[----:B------:R-:W-:-:S06]  /*26f0*/  UMOV UR7, 0x400921fb ;  /* 0x400921fb00077882 */ /* 0x000fcc0000000000 */
[----:B------:R-:W-:Y:S01]  /*2700*/  DFMA R2, R2, UR6, R22 ;  /* 0x0000000602027c2b */ /* 0x000fe20008000016 */
[----:B------:R-:W-:-:S05]  /*2710*/  IMAD.MOV.U32 R22, RZ, RZ, 0x3da8ff83 ;  /* 0x3da8ff83ff167424 */ /* 0x000fca00078e00ff */
[----:B------:R-:W-:Y:S02]  /*2720*/  FSEL R33, -R22, 0.11223486810922622681, !P0 ;  /* 0x3de5db6516217808 */ /* 0x000fe40004000100 */
[----:B------:R-:W-:-:S08]  /*2730*/  DMUL R22, R2, R2 ;  /* 0x0000000202167228 */ /* 0x000fd00000000000 */
[----:B--2---:R-:W-:-:S08]  /*2740*/  DFMA R4, R22, R32, R4 ;  /* 0x000000201604722b */ /* 0x004fd00000000004 */
[----:B------:R-:W-:Y:S02]  /*2750*/  DFMA R4, R22, R4, R6 ;  /* 0x000000041604722b */ /* 0x000fe40000000006 */
[----:B------:R-:W-:-:S06]  /*2760*/  DADD R6, R14, R16 ;  /* 0x000000000e067229 */ /* 0x000fcc0000000010 */
        /* <DEDUP_REMOVED lines=32> */
.L_x_441:
[----:B------:R-:W-:Y:S05]  /*2970*/  BSYNC.RECONVERGENT B2 ;  /* 0x0000000000027941 */ /* 0x000fea0003800200 */
.L_x_440:
[----:B------:R-:W-:Y:S02]  /*2980*/  IMAD.MOV.U32 R22, RZ, RZ, R4 ;  /* 0x000000ffff167224 */ /* 0x000fe400078e0004 */
[----:B------:R-:W-:-:S07]  /*2990*/  IMAD.MOV.U32 R23, RZ, RZ, R5 ;  /* 0x000000ffff177224 */ /* 0x000fce00078e0005 */
.L_x_439:
[----:B------:R-:W-:Y:S05]  /*29a0*/  BSYNC.RECONVERGENT B1 ;  /* 0x0000000000017941 */ /* 0x000fea0003800200 */
.L_x_438:
[----:B------:R-:W-:Y:S01]  /*29b0*/  ISETP.GT.AND P0, PT, R23, 0xfffff, PT ;  /* 0x000fffff1700780c */ /* 0x000fe20003f04270 */
[----:B------:R-:W-:Y:S01]  /*29c0*/  IMAD.MOV.U32 R3, RZ, RZ, R23 ;  /* 0x000000ffff037224 */ /* 0x000fe200078e0017 */
[----:B------:R-:W-:Y:S01]  /*29d0*/  MOV R4, R22 ;  /* 0x0000001600047202 */ /* 0x000fe20000000f00 */
[----:B------:R-:W-:Y:S10]  /*29e0*/  BSSY.RECONVERGENT B0, `(.L_x_442) ;  /* 0x000004f000007945 */ /* 0x000ff40003800200 */
[----:B------:R-:W-:-:S10]  /*29f0*/  @!P0 DMUL R22, R22, 1.80143985094819840000e+16 ;  /* 0x4350000016168828 */ /* 0x000fd40000000000 */
[----:B------:R-:W-:Y:S02]  /*2a00*/  @!P0 IMAD.MOV.U32 R3, RZ, RZ, R23 ;  /* 0x000000ffff038224 */ /* 0x000fe400078e0017 */
[----:B------:R-:W-:Y:S02]  /*2a10*/  @!P0 IMAD.MOV.U32 R4, RZ, RZ, R22 ;  /* 0x000000ffff048224 */ /* 0x000fe400078e0016 */
        /* <DEDUP_REMOVED lines=8> */
[----:B------:R-:W-:Y:S01]  /*2aa0*/  IMAD.MOV.U32 R29, RZ, RZ, 0x3ed0ee25 ;  /* 0x3ed0ee25ff1d7424 */ /* 0x000fe200078e00ff */
        /* <DEDUP_REMOVED lines=60> */
.L_x_443:
[----:B------:R-:W-:Y:S01]  /*2e70*/  IMAD.MOV.U32 R2, RZ, RZ, 0x0 ;  /* 0x00000000ff027424 */ /* 0x000fe200078e00ff */
[----:B------:R-:W-:Y:S01]  /*2e80*/  LOP3.LUT P0, RZ, R23, 0x7fffffff, RZ, 0xc0, !PT ;  /* 0x7fffffff17ff7812 */ /* 0x000fe2000780c0ff */
[----:B------:R-:W-:-:S06]  /*2e90*/  IMAD.MOV.U32 R3, RZ, RZ, 0x7ff00000 ;  /* 0x7ff00000ff037424 */ /* 0x000fcc00078e00ff */
[----:B------:R-:W-:-:S10]  /*2ea0*/  DFMA R2, R22, R2, +INF ;  /* 0x7ff000001602742b */ /* 0x000fd40000000002 */
[----:B------:R-:W-:Y:S02]  /*2eb0*/  FSEL R4, R2, RZ, P0 ;  /* 0x000000ff02047208 */ /* 0x000fe40000000000 */
[----:B------:R-:W-:-:S07]  /*2ec0*/  FSEL R5, R3, -QNAN , P0 ;  /* 0xfff0000003057808 */ /* 0x000fce0000000000 */
.L_x_444:
[----:B------:R-:W-:Y:S05]  /*2ed0*/  BSYNC.RECONVERGENT B0 ;  /* 0x0000000000007941 */ /* 0x000fea0003800200 */
.L_x_442:
[--C-:B------:R-:W-:Y:S01]  /*2ee0*/  DADD R38, -R38, R4.reuse ;  /* 0x0000000026267229 */ /* 0x100fe20000000104 */
[----:B------:R-:W-:Y:S01]  /*2ef0*/  ISETP.GE.AND P0, PT, R9, 0x3c000000, PT ;  /* 0x3c0000000900780c */ /* 0x000fe20003f06270 */
[----:B------:R-:W-:-:S10]  /*2f00*/  DADD R4, -RZ, -R4 ;  /* 0x00000000ff047229 */ /* 0x000fd40000000904 */
[----:B------:R-:W-:Y:S02]  /*2f10*/  FSEL R2, R4, R38, !P0 ;  /* 0x0000002604027208 */ /* 0x000fe40004000000 */
[----:B------:R-:W-:Y:S01]  /*2f20*/  FSEL R3, R5, R39, !P0 ;  /* 0x0000002705037208 */ /* 0x000fe20004000000 */
[----:B------:R-:W-:Y:S06]  /*2f30*/  BRA `(.L_x_437) ;  /* 0x0000000000047947 */ /* 0x000fec0003800000 */
.L_x_435:
[----:B------:R-:W-:-:S11]  /*2f40*/  DADD R2, R28, R28 ;  /* 0x000000001c027229 */ /* 0x000fd6000000001c */
.L_x_437:
[----:B------:R-:W-:Y:S05]  /*2f50*/  BSYNC.RECONVERGENT B3 ;  /* 0x0000000000037941 */ /* 0x000fea0003800200 */
.L_x_434:
[----:B------:R-:W-:Y:S01]  /*2f60*/  DADD R28, R12, 1 ;  /* 0x3ff000000c1c7429 */ /* 0x000fe20000000000 */
[----:B------:R-:W-:Y:S01]  /*2f70*/  BSSY.RECONVERGENT B3, `(.L_x_445) ;  /* 0x0000007000037945 */ /* 0x000fe20003800200 */
[----:B------:R-:W-:Y:S01]  /*2f80*/  DADD R20, R20, R2 ;  /* 0x0000000014147229 */ /* 0x000fe20000000002 */
[----:B------:R-:W-:-:S05]  /*2f90*/  MOV R6, 0x2fe0 ;  /* 0x00002fe000067802 */ /* 0x000fca0000000f00 */
[----:B------:R-:W-:-:S10]  /*2fa0*/  DADD R22, -RZ, |R28| ;  /* 0x00000000ff167229 */ /* 0x000fd4000000051c */
[----:B------:R-:W-:Y:S02]  /*2fb0*/  IMAD.MOV.U32 R2, RZ, RZ, R22 ;  /* 0x000000ffff027224 */ /* 0x000fe400078e0016 */
[----:B------:R-:W-:-:S07]  /*2fc0*/  IMAD.MOV.U32 R3, RZ, RZ, R23 ;  /* 0x000000ffff037224 */ /* 0x000fce00078e0017 */
[----:B------:R-:W-:Y:S05]  /*2fd0*/  CALL.REL.NOINC `($_Z15bnb_lpmf_kernelPKiPKdS2_S2_Pdi$__internal_lgamma_pos) ;  /* 0x0000003c00d07944 */ /* 0x000fea0003c00000 */
[----:B------:R-:W-:Y:S05]  /*2fe0*/  BSYNC.RECONVERGENT B3 ;  /* 0x0000000000037941 */ /* 0x000fea0003800200 */
.L_x_445:
[----:B------:R-:W-:Y:S01]  /*2ff0*/  ISETP.GT.AND P0, PT, R29, -0x1, PT ;  /* 0xffffffff1d00780c */ /* 0x000fe20003f04270 */
[----:B------:R-:W-:Y:S01]  /*3000*/  IMAD.MOV.U32 R38, RZ, RZ, R2 ;  /* 0x000000ffff267224 */ /* 0x000fe200078e0002 */
[----:B------:R-:W-:Y:S01]  /*3010*/  MOV R39, R3 ;  /* 0x0000000300277202 */ /* 0x000fe20000000f00 */
[----:B------:R-:W-:Y:S02]  /*3020*/  BSSY.RECONVERGENT B1, `(.L_x_446) ;  /* 0x00000a8000017945 */ /* 0x000fe40003800200 */
[----:B------:R-:W-:Y:S02]  /*3030*/  IMAD.MOV.U32 R2, RZ, RZ, R38 ;  /* 0x000000ffff027224 */ /* 0x000fe400078e0026 */
        /* <DEDUP_REMOVED lines=17> */
[----:B0-----:R-:W-:-:S04]  /*3150*/  IADD3 R36, P0, PT, R36, UR6, RZ ;  /* 0x0000000624247c10 */ /* 0x001fc8000ff1e0ff */
[----:B------:R-:W-:-:S05]  /*3160*/  IADD3.X R37, PT, PT, RZ, UR7, RZ, P0, !PT ;  /* 0x00000007ff257c10 */ /* 0x000fca00087fe4ff */
        /* <DEDUP_REMOVED lines=22> */
[----:B------:R-:W-:-:S06]  /*32d0*/  DADD R6, R12, 1 ;  /* 0x3ff000000c067429 */ /* 0x000fcc0000000000 */
        /* <DEDUP_REMOVED lines=32> */
.L_x_451:
[----:B------:R-:W-:Y:S05]  /*34e0*/  BSYNC.RECONVERGENT B3 ;  /* 0x0000000000037941 */ /* 0x000fea0003800200 */
.L_x_450:
[----:B------:R-:W-:Y:S02]  /*34f0*/  IMAD.MOV.U32 R22, RZ, RZ, R4 ;  /* 0x000000ffff167224 */ /* 0x000fe400078e0004 */
[----:B------:R-:W-:-:S07]  /*3500*/  IMAD.MOV.U32 R23, RZ, RZ, R5 ;  /* 0x000000ffff177224 */ /* 0x000fce00078e0005 */
.L_x_449:
[----:B------:R-:W-:Y:S05]  /*3510*/  BSYNC.RECONVERGENT B2 ;  /* 0x0000000000027941 */ /* 0x000fea0003800200 */
.L_x_448:
        /* <DEDUP_REMOVED lines=13> */
[----:B------:R-:W-:Y:S01]  /*35f0*/  IMAD.MOV.U32 R28, RZ, RZ, -0x748574fc ;  /* 0x8b7a8b04ff1c7424 */ /* 0x000fe200078e00ff */
[----:B------:R-:W-:Y:S01]  /*3600*/  MOV R6, RZ ;  /* 0x000000ff00067202 */ /* 0x000fe20000000f00 */
        /* <DEDUP_REMOVED lines=61> */
.L_x_453:
[----:B------:R-:W-:Y:S01]  /*39e0*/  IMAD.MOV.U32 R2, RZ, RZ, 0x0 ;  /* 0x00000000ff027424 */ /* 0x000fe200078e00ff */
[----:B------:R-:W-:Y:S01]  /*39f0*/  LOP3.LUT P0, RZ, R23, 0x7fffffff, RZ, 0xc0, !PT ;  /* 0x7fffffff17ff7812 */ /* 0x000fe2000780c0ff */
[----:B------:R-:W-:-:S06]  /*3a00*/  IMAD.MOV.U32 R3, RZ, RZ, 0x7ff00000 ;  /* 0x7ff00000ff037424 */ /* 0x000fcc00078e00ff */
[----:B------:R-:W-:-:S10]  /*3a10*/  DFMA R2, R22, R2, +INF ;  /* 0x7ff000001602742b */ /* 0x000fd40000000002 */
[----:B------:R-:W-:Y:S02]  /*3a20*/  FSEL R4, R2, RZ, P0 ;  /* 0x000000ff02047208 */ /* 0x000fe40000000000 */
[----:B------:R-:W-:-:S07]  /*3a30*/  FSEL R5, R3, -QNAN , P0 ;  /* 0xfff0000003057808 */ /* 0x000fce0000000000 */
.L_x_454:
[----:B------:R-:W-:Y:S05]  /*3a40*/  BSYNC.RECONVERGENT B0 ;  /* 0x0000000000007941 */ /* 0x000fea0003800200 */
.L_x_452:
[--C-:B------:R-:W-:Y:S01]  /*3a50*/  DADD R38, -R38, R4.reuse ;  /* 0x0000000026267229 */ /* 0x100fe20000000104 */
[----:B------:R-:W-:Y:S01]  /*3a60*/  ISETP.GE.AND P0, PT, R9, 0x3c000000, PT ;  /* 0x3c0000000900780c */ /* 0x000fe20003f06270 */
[----:B------:R-:W-:-:S10]  /*3a70*/  DADD R4, -RZ, -R4 ;  /* 0x00000000ff047229 */ /* 0x000fd40000000904 */
[----:B------:R-:W-:Y:S02]  /*3a80*/  FSEL R2, R4, R38, !P0 ;  /* 0x0000002604027208 */ /* 0x000fe40004000000 */
[----:B------:R-:W-:-:S07]  /*3a90*/  FSEL R3, R5, R39, !P0 ;  /* 0x0000002705037208 */ /* 0x000fce0004000000 */
.L_x_447:
[----:B------:R-:W-:Y:S05]  /*3aa0*/  BSYNC.RECONVERGENT B1 ;  /* 0x0000000000017941 */ /* 0x000fea0003800200 */
.L_x_446:
[----:B------:R-:W-:Y:S01]  /*3ab0*/  DSETP.NAN.AND P0, PT, R10, R10, PT ;  /* 0x0000000a0a00722a */ /* 0x000fe20003f08000 */
[----:B------:R-:W-:Y:S01]  /*3ac0*/  BSSY.RECONVERGENT B3, `(.L_x_455) ;  /* 0x00000b5000037945 */ /* 0x000fe20003800200 */
[----:B------:R-:W-:-:S12]  /*3ad0*/  DADD R20, R20, -R2 ;  /* 0x0000000014147229 */ /* 0x000fd80000000802 */
        /* <DEDUP_REMOVED lines=8> */
.L_x_457:
[----:B------:R-:W-:Y:S01]  /*3b60*/  ISETP.GT.AND P0, PT, R11, -0x1, PT ;  /* 0xffffffff0b00780c */ /* 0x000fe20003f04270 */
[----:B------:R-:W-:Y:S01]  /*3b70*/  IMAD.MOV.U32 R39, RZ, RZ, R3 ;  /* 0x000000ffff277224 */ /* 0x000fe200078e0003 */
[----:B------:R-:W-:-:S03]  /*3b80*/  MOV R38, R2 ;  /* 0x0000000200267202 */ /* 0x000fc60000000f00 */
        /* <DEDUP_REMOVED lines=16> */
[----:B-1----:R-:W-:-:S04]  /*3c90*/  SHF.L.U32 R36, R34, 0x6, RZ ;  /* 0x0000000622247819 */ /* 0x002fc800000006ff */
        /* <DEDUP_REMOVED lines=57> */
.L_x_462:
[----:B------:R-:W-:Y:S05]  /*4030*/  BSYNC.RECONVERGENT B2 ;  /* 0x0000000000027941 */ /* 0x000fea0003800200 */
.L_x_461:
[----:B------:R-:W-:Y:S01]  /*4040*/  IMAD.MOV.U32 R22, RZ, RZ, R4 ;  /* 0x000000ffff167224 */ /* 0x000fe200078e0004 */
[----:B------:R-:W-:-:S07]  /*4050*/  MOV R23, R5 ;  /* 0x0000000500177202 */ /* 0x000fce0000000f00 */
.L_x_460:
[----:B------:R-:W-:Y:S05]  /*4060*/  BSYNC.RECONVERGENT B1 ;  /* 0x0000000000017941 */ /* 0x000fea0003800200 */
.L_x_459:
        /* <DEDUP_REMOVED lines=8> */
[----:B------:R-:W-:Y:S02]  /*40f0*/  @!P0 IMAD.MOV.U32 R2, RZ, RZ, R22 ;  /* 0x000000ffff028224 */ /* 0x000fe400078e0016 */
[----:B------:R-:W-:-:S05]  /*4100*/  VIADD R3, R25, 0xffffffff ;  /* 0xffffffff19037836 */ /* 0x000fca0000000000 */
[----:B------:R-:W-:-:S13]  /*4110*/  ISETP.GT.U32.AND P1, PT, R3, 0x7feffffe, PT ;  /* 0x7feffffe0300780c */ /* 0x000fda0003f24070 */
[----:B------:R-:W-:Y:S05]  /*4120*/  @P1 BRA `(.L_x_464) ;  /* 0x0000000400001947 */ /* 0x000fea0003800000 */
[----:B------:R-:W-:Y:S01]  /*4130*/  LOP3.LUT R3, R25, 0xfffff, RZ, 0xc0, !PT ;  /* 0x000fffff19037812 */ /* 0x000fe200078ec0ff */
        /* <DEDUP_REMOVED lines=42> */
[----:B------:R-:W-:Y:S01]  /*43e0*/  UMOV UR7, 0x3f899999 ;  /* 0x3f89999900077882 */ /* 0x000fe20000000000 */
[----:B------:R-:W-:Y:S01]  /*43f0*/  DADD R22, R28, -UR8 ;  /* 0x800000081c167e29 */ /* 0x000fe20008000000 */
[----:B------:R-:W-:Y:S01]  /*4400*/  UMOV UR8, 0xfefa39ef ;  /* 0xfefa39ef00087882 */ /* 0x000fe20000000000 */
[----:B------:R-:W-:-:S03]  /*4410*/  UMOV UR9, 0x3fe62e42 ;  /* 0x3fe62e4200097882 */ /* 0x000fc60000000000 */
[----:B------:R-:W-:Y:S01]  /*4420*/  DFMA R24, R10, R24, UR6 ;  /* 0x000000060a187e2b */ /* 0x000fe20008000018 */
[----:B------:R-:W-:Y:S01]  /*4430*/  UMOV UR6, 0x55555554 ;  /* 0x5555555400067882 */ /* 0x000fe20000000000 */
[----:B------:R-:W-:Y:S01]  /*4440*/  UMOV UR7, 0x3fb55555 ;  /* 0x3fb5555500077882 */ /* 0x000fe20000000000 */
[----:B------:R-:W-:-:S05]  /*4450*/  DFMA R2, R22, UR8, R6 ;  /* 0x0000000816027c2b */ /* 0x000fca0008000006 */
        /* <DEDUP_REMOVED lines=13> */
.L_x_464:
[----:B------:R-:W-:Y:S01]  /*4530*/  IMAD.MOV.U32 R2, RZ, RZ, 0x0 ;  /* 0x00000000ff027424 */ /* 0x000fe200078e00ff */
[----:B------:R-:W-:Y:S01]  /*4540*/  LOP3.LUT P0, RZ, R23, 0x7fffffff, RZ, 0xc0, !PT ;  /* 0x7fffffff17ff7812 */ /* 0x000fe2000780c0ff */
[----:B------:R-:W-:-:S06]  /*4550*/  IMAD.MOV.U32 R3, RZ, RZ, 0x7ff00000 ;  /* 0x7ff00000ff037424 */ /* 0x000fcc00078e00ff */
[----:B------:R-:W-:-:S10]  /*4560*/  DFMA R2, R22, R2, +INF ;  /* 0x7ff000001602742b */ /* 0x000fd40000000002 */
[----:B------:R-:W-:Y:S02]  /*4570*/  FSEL R2, R2, RZ, P0 ;  /* 0x000000ff02027208 */ /* 0x000fe40000000000 */
[----:B------:R-:W-:-:S07]  /*4580*/  FSEL R3, R3, -QNAN , P0 ;  /* 0xfff0000003037808 */ /* 0x000fce0000000000 */
.L_x_465:
[----:B------:R-:W-:Y:S05]  /*4590*/  BSYNC.RECONVERGENT B0 ;  /* 0x0000000000007941 */ /* 0x000fea0003800200 */
.L_x_463:
[--C-:B------:R-:W-:Y:S01]  /*45a0*/  DADD R38, -R38, R2.reuse ;  /* 0x0000000026267229 */ /* 0x100fe20000000102 */
[----:B------:R-:W-:Y:S01]  /*45b0*/  ISETP.GE.AND P0, PT, R9, 0x3c000000, PT ;  /* 0x3c0000000900780c */ /* 0x000fe20003f06270 */
[----:B------:R-:W-:-:S10]  /*45c0*/  DADD R2, -RZ, -R2 ;  /* 0x00000000ff027229 */ /* 0x000fd40000000902 */
[----:B------:R-:W-:Y:S02]  /*45d0*/  FSEL R2, R2, R38, !P0 ;  /* 0x0000002602027208 */ /* 0x000fe40004000000 */
[----:B------:R-:W-:Y:S01]  /*45e0*/  FSEL R3, R3, R39, !P0 ;  /* 0x0000002703037208 */ /* 0x000fe20004000000 */
[----:B------:R-:W-:Y:S06]  /*45f0*/  BRA `(.L_x_458) ;  /* 0x0000000000047947 */ /* 0x000fec0003800000 */
.L_x_456:
[----:B------:R-:W-:-:S11]  /*4600*/  DADD R2, R10, R10 ;  /* 0x000000000a027229 */ /* 0x000fd6000000000a */
.L_x_458:
[----:B------:R-:W-:Y:S05]  /*4610*/  BSYNC.RECONVERGENT B3 ;  /* 0x0000000000037941 */ /* 0x000fea0003800200 */
.L_x_455:
[----:B------:R-:W-:Y:S01]  /*4620*/  DSETP.NAN.AND P0, PT, R14, R14, PT ;  /* 0x0000000e0e00722a */ /* 0x000fe20003f08000 */
[----:B------:R-:W-:Y:S01]  /*4630*/  BSSY.RECONVERGENT B3, `(.L_x_466) ;  /* 0x00000b5000037945 */ /* 0x000fe20003800200 */
[----:B------:R-:W-:-:S12]  /*4640*/  DADD R10, R20, -R2 ;  /* 0x00000000140a7229 */ /* 0x000fd80000000802 */
[----:B------:R-:W-:Y:S05]  /*4650*/  @P0 BRA `(.L_x_467) ;  /* 0x0000000800c40947 */ /* 0x000fea0003800000 */
[----:B------:R-:W-:Y:S01]  /*4660*/  DADD R28, -RZ, |R14| ;  /* 0x00000000ff1c7229 */ /* 0x000fe2000000050e */
[----:B------:R-:W-:Y:S01]  /*4670*/  BSSY.RECONVERGENT B4, `(.L_x_468) ;  /* 0x0000005000047945 */ /* 0x000fe20003800200 */
[----:B------:R-:W-:-:S08]  /*4680*/  MOV R6, 0x46c0 ;  /* 0x000046c000067802 */ /* 0x000fd00000000f00 */
[----:B------:R-:W-:Y:S01]  /*4690*/  IMAD.MOV.U32 R2, RZ, RZ, R28 ;  /* 0x000000ffff027224 */ /* 0x000fe200078e001c */
[----:B------:R-:W-:-:S07]  /*46a0*/  MOV R3, R29 ;  /* 0x0000001d00037202 */ /* 0x000fce0000000f00 */
[----:B------:R-:W-:Y:S05]  /*46b0*/  CALL.REL.NOINC `($_Z15bnb_lpmf_kernelPKiPKdS2_S2_Pdi$__internal_lgamma_pos) ;  /* 0x0000002800187944 */ /* 0x000fea0003c00000 */
[----:B------:R-:W-:Y:S05]  /*46c0*/  BSYNC.RECONVERGENT B4 ;  /* 0x0000000000047941 */ /* 0x000fea0003800200 */
.L_x_468:
        /* <DEDUP_REMOVED lines=16> */
[----:B------:R-:W-:Y:S01]  /*47d0*/  MOV R2, R28 ;  /* 0x0000001c00027202 */ /* 0x000fe20000000f00 */
[----:B------:R-:W0:Y:S03]  /*47e0*/  LDCU.64 UR6, c[0x4][0x8] ;  /* 0x01000100ff0677ac */ /* 0x000e260008000a00 */
        /* <DEDUP_REMOVED lines=59> */
.L_x_473:
[----:B------:R-:W-:Y:S05]  /*4ba0*/  BSYNC.RECONVERGENT B2 ;  /* 0x0000000000027941 */ /* 0x000fea0003800200 */
.L_x_472:
[----:B------:R-:W-:Y:S01]  /*4bb0*/  MOV R28, R4 ;  /* 0x00000004001c7202 */ /* 0x000fe20000000f00 */
[----:B------:R-:W-:-:S07]  /*4bc0*/  IMAD.MOV.U32 R29, RZ, RZ, R5 ;  /* 0x000000ffff1d7224 */ /* 0x000fce00078e0005 */
.L_x_471:
[----:B------:R-:W-:Y:S05]  /*4bd0*/  BSYNC.RECONVERGENT B1 ;  /* 0x0000000000017941 */ /* 0x000fea0003800200 */
.L_x_470:
        /* <DEDUP_REMOVED lines=24> */
[----:B------:R-:W-:Y:S01]  /*4d60*/  @P0 IADD3 R5, PT, PT, R3, -0x100000, RZ ;  /* 0xfff0000003050810 */ /* 0x000fe20007ffe0ff */
[----:B------:R-:W-:-:S04]  /*4d70*/  @P0 VIADD R8, R8, 0x1 ;  /* 0x0000000108080836 */ /* 0x000fc80000000000 */
        /* <DEDUP_REMOVED lines=50> */
.L_x_475:
[----:B------:R-:W-:Y:S01]  /*50a0*/  IMAD.MOV.U32 R2, RZ, RZ, 0x0 ;  /* 0x00000000ff027424 */ /* 0x000fe200078e00ff */
[----:B------:R-:W-:Y:S01]  /*50b0*/  LOP3.LUT P0, RZ, R29, 0x7fffffff, RZ, 0xc0, !PT ;  /* 0x7fffffff1dff7812 */ /* 0x000fe2000780c0ff */
[----:B------:R-:W-:-:S06]  /*50c0*/  IMAD.MOV.U32 R3, RZ, RZ, 0x7ff00000 ;  /* 0x7ff00000ff037424 */ /* 0x000fcc00078e00ff */
[----:B------:R-:W-:-:S10]  /*50d0*/  DFMA R2, R28, R2, +INF ;  /* 0x7ff000001c02742b */ /* 0x000fd40000000002 */
[----:B------:R-:W-:Y:S02]  /*50e0*/  FSEL R2, R2, RZ, P0 ;  /* 0x000000ff02027208 */ /* 0x000fe40000000000 */
[----:B------:R-:W-:-:S07]  /*50f0*/  FSEL R3, R3, -QNAN , P0 ;  /* 0xfff0000003037808 */ /* 0x000fce0000000000 */
.L_x_476:
[----:B------:R-:W-:Y:S05]  /*5100*/  BSYNC.RECONVERGENT B0 ;  /* 0x0000000000007941 */ /* 0x000fea0003800200 */
.L_x_474:
[--C-:B------:R-:W-:Y:S01]  /*5110*/  DADD R38, -R38, R2.reuse ;  /* 0x0000000026267229 */ /* 0x100fe20000000102 */
[----:B------:R-:W-:Y:S01]  /*5120*/  ISETP.GE.AND P0, PT, R9, 0x3c000000, PT ;  /* 0x3c0000000900780c */ /* 0x000fe20003f06270 */
[----:B------:R-:W-:-:S10]  /*5130*/  DADD R2, -RZ, -R2 ;  /* 0x00000000ff027229 */ /* 0x000fd40000000902 */
[----:B------:R-:W-:Y:S02]  /*5140*/  FSEL R2, R2, R38, !P0 ;  /* 0x0000002602027208 */ /* 0x000fe40004000000 */
[----:B------:R-:W-:Y:S01]  /*5150*/  FSEL R3, R3, R39, !P0 ;  /* 0x0000002703037208 */ /* 0x000fe20004000000 */
[----:B------:R-:W-:Y:S06]  /*5160*/  BRA `(.L_x_469) ;  /* 0x0000000000047947 */ /* 0x000fec0003800000 */
.L_x_467:
[----:B------:R-:W-:-:S11]  /*5170*/  DADD R2, R14, R14 ;  /* 0x000000000e027229 */ /* 0x000fd6000000000e */
.L_x_469:
[----:B------:R-:W-:Y:S05]  /*5180*/  BSYNC.RECONVERGENT B3 ;  /* 0x0000000000037941 */ /* 0x000fea0003800200 */
.L_x_466:
[----:B------:R-:W-:Y:S01]  /*5190*/  DSETP.NAN.AND P0, PT, R16, R16, PT ;  /* 0x000000101000722a */ /* 0x000fe20003f08000 */
[----:B------:R-:W-:Y:S01]  /*51a0*/  BSSY.RECONVERGENT B3, `(.L_x_477) ;  /* 0x00000b5000037945 */ /* 0x000fe20003800200 */
[----:B------:R-:W-:-:S12]  /*51b0*/  DADD R10, R10, -R2 ;  /* 0x000000000a0a7229 */ /* 0x000fd80000000802 */
[----:B------:R-:W-:Y:S05]  /*51c0*/  @P0 BRA `(.L_x_478) ;  /* 0x0000000800c40947 */ /* 0x000fea0003800000 */
[----:B------:R-:W-:Y:S01]  /*51d0*/  DADD R20, -RZ, |R16| ;  /* 0x00000000ff147229 */ /* 0x000fe20000000510 */
[----:B------:R-:W-:Y:S01]  /*51e0*/  BSSY.RECONVERGENT B4, `(.L_x_479) ;  /* 0x0000005000047945 */ /* 0x000fe20003800200 */
[----:B------:R-:W-:-:S08]  /*51f0*/  MOV R6, 0x5230 ;  /* 0x0000523000067802 */ /* 0x000fd00000000f00 */
[----:B------:R-:W-:Y:S01]  /*5200*/  MOV R2, R20 ;  /* 0x0000001400027202 */ /* 0x000fe20000000f00 */
[----:B------:R-:W-:-:S07]  /*5210*/  IMAD.MOV.U32 R3, RZ, RZ, R21 ;  /* 0x000000ffff037224 */ /* 0x000fce00078e0015 */
[----:B------:R-:W-:Y:S05]  /*5220*/  CALL.REL.NOINC `($_Z15bnb_lpmf_kernelPKiPKdS2_S2_Pdi$__internal_lgamma_pos) ;  /* 0x0000001c003c7944 */ /* 0x000fea0003c00000 */
[----:B------:R-:W-:Y:S05]  /*5230*/  BSYNC.RECONVERGENT B4 ;  /* 0x0000000000047941 */ /* 0x000fea0003800200 */
.L_x_479:
        /* <DEDUP_REMOVED lines=72> */
[----:B------:R-:W-:Y:S01]  /*56c0*/  MOV R4, 0x54442d18 ;  /* 0x54442d1800047802 */ /* 0x000fe20000000f00 */
[----:B------:R-:W-:Y:S01]  /*56d0*/  IMAD.MOV.U32 R3, RZ, RZ, 0x400921fb ;  /* 0x400921fbff037424 */ /* 0x000fe200078e00ff */
[----:B------:R-:W-:-:S07]  /*56e0*/  MOV R2, 0x5700 ;  /* 0x0000570000027802 */ /* 0x000fce0000000f00 */
[----:B------:R-:W-:Y:S05]  /*56f0*/  CALL.REL.NOINC `($__internal_2_$__cuda_sm20_div_rn_f64_full) ;  /* 0x0000001000787944 */ /* 0x000fea0003c00000 */
[----:B------:R-:W-:-:S07]  /*5700*/  IMAD.MOV.U32 R5, RZ, RZ, R3 ;  /* 0x000000ffff057224 */ /* 0x000fce00078e0003 */
.L_x_484:
[----:B------:R-:W-:Y:S05]  /*5710*/  BSYNC.RECONVERGENT B2 ;  /* 0x0000000000027941 */ /* 0x000fea0003800200 */
.L_x_483:
[----:B------:R-:W-:Y:S02]  /*5720*/  IMAD.MOV.U32 R20, RZ, RZ, R4 ;  /* 0x000000ffff147224 */ /* 0x000fe400078e0004 */
[----:B------:R-:W-:-:S07]  /*5730*/  IMAD.MOV.U32 R21, RZ, RZ, R5 ;  /* 0x000000ffff157224 */ /* 0x000fce00078e0005 */
.L_x_482:
[----:B------:R-:W-:Y:S05]  /*5740*/  BSYNC.RECONVERGENT B1 ;  /* 0x0000000000017941 */ /* 0x000fea0003800200 */
.L_x_481:
        /* <DEDUP_REMOVED lines=76> */
.L_x_486:
[----:B------:R-:W-:Y:S01]  /*5c10*/  IMAD.MOV.U32 R2, RZ, RZ, 0x0 ;  /* 0x00000000ff027424 */ /* 0x000fe200078e00ff */
[----:B------:R-:W-:Y:S01]  /*5c20*/  LOP3.LUT P0, RZ, R21, 0x7fffffff, RZ, 0xc0, !PT ;  /* 0x7fffffff15ff7812 */ /* 0x000fe2000780c0ff */
[----:B------:R-:W-:-:S06]  /*5c30*/  IMAD.MOV.U32 R3, RZ, RZ, 0x7ff00000 ;  /* 0x7ff00000ff037424 */ /* 0x000fcc00078e00ff */
[----:B------:R-:W-:-:S10]  /*5c40*/  DFMA R2, R20, R2, +INF ;  /* 0x7ff000001402742b */ /* 0x000fd40000000002 */
[----:B------:R-:W-:Y:S02]  /*5c50*/  FSEL R2, R2, RZ, P0 ;  /* 0x000000ff02027208 */ /* 0x000fe40000000000 */
[----:B------:R-:W-:-:S07]  /*5c60*/  FSEL R3, R3, -QNAN , P0 ;  /* 0xfff0000003037808 */ /* 0x000fce0000000000 */
.L_x_487:
[----:B------:R-:W-:Y:S05]  /*5c70*/  BSYNC.RECONVERGENT B0 ;  /* 0x0000000000007941 */ /* 0x000fea0003800200 */
.L_x_485:
[--C-:B------:R-:W-:Y:S01]  /*5c80*/  DADD R22, -R22, R2.reuse ;  /* 0x0000000016167229 */ /* 0x100fe20000000102 */
[----:B------:R-:W-:Y:S01]  /*5c90*/  ISETP.GE.AND P0, PT, R9, 0x3c000000, PT ;  /* 0x3c0000000900780c */ /* 0x000fe20003f06270 */
[----:B------:R-:W-:-:S10]  /*5ca0*/  DADD R2, -RZ, -R2 ;  /* 0x00000000ff027229 */ /* 0x000fd40000000902 */
[----:B------:R-:W-:Y:S02]  /*5cb0*/  FSEL R2, R2, R22, !P0 ;  /* 0x0000001602027208 */ /* 0x000fe40004000000 */
[----:B------:R-:W-:Y:S01]  /*5cc0*/  FSEL R3, R3, R23, !P0 ;  /* 0x0000001703037208 */ /* 0x000fe20004000000 */
[----:B------:R-:W-:Y:S06]  /*5cd0*/  BRA `(.L_x_480) ;  /* 0x0000000000047947 */ /* 0x000fec0003800000 */
.L_x_478:
[----:B------:R-:W-:-:S11]  /*5ce0*/  DADD R2, R16, R16 ;  /* 0x0000000010027229 */ /* 0x000fd60000000010 */
.L_x_480:
[----:B------:R-:W-:Y:S05]  /*5cf0*/  BSYNC.RECONVERGENT B3 ;  /* 0x0000000000037941 */ /* 0x000fea0003800200 */
.L_x_477:
[----:B------:R-:W-:Y:S01]  /*5d00*/  DADD R14, R14, R18 ;  /* 0x000000000e0e7229 */ /* 0x000fe20000000012 */
[----:B------:R-:W-:Y:S01]  /*5d10*/  BSSY.RECONVERGENT B3, `(.L_x_488) ;  /* 0x00000b7000037945 */ /* 0x000fe20003800200 */
[----:B------:R-:W-:-:S06]  /*5d20*/  DADD R10, R10, -R2 ;  /* 0x000000000a0a7229 */ /* 0x000fcc0000000802 */
[----:B------:R-:W-:-:S08]  /*5d30*/  DADD R12, R12, R14 ;  /* 0x000000000c0c7229 */ /* 0x000fd0000000000e */
        /* <DEDUP_REMOVED lines=9> */
.L_x_490:
        /* <DEDUP_REMOVED lines=77> */
.L_x_495:
[----:B------:R-:W-:Y:S05]  /*62a0*/  BSYNC.RECONVERGENT B2 ;  /* 0x0000000000027941 */ /* 0x000fea0003800200 */
.L_x_494:
[----:B------:R-:W-:Y:S01]  /*62b0*/  MOV R14, R4 ;  /* 0x00000004000e7202 */ /* 0x000fe20000000f00 */
[----:B------:R-:W-:-:S07]  /*62c0*/  IMAD.MOV.U32 R15, RZ, RZ, R5 ;  /* 0x000000ffff0f7224 */ /* 0x000fce00078e0005 */
.L_x_493:
[----:B------:R-:W-:Y:S05]  /*62d0*/  BSYNC.RECONVERGENT B1 ;  /* 0x0000000000017941 */ /* 0x000fea0003800200 */
.L_x_492:
[----:B------:R-:W-:Y:S01]  /*62e0*/  ISETP.GT.AND P0, PT, R15, 0xfffff, PT ;  /* 0x000fffff0f00780c */ /* 0x000fe20003f04270 */
[----:B------:R-:W-:Y:S01]  /*62f0*/  IMAD.MOV.U32 R7, RZ, RZ, R15 ;  /* 0x000000ffff077224 */ /* 0x000fe200078e000f */
[----:B------:R-:W-:Y:S01]  /*6300*/  BSSY.RECONVERGENT B0, `(.L_x_496) ;  /* 0x0000050000007945 */ /* 0x000fe20003800200 */
[----:B------:R-:W-:Y:S02]  /*6310*/  IMAD.MOV.U32 R12, RZ, RZ, R14 ;  /* 0x000000ffff0c7224 */ /* 0x000fe400078e000e */
[----:B------:R-:W-:-:S08]  /*6320*/  IMAD.MOV.U32 R20, RZ, RZ, -0x3ff ;  /* 0xfffffc01ff147424 */ /* 0x000fd000078e00ff */
[----:B------:R-:W-:Y:S01]  /*6330*/  @!P0 DMUL R14, R14, 1.80143985094819840000e+16 ;  /* 0x435000000e0e8828 */ /* 0x000fe20000000000 */
[----:B------:R-:W-:-:S09]  /*6340*/  @!P0 IMAD.MOV.U32 R20, RZ, RZ, -0x435 ;  /* 0xfffffbcbff148424 */ /* 0x000fd200078e00ff */
[----:B------:R-:W-:Y:S01]  /*6350*/  @!P0 IMAD.MOV.U32 R7, RZ, RZ, R15 ;  /* 0x000000ffff078224 */ /* 0x000fe200078e000f */
[----:B------:R-:W-:-:S03]  /*6360*/  @!P0 MOV R12, R14 ;  /* 0x0000000e000c8202 */ /* 0x000fc60000000f00 */
[----:B------:R-:W-:-:S05]  /*6370*/  VIADD R2, R7, 0xffffffff ;  /* 0xffffffff07027836 */ /* 0x000fca0000000000 */
        /* <DEDUP_REMOVED lines=66> */
.L_x_497:
[----:B------:R-:W-:Y:S01]  /*67a0*/  MOV R2, 0x0 ;  /* 0x0000000000027802 */ /* 0x000fe20000000f00 */
[----:B------:R-:W-:Y:S01]  /*67b0*/  IMAD.MOV.U32 R3, RZ, RZ, 0x7ff00000 ;  /* 0x7ff00000ff037424 */ /* 0x000fe200078e00ff */
[----:B------:R-:W-:-:S05]  /*67c0*/  LOP3.LUT P0, RZ, R15, 0x7fffffff, RZ, 0xc0, !PT ;  /* 0x7fffffff0fff7812 */ /* 0x000fca000780c0ff */
[----:B------:R-:W-:-:S10]  /*67d0*/  DFMA R2, R14, R2, +INF ;  /* 0x7ff000000e02742b */ /* 0x000fd40000000002 */
[----:B------:R-:W-:Y:S02]  /*67e0*/  FSEL R12, R2, RZ, P0 ;  /* 0x000000ff020c7208 */ /* 0x000fe40000000000 */
[----:B------:R-:W-:-:S07]  /*67f0*/  FSEL R13, R3, -QNAN , P0 ;  /* 0xfff00000030d7808 */ /* 0x000fce0000000000 */
.L_x_498:
[----:B------:R-:W-:Y:S05]  /*6800*/  BSYNC.RECONVERGENT B0 ;  /* 0x0000000000007941 */ /* 0x000fea0003800200 */
.L_x_496:
[--C-:B------:R-:W-:Y:S01]  /*6810*/  DADD R16, -R16, R12.reuse ;  /* 0x0000000010107229 */ /* 0x100fe2000000010c */
[----:B------:R-:W-:Y:S01]  /*6820*/  ISETP.GE.AND P0, PT, R6, 0x3c000000, PT ;  /* 0x3c0000000600780c */ /* 0x000fe20003f06270 */
[----:B------:R-:W-:-:S10]  /*6830*/  DADD R12, -RZ, -R12 ;  /* 0x00000000ff0c7229 */ /* 0x000fd4000000090c */
[----:B------:R-:W-:Y:S02]  /*6840*/  FSEL R2, R12, R16, !P0 ;  /* 0x000000100c027208 */ /* 0x000fe40004000000 */
[----:B------:R-:W-:Y:S01]  /*6850*/  FSEL R3, R13, R17, !P0 ;  /* 0x000000110d037208 */ /* 0x000fe20004000000 */
[----:B------:R-:W-:Y:S06]  /*6860*/  BRA `(.L_x_491) ;  /* 0x0000000000047947 */ /* 0x000fec0003800000 */
.L_x_489:
[----:B------:R-:W-:-:S11]  /*6870*/  DADD R2, R12, R12 ;  /* 0x000000000c027229 */ /* 0x000fd6000000000c */
.L_x_491:
[----:B------:R-:W-:Y:S05]  /*6880*/  BSYNC.RECONVERGENT B3 ;  /* 0x0000000000037941 */ /* 0x000fea0003800200 */
.L_x_488:
[----:B------:R-:W0:Y:S01]  /*6890*/  LDC.64 R4, c[0x0][0x3a0] ;  /* 0x0000e800ff047b82 */ /* 0x000e220000000a00 */
[----:B------:R-:W-:Y:S01]  /*68a0*/  DADD R2, R10, -R2 ;  /* 0x000000000a027229 */ /* 0x000fe20000000802 */
[----:B0-----:R-:W-:-:S06]  /*68b0*/  IMAD.WIDE R4, R0, 0x8, R4 ;  /* 0x0000000800047825 */ /* 0x001fcc00078e0204 */
[----:B------:R-:W-:Y:S01]  /*68c0*/  STG.E.64 desc[UR4][R4.64], R2 ;  /* 0x0000000204007986 */ /* 0x000fe2000c101b04 */
[----:B------:R-:W-:Y:S05]  /*68d0*/  EXIT ;  /* 0x000000000000794d */ /* 0x000fea0003800000 */
        .weak           $__internal_2_$__cuda_sm20_div_rn_f64_full
        .type           $__internal_2_$__cuda_sm20_div_rn_f64_full,@function
        .size           $__internal_2_$__cuda_sm20_div_rn_f64_full,($_Z15bnb_lpmf_kernelPKiPKdS2_S2_Pdi$__internal_lgamma_pos - $__internal_2_$__cuda_sm20_div_rn_f64_full)
$__internal_2_$__cuda_sm20_div_rn_f64_full:
[----:B------:R-:W-:Y:S01]  /*68e0*/  IMAD.MOV.U32 R33, RZ, RZ, R3 ;  /* 0x000000ffff217224 */ /* 0x000fe200078e0003 */
[C---:B------:R-:W-:Y:S01]  /*68f0*/  FSETP.GEU.AND P0, PT, |R25|.reuse, 1.469367938527859385e-39, PT ;  /* 0x001000001900780b */ /* 0x040fe20003f0e200 */
[----:B------:R-:W-:Y:S01]  /*6900*/  IMAD.MOV.U32 R32, RZ, RZ, R4 ;  /* 0x000000ffff207224 */ /* 0x000fe200078e0004 */
[----:B------:R-:W-:Y:S01]  /*6910*/  LOP3.LUT R3, R25, 0x800fffff, RZ, 0xc0, !PT ;  /* 0x800fffff19037812 */ /* 0x000fe200078ec0ff */
[----:B------:R-:W-:Y:S01]  /*6920*/  IMAD.MOV.U32 R30, RZ, RZ, R24 ;  /* 0x000000ffff1e7224 */ /* 0x000fe200078e0018 */
[----:B------:R-:W-:Y:S01]  /*6930*/  FSETP.GEU.AND P2, PT, |R33|, 1.469367938527859385e-39, PT ;  /* 0x001000002100780b */ /* 0x000fe20003f4e200 */
[----:B------:R-:W-:Y:S01]  /*6940*/  IMAD.MOV.U32 R36, RZ, RZ, R32 ;  /* 0x000000ffff247224 */ /* 0x000fe200078e0020 */
[----:B------:R-:W-:Y:S01]  /*6950*/  LOP3.LUT R31, R3, 0x3ff00000, RZ, 0xfc, !PT ;  /* 0x3ff00000031f7812 */ /* 0x000fe200078efcff */
[----:B------:R-:W-:Y:S01]  /*6960*/  BSSY.RECONVERGENT B0, `(.L_x_499) ;  /* 0x0000056000007945 */ /* 0x000fe20003800200 */
[----:B------:R-:W-:Y:S02]  /*6970*/  LOP3.LUT R3, R33, 0x7ff00000, RZ, 0xc0, !PT ;  /* 0x7ff0000021037812 */ /* 0x000fe400078ec0ff */
[----:B------:R-:W-:-:S02]  /*6980*/  LOP3.LUT R8, R25, 0x7ff00000, RZ, 0xc0, !PT ;  /* 0x7ff0000019087812 */ /* 0x000fc400078ec0ff */
[----:B------:R-:W-:Y:S01]  /*6990*/  MOV R34, 0x1 ;  /* 0x0000000100227802 */ /* 0x000fe20000000f00 */
[----:B------:R-:W-:Y:S01]  /*69a0*/  @!P0 DMUL R30, R24, 8.98846567431157953865e+307 ;  /* 0x7fe00000181e8828 */ /* 0x000fe20000000000 */
[----:B------:R-:W-:-:S03]  /*69b0*/  ISETP.GE.U32.AND P1, PT, R3, R8, PT ;  /* 0x000000080300720c */ /* 0x000fc60003f26070 */
[----:B------:R-:W-:Y:S01]  /*69c0*/  @!P2 LOP3.LUT R4, R25, 0x7ff00000, RZ, 0xc0, !PT ;  /* 0x7ff000001904a812 */ /* 0x000fe200078ec0ff */
[----:B------:R-:W-:Y:S01]  /*69d0*/  @!P2 IMAD.MOV.U32 R40, RZ, RZ, RZ ;  /* 0x000000ffff28a224 */ /* 0x000fe200078e00ff */
[----:B------:R-:W0:Y:S02]  /*69e0*/  MUFU.RCP64H R35, R31 ;  /* 0x0000001f00237308 */ /* 0x000e240000001800 */
[----:B------:R-:W-:Y:S01]  /*69f0*/  @!P2 ISETP.GE.U32.AND P3, PT, R3, R4, PT ;  /* 0x000000040300a20c */ /* 0x000fe20003f66070 */
[----:B------:R-:W-:Y:S01]  /*6a00*/  IMAD.MOV.U32 R4, RZ, RZ, 0x1ca00000 ;  /* 0x1ca00000ff047424 */ /* 0x000fe200078e00ff */
[----:B------:R-:W-:-:S04]  /*6a10*/  @!P0 LOP3.LUT R8, R31, 0x7ff00000, RZ, 0xc0, !PT ;  /* 0x7ff000001f088812 */ /* 0x000fc800078ec0ff */
[C---:B------:R-:W-:Y:S02]  /*6a20*/  @!P2 SEL R7, R4.reuse, 0x63400000, !P3 ;  /* 0x634000000407a807 */ /* 0x040fe40005800000 */
[----:B------:R-:W-:Y:S02]  /*6a30*/  SEL R5, R4, 0x63400000, !P1 ;  /* 0x6340000004057807 */ /* 0x000fe40004800000 */
[--C-:B------:R-:W-:Y:S02]  /*6a40*/  @!P2 LOP3.LUT R7, R7, 0x80000000, R33.reuse, 0xf8, !PT ;  /* 0x800000000707a812 */ /* 0x100fe400078ef821 */
[----:B------:R-:W-:Y:S01]  /*6a50*/  LOP3.LUT R37, R5, 0x800fffff, R33, 0xf8, !PT ;  /* 0x800fffff05257812 */ /* 0x000fe200078ef821 */
[----:B------:R-:W-:Y:S01]  /*6a60*/  IMAD.MOV.U32 R5, RZ, RZ, R3 ;  /* 0x000000ffff057224 */ /* 0x000fe200078e0003 */
[----:B------:R-:W-:-:S06]  /*6a70*/  @!P2 LOP3.LUT R41, R7, 0x100000, RZ, 0xfc, !PT ;  /* 0x001000000729a812 */ /* 0x000fcc00078efcff */
[----:B------:R-:W-:Y:S02]  /*6a80*/  @!P2 DFMA R36, R36, 2, -R40 ;  /* 0x400000002424a82b */ /* 0x000fe40000000828 */
[----:B0-----:R-:W-:-:S08]  /*6a90*/  DFMA R40, R34, -R30, 1 ;  /* 0x3ff000002228742b */ /* 0x001fd0000000081e */
[----:B------:R-:W-:Y:S01]  /*6aa0*/  DFMA R40, R40, R40, R40 ;  /* 0x000000282828722b */ /* 0x000fe20000000028 */
[----:B------:R-:W-:-:S05]  /*6ab0*/  @!P2 LOP3.LUT R5, R37, 0x7ff00000, RZ, 0xc0, !PT ;  /* 0x7ff000002505a812 */ /* 0x000fca00078ec0ff */
[----:B------:R-:W-:Y:S02]  /*6ac0*/  VIADD R7, R5, 0xffffffff ;  /* 0xffffffff05077836 */ /* 0x000fe40000000000 */
[----:B------:R-:W-:-:S03]  /*6ad0*/  DFMA R34, R34, R40, R34 ;  /* 0x000000282222722b */ /* 0x000fc60000000022 */
[----:B------:R-:W-:Y:S01]  /*6ae0*/  ISETP.GT.U32.AND P0, PT, R7, 0x7feffffe, PT ;  /* 0x7feffffe0700780c */ /* 0x000fe20003f04070 */
[----:B------:R-:W-:-:S04]  /*6af0*/  VIADD R7, R8, 0xffffffff ;  /* 0xffffffff08077836 */ /* 0x000fc80000000000 */
[----:B------:R-:W-:Y:S01]  /*6b00*/  DFMA R42, R34, -R30, 1 ;  /* 0x3ff00000222a742b */ /* 0x000fe2000000081e */
[----:B------:R-:W-:-:S07]  /*6b10*/  ISETP.GT.U32.OR P0, PT, R7, 0x7feffffe, P0 ;  /* 0x7feffffe0700780c */ /* 0x000fce0000704470 */
[----:B------:R-:W-:-:S08]  /*6b20*/  DFMA R42, R34, R42, R34 ;  /* 0x0000002a222a722b */ /* 0x000fd00000000022 */
[----:B------:R-:W-:-:S08]  /*6b30*/  DMUL R40, R42, R36 ;  /* 0x000000242a287228 */ /* 0x000fd00000000000 */
[----:B------:R-:W-:-:S08]  /*6b40*/  DFMA R34, R40, -R30, R36 ;  /* 0x8000001e2822722b */ /* 0x000fd00000000024 */
[----:B------:R-:W-:Y:S01]  /*6b50*/  DFMA R34, R42, R34, R40 ;  /* 0x000000222a22722b */ /* 0x000fe20000000028 */
[----:B------:R-:W-:Y:S10]  /*6b60*/  @P0 BRA `(.L_x_500) ;  /* 0x0000000000740947 */ /* 0x000ff40003800000 */
[----:B------:R-:W-:Y:S01]  /*6b70*/  LOP3.LUT R8, R25, 0x7ff00000, RZ, 0xc0, !PT ;  /* 0x7ff0000019087812 */ /* 0x000fe200078ec0ff */
[----:B------:R-:W-:-:S03]  /*6b80*/  IMAD.MOV.U32 R32, RZ, RZ, RZ ;  /* 0x000000ffff207224 */ /* 0x000fc600078e00ff */
[CC--:B------:R-:W-:Y:S02]  /*6b90*/  VIADDMNMX R5, R3.reuse, -R8.reuse, 0xb9600000, !PT ;  /* 0xb960000003057446 */ /* 0x0c0fe40007800908 */
[----:B------:R-:W-:Y:S02]  /*6ba0*/  ISETP.GE.U32.AND P0, PT, R3, R8, PT ;  /* 0x000000080300720c */ /* 0x000fe40003f06070 */
[----:B------:R-:W-:Y:S02]  /*6bb0*/  VIMNMX R5, PT, PT, R5, 0x46a00000, PT ;  /* 0x46a0000005057848 */ /* 0x000fe40003fe0100 */
[----:B------:R-:W-:-:S05]  /*6bc0*/  SEL R4, R4, 0x63400000, !P0 ;  /* 0x6340000004047807 */ /* 0x000fca0004000000 */
[----:B------:R-:W-:-:S04]  /*6bd0*/  IMAD.IADD R4, R5, 0x1, -R4 ;  /* 0x0000000105047824 */ /* 0x000fc800078e0a04 */
        /* <DEDUP_REMOVED lines=10> */
[C---:B------:R-:W-:Y:S01]  /*6c80*/  IADD3 R31, PT, PT, -R4.reuse, RZ, RZ ;  /* 0x000000ff041f7210 */ /* 0x040fe20007ffe1ff */
[----:B------:R-:W-:Y:S01]  /*6c90*/  IMAD.MOV.U32 R30, RZ, RZ, RZ ;  /* 0x000000ffff1e7224 */ /* 0x000fe200078e00ff */
[----:B------:R-:W-:-:S05]  /*6ca0*/  IADD3 R4, PT, PT, -R4, -0x43300000, RZ ;  /* 0xbcd0000004047810 */ /* 0x000fca0007ffe1ff */
        /* <DEDUP_REMOVED lines=9> */
.L_x_500:
        /* <DEDUP_REMOVED lines=8> */
[----:B------:R-:W-:Y:S02]  /*6dc0*/  ISETP.NE.AND P0, PT, R5, 0x7ff00000, PT ;  /* 0x7ff000000500780c */ /* 0x000fe40003f05270 */
[----:B------:R-:W-:Y:S02]  /*6dd0*/  LOP3.LUT R25, R33, 0x80000000, R25, 0x48, !PT ;  /* 0x8000000021197812 */ /* 0x000fe400078e4819 */
[----:B------:R-:W-:-:S13]  /*6de0*/  ISETP.EQ.OR P0, PT, R8, RZ, !P0 ;  /* 0x000000ff0800720c */ /* 0x000fda0004702670 */
[----:B------:R-:W-:Y:S01]  /*6df0*/  @P0 LOP3.LUT R3, R25, 0x7ff00000, RZ, 0xfc, !PT ;  /* 0x7ff0000019030812 */ /* 0x000fe200078efcff */
[----:B------:R-:W-:Y:S01]  /*6e00*/  @!P0 IMAD.MOV.U32 R40, RZ, RZ, RZ ;  /* 0x000000ffff288224 */ /* 0x000fe200078e00ff */
[----:B------:R-:W-:Y:S01]  /*6e10*/  @P0 MOV R40, RZ ;  /* 0x000000ff00280202 */ /* 0x000fe20000000f00 */
[----:B------:R-:W-:Y:S02]  /*6e20*/  @!P0 IMAD.MOV.U32 R41, RZ, RZ, R25 ;  /* 0x000000ffff298224 */ /* 0x000fe400078e0019 */
[----:B------:R-:W-:Y:S01]  /*6e30*/  @P0 IMAD.MOV.U32 R41, RZ, RZ, R3 ;  /* 0x000000ffff290224 */ /* 0x000fe200078e0003 */
[----:B------:R-:W-:Y:S06]  /*6e40*/  BRA `(.L_x_501) ;  /* 0x00000000001c7947 */ /* 0x000fec0003800000 */
.L_x_503:
[----:B------:R-:W-:Y:S01]  /*6e50*/  LOP3.LUT R3, R25, 0x80000, RZ, 0xfc, !PT ;  /* 0x0008000019037812 */ /* 0x000fe200078efcff */
[----:B------:R-:W-:-:S04]  /*6e60*/  IMAD.MOV.U32 R40, RZ, RZ, R24 ;  /* 0x000000ffff287224 */ /* 0x000fc800078e0018 */
[----:B------:R-:W-:Y:S01]  /*6e70*/  IMAD.MOV.U32 R41, RZ, RZ, R3 ;  /* 0x000000ffff297224 */ /* 0x000fe200078e0003 */
[----:B------:R-:W-:Y:S06]  /*6e80*/  BRA `(.L_x_501) ;  /* 0x00000000000c7947 */ /* 0x000fec0003800000 */
.L_x_502:
[----:B------:R-:W-:Y:S01]  /*6e90*/  LOP3.LUT R3, R33, 0x80000, RZ, 0xfc, !PT ;  /* 0x0008000021037812 */ /* 0x000fe200078efcff */
[----:B------:R-:W-:-:S04]  /*6ea0*/  IMAD.MOV.U32 R40, RZ, RZ, R32 ;  /* 0x000000ffff287224 */ /* 0x000fc800078e0020 */
[----:B------:R-:W-:-:S07]  /*6eb0*/  IMAD.MOV.U32 R41, RZ, RZ, R3 ;  /* 0x000000ffff297224 */ /* 0x000fce00078e0003 */
.L_x_501:
[----:B------:R-:W-:Y:S05]  /*6ec0*/  BSYNC.RECONVERGENT B0 ;  /* 0x0000000000007941 */ /* 0x000fea0003800200 */
.L_x_499:
[----:B------:R-:W-:Y:S01]  /*6ed0*/  MOV R24, R2 ;  /* 0x0000000200187202 */ /* 0x000fe20000000f00 */
[----:B------:R-:W-:Y:S02]  /*6ee0*/  IMAD.MOV.U32 R25, RZ, RZ, 0x0 ;  /* 0x00000000ff197424 */ /* 0x000fe400078e00ff */
[----:B------:R-:W-:Y:S02]  /*6ef0*/  IMAD.MOV.U32 R4, RZ, RZ, R40 ;  /* 0x000000ffff047224 */ /* 0x000fe400078e0028 */
[----:B------:R-:W-:Y:S01]  /*6f00*/  IMAD.MOV.U32 R3, RZ, RZ, R41 ;  /* 0x000000ffff037224 */ /* 0x000fe200078e0029 */
[----:B------:R-:W-:Y:S06]  /*6f10*/  RET.REL.NODEC R24 `(_Z15bnb_lpmf_kernelPKiPKdS2_S2_Pdi) ;  /* 0xffffff9018387950 */ /* 0x000fec0003c3ffff */
        .type           $_Z15bnb_lpmf_kernelPKiPKdS2_S2_Pdi$__internal_lgamma_pos,@function
        .size           $_Z15bnb_lpmf_kernelPKiPKdS2_S2_Pdi$__internal_lgamma_pos,(.L_x_522 - $_Z15bnb_lpmf_kernelPKiPKdS2_S2_Pdi$__internal_lgamma_pos)
$_Z15bnb_lpmf_kernelPKiPKdS2_S2_Pdi$__internal_lgamma_pos:
[----:B------:R-:W-:Y:S01]  /*6f20*/  ISETP.GE.AND P0, PT, R3, 0x40080000, PT ;  /* 0x400800000300780c */ /* 0x000fe20003f06270 */
[----:B------:R-:W-:Y:S01]  /*6f30*/  BSSY.RECONVERGENT B1, `(.L_x_504) ;  /* 0x00001b7000017945 */ /* 0x000fe20003800200 */
[----:B------:R-:W-:Y:S02]  /*6f40*/  IMAD.MOV.U32 R26, RZ, RZ, R2 ;  /* 0x000000ffff1a7224 */ /* 0x000fe400078e0002 */
[----:B------:R-:W-:-:S09]  /*6f50*/  IMAD.MOV.U32 R27, RZ, RZ, R3 ;  /* 0x000000ffff1b7224 */ /* 0x000fd200078e0003 */
[----:B------:R-:W-:Y:S05]  /*6f60*/  @!P0 BRA `(.L_x_505) ;  /* 0x0000000800b88947 */ /* 0x000fea0003800000 */
[----:B------:R-:W-:-:S13]  /*6f70*/  ISETP.GE.U32.AND P0, PT, R27, 0x40200000, PT ;  /* 0x402000001b00780c */ /* 0x000fda0003f06070 */
[----:B------:R-:W-:Y:S05]  /*6f80*/  @!P0 BRA `(.L_x_506) ;  /* 0x0000000400a88947 */ /* 0x000fea0003800000 */
[----:B------:R-:W-:Y:S01]  /*6f90*/  ISETP.GT.U32.AND P0, PT, R27, 0x7fefffff, PT ;  /* 0x7fefffff1b00780c */ /* 0x000fe20003f04070 */
[----:B------:R-:W-:-:S12]  /*6fa0*/  BSSY.RECONVERGENT B0, `(.L_x_507) ;  /* 0x0000045000007945 */ /* 0x000fd80003800200 */
[----:B------:R-:W-:Y:S05]  /*6fb0*/  @P0 BRA `(.L_x_508) ;  /* 0x0000000400000947 */ /* 0x000fea0003800000 */
[----:B------:R-:W-:Y:S01]  /*6fc0*/  LOP3.LUT R3, R27, 0xfffff, RZ, 0xc0, !PT ;  /* 0x000fffff1b037812 */ /* 0x000fe200078ec0ff */
[----:B------:R-:W-:Y:S01]  /*6fd0*/  IMAD.MOV.U32 R34, RZ, RZ, R26 ;  /* 0x000000ffff227224 */ /* 0x000fe200078e001a */
[----:B------:R-:W-:Y:S01]  /*6fe0*/  UMOV UR6, 0x3ae80f1e ;  /* 0x3ae80f1e00067882 */ /* 0x000fe20000000000 */
[----:B------:R-:W-:Y:S01]  /*6ff0*/  UMOV UR7, 0x3eb1380b ;  /* 0x3eb1380b00077882 */ /* 0x000fe20000000000 */
[----:B------:R-:W-:-:S04]  /*7000*/  LOP3.LUT R3, R3, 0x3ff00000, RZ, 0xfc, !PT ;  /* 0x3ff0000003037812 */ /* 0x000fc800078efcff */
[----:B------:R-:W-:Y:S01]  /*7010*/  ISETP.GE.U32.AND P0, PT, R3, 0x3ff6a09f, PT ;  /* 0x3ff6a09f0300780c */ /* 0x000fe20003f06070 */
[----:B------:R-:W-:-:S12]  /*7020*/  IMAD.MOV.U32 R35, RZ, RZ, R3 ;  /* 0x000000ffff237224 */ /* 0x000fd800078e0003 */
[----:B------:R-:W-:-:S04]  /*7030*/  @P0 VIADD R2, R35, 0xfff00000 ;  /* 0xfff0000023020836 */ /* 0x000fc80000000000 */
[----:B------:R-:W-:Y:S01]  /*7040*/  @P0 IMAD.MOV.U32 R35, RZ, RZ, R2 ;  /* 0x000000ffff230224 */ /* 0x000fe200078e0002 */
[----:B------:R-:W-:-:S05]  /*7050*/  MOV R2, RZ ;  /* 0x000000ff00027202 */ /* 0x000fca0000000f00 */
[C---:B------:R-:W-:Y:S02]  /*7060*/  DADD R4, R34.reuse, 1 ;  /* 0x3ff0000022047429 */ /* 0x040fe40000000000 */
[----:B------:R-:W-:-:S04]  /*7070*/  DADD R34, R34, -1 ;  /* 0xbff0000022227429 */ /* 0x000fc80000000000 */
[----:B------:R-:W0:Y:S02]  /*7080*/  MUFU.RCP64H R3, R5 ;  /* 0x0000000500037308 */ /* 0x000e240000001800 */
[----:B0-----:R-:W-:-:S08]  /*7090*/  DFMA R32, -R4, R2, 1 ;  /* 0x3ff000000420742b */ /* 0x001fd00000000102 */
[----:B------:R-:W-:-:S08]  /*70a0*/  DFMA R32, R32, R32, R32 ;  /* 0x000000202020722b */ /* 0x000fd00000000020 */
[----:B------:R-:W-:Y:S01]  /*70b0*/  DFMA R32, R2, R32, R2 ;  /* 0x000000200220722b */ /* 0x000fe20000000002 */
[----:B------:R-:W-:Y:S02]  /*70c0*/  IMAD.MOV.U32 R2, RZ, RZ, -0x748574fc ;  /* 0x8b7a8b04ff027424 */ /* 0x000fe400078e00ff */
[----:B------:R-:W-:-:S05]  /*70d0*/  IMAD.MOV.U32 R3, RZ, RZ, 0x3ed0ee25 ;  /* 0x3ed0ee25ff037424 */ /* 0x000fca00078e00ff */
[----:B------:R-:W-:-:S08]  /*70e0*/  DMUL R30, R34, R32 ;  /* 0x00000020221e7228 */ /* 0x000fd00000000000 */
[----:B------:R-:W-:-:S08]  /*70f0*/  DFMA R30, R34, R32, R30 ;  /* 0x00000020221e722b */ /* 0x000fd0000000001e */
[----:B------:R-:W-:Y:S02]  /*7100*/  DMUL R24, R30, R30 ;  /* 0x0000001e1e187228 */ /* 0x000fe40000000000 */
[----:B------:R-:W-:-:S06]  /*7110*/  DADD R4, R34, -R30 ;  /* 0x0000000022047229 */ /* 0x000fcc000000081e */
[----:B------:R-:W-:Y:S01]  /*7120*/  DFMA R2, R24, UR6, R2 ;  /* 0x0000000618027c2b */ /* 0x000fe20008000002 */
[----:B------:R-:W-:Y:S01]  /*7130*/  UMOV UR6, 0x9f02676f ;  /* 0x9f02676f00067882 */ /* 0x000fe20000000000 */
[----:B------:R-:W-:Y:S01]  /*7140*/  UMOV UR7, 0x3ef3b266 ;  /* 0x3ef3b26600077882 */ /* 0x000fe20000000000 */
[----:B------:R-:W-:-:S05]  /*7150*/  DADD R4, R4, R4 ;  /* 0x0000000004047229 */ /* 0x000fca0000000004 */
[----:B------:R-:W-:Y:S01]  /*7160*/  DFMA R8, R24, R2, UR6 ;  /* 0x0000000618087e2b */ /* 0x000fe20008000002 */
[----:B------:R-:W-:Y:S01]  /*7170*/  UMOV UR6, 0xa9ab0956 ;  /* 0xa9ab095600067882 */ /* 0x000fe20000000000 */
[----:B------:R-:W-:Y:S01]  /*7180*/  UMOV UR7, 0x3f1745cb ;  /* 0x3f1745cb00077882 */ /* 0x000fe20000000000 */
[C---:B------:R-:W-:Y:S01]  /*7190*/  LEA.HI R2, R27.reuse, 0xfffffc01, RZ, 0xc ;  /* 0xfffffc011b027811 */ /* 0x040fe200078f60ff */
[----:B------:R-:W-:Y:S01]  /*71a0*/  IMAD.MOV.U32 R3, RZ, RZ, 0x43300000 ;  /* 0x43300000ff037424 */ /* 0x000fe200078e00ff */
[----:B------:R-:W-:Y:S01]  /*71b0*/  @P0 LEA.HI R2, R27, 0xfffffc02, RZ, 0xc ;  /* 0xfffffc021b020811 */ /* 0x000fe200078f60ff */
[----:B------:R-:W-:Y:S02]  /*71c0*/  DFMA R4, R34, -R30, R4 ;  /* 0x8000001e2204722b */ /* 0x000fe40000000004 */
[----:B------:R-:W-:Y:S01]  /*71d0*/  DFMA R8, R24, R8, UR6 ;  /* 0x0000000618087e2b */ /* 0x000fe20008000008 */
[----:B------:R-:W-:Y:S01]  /*71e0*/  UMOV UR6, 0x2d1b5154 ;  /* 0x2d1b515400067882 */ /* 0x000fe20000000000 */
[----:B------:R-:W-:Y:S01]  /*71f0*/  UMOV UR7, 0x3f3c71c7 ;  /* 0x3f3c71c700077882 */ /* 0x000fe20000000000 */
[----:B------:R-:W-:-:S03]  /*7200*/  LOP3.LUT R2, R2, 0x80000000, RZ, 0x3c, !PT ;  /* 0x8000000002027812 */ /* 0x000fc600078e3cff */
[----:B------:R-:W-:Y:S02]  /*7210*/  DMUL R4, R32, R4 ;  /* 0x0000000420047228 */ /* 0x000fe40000000000 */
        /* <DEDUP_REMOVED lines=26> */
.L_x_508:
[----:B------:R-:W-:Y:S02]  /*73c0*/  IMAD.MOV.U32 R24, RZ, RZ, 0x0 ;  /* 0x00000000ff187424 */ /* 0x000fe400078e00ff */
[----:B------:R-:W-:-:S06]  /*73d0*/  IMAD.MOV.U32 R25, RZ, RZ, 0x7ff00000 ;  /* 0x7ff00000ff197424 */ /* 0x000fcc00078e00ff */
[----:B------:R-:W-:-:S11]  /*73e0*/  DFMA R24, R26, R24, +INF ;  /* 0x7ff000001a18742b */ /* 0x000fd60000000018 */
.L_x_509:
[----:B------:R-:W-:Y:S05]  /*73f0*/  BSYNC.RECONVERGENT B0 ;  /* 0x0000000000007941 */ /* 0x000fea0003800200 */
.L_x_507:
[----:B------:R-:W0:Y:S01]  /*7400*/  MUFU.RCP64H R3, R27 ;  /* 0x0000001b00037308 */ /* 0x000e220000001800 */
[----:B------:R-:W-:Y:S01]  /*7410*/  IMAD.MOV.U32 R2, RZ, RZ, RZ ;  /* 0x000000ffff027224 */ /* 0x000fe200078e00ff */
[----:B------:R-:W-:Y:S01]  /*7420*/  UMOV UR6, 0x34783f9 ;  /* 0x034783f900067882 */ /* 0x000fe20000000000 */
[----:B------:R-:W-:Y:S01]  /*7430*/  UMOV UR7, 0x3f5ac321 ;  /* 0x3f5ac32100077882 */ /* 0x000fe20000000000 */
[----:B------:R-:W-:Y:S01]  /*7440*/  VIADD R25, R25, 0xfff00000 ;  /* 0xfff0000019197836 */ /* 0x000fe20000000000 */
[C---:B------:R-:W-:Y:S02]  /*7450*/  DSETP.NEU.AND P0, PT, R26.reuse, +INF , PT ;  /* 0x7ff000001a00742a */ /* 0x040fe40003f0d000 */
[----:B0-----:R-:W-:-:S08]  /*7460*/  DFMA R8, -R26, R2, 1 ;  /* 0x3ff000001a08742b */ /* 0x001fd00000000102 */
[----:B------:R-:W-:-:S08]  /*7470*/  DFMA R8, R8, R8, R8 ;  /* 0x000000080808722b */ /* 0x000fd00000000008 */
[----:B------:R-:W-:Y:S01]  /*7480*/  DFMA R8, R2, R8, R2 ;  /* 0x000000080208722b */ /* 0x000fe20000000002 */
[----:B------:R-:W-:Y:S01]  /*7490*/  IMAD.MOV.U32 R2, RZ, RZ, -0x6d8c7041 ;  /* 0x92738fbfff027424 */ /* 0x000fe200078e00ff */
[----:B------:R-:W-:-:S06]  /*74a0*/  MOV R3, 0x3f4b68b9 ;  /* 0x3f4b68b900037802 */ /* 0x000fcc0000000f00 */
[----:B------:R-:W-:-:S08]  /*74b0*/  DMUL R4, R8, R8 ;  /* 0x0000000808047228 */ /* 0x000fd00000000000 */
        /* <DEDUP_REMOVED lines=14> */
[----:B------:R-:W-:Y:S01]  /*75a0*/  UMOV UR7, 0x3fed67f1 ;  /* 0x3fed67f100077882 */ /* 0x000fe20000000000 */
[----:B------:R-:W-:-:S05]  /*75b0*/  DADD R4, R26, -0.5 ;  /* 0xbfe000001a047429 */ /* 0x000fca0000000000 */
[----:B------:R-:W-:-:S03]  /*75c0*/  DFMA R2, R8, R2, UR6 ;  /* 0x0000000608027e2b */ /* 0x000fc60008000002 */
[----:B------:R-:W-:-:S05]  /*75d0*/  DFMA R8, R24, R4, -R26 ;  /* 0x000000041808722b */ /* 0x000fca000000081a */
[----:B------:R-:W-:-:S08]  /*75e0*/  DFMA R2, R24, R4, R2 ;  /* 0x000000041802722b */ /* 0x000fd00000000002 */
[----:B------:R-:W-:-:S10]  /*75f0*/  DADD R2, R2, R8 ;  /* 0x0000000002027229 */ /* 0x000fd40000000008 */
[----:B------:R-:W-:Y:S02]  /*7600*/  FSEL R2, R2, RZ, P0 ;  /* 0x000000ff02027208 */ /* 0x000fe40000000000 */
[----:B------:R-:W-:Y:S01]  /*7610*/  FSEL R3, R3, +QNAN , P0 ;  /* 0x7ff0000003037808 */ /* 0x000fe20000000000 */
[----:B------:R-:W-:Y:S06]  /*7620*/  BRA `(.L_x_510) ;  /* 0x00000014001c7947 */ /* 0x000fec0003800000 */
.L_x_506:
[----:B------:R-:W-:Y:S01]  /*7630*/  DADD R26, R26, -3 ;  /* 0xc00800001a1a7429 */ /* 0x000fe20000000000 */
[----:B------:R-:W-:Y:S01]  /*7640*/  UMOV UR6, 0xbe189fe ;  /* 0x0be189fe00067882 */ /* 0x000fe20000000000 */
[----:B------:R-:W-:Y:S01]  /*7650*/  UMOV UR7, 0x408ff62e ;  /* 0x408ff62e00077882 */ /* 0x000fe20000000000 */
[----:B------:R-:W-:Y:S01]  /*7660*/  IMAD.MOV.U32 R4, RZ, RZ, 0x30207ef3 ;  /* 0x30207ef3ff047424 */ /* 0x000fe200078e00ff */
[----:B------:R-:W-:Y:S01]  /*7670*/  BSSY.RECONVERGENT B2, `(.L_x_511) ;  /* 0x000003b000027945 */ /* 0x000fe20003800200 */
[----:B------:R-:W-:Y:S02]  /*7680*/  IMAD.MOV.U32 R5, RZ, RZ, 0x41122b77 ;  /* 0x41122b77ff057424 */ /* 0x000fe400078e00ff */
[----:B------:R-:W-:Y:S01]  /*7690*/  IMAD.MOV.U32 R8, RZ, RZ, 0x1 ;  /* 0x00000001ff087424 */ /* 0x000fe200078e00ff */
[----:B------:R-:W-:Y:S01]  /*76a0*/  DADD R24, R26, -UR6 ;  /* 0x800000061a187e29 */ /* 0x000fe20008000000 */
[----:B------:R-:W-:Y:S01]  /*76b0*/  UMOV UR6, 0xce10c93f ;  /* 0xce10c93f00067882 */ /* 0x000fe20000000000 */
[----:B------:R-:W-:-:S06]  /*76c0*/  UMOV UR7, 0x410074fa ;  /* 0x410074fa00077882 */ /* 0x000fcc0000000000 */
[----:B------:R-:W-:Y:S01]  /*76d0*/  DFMA R24, R26, R24, -UR6 ;  /* 0x800000061a187e2b */ /* 0x000fe20008000018 */
        /* <DEDUP_REMOVED lines=14> */
[C---:B------:R-:W-:Y:S01]  /*77c0*/  DFMA R24, R26.reuse, R24, -UR6 ;  /* 0x800000061a187e2b */ /* 0x040fe20008000018 */
[----:B------:R-:W-:Y:S01]  /*77d0*/  UMOV UR6, 0xbb18fb05 ;  /* 0xbb18fb0500067882 */ /* 0x000fe20000000000 */
[----:B------:R-:W-:Y:S02]  /*77e0*/  UMOV UR7, 0x40af7040 ;  /* 0x40af704000077882 */ /* 0x000fe40000000000 */
[----:B------:R-:W-:Y:S01]  /*77f0*/  DFMA R4, R26, -UR6, -R4 ;  /* 0x800000061a047c2b */ /* 0x000fe20008000804 */
        /* <DEDUP_REMOVED lines=10> */
[----:B------:R-:W-:Y:S01]  /*78a0*/  DFMA R4, R26, R4, -UR6 ;  /* 0x800000061a047e2b */ /* 0x000fe20008000004 */
[----:B------:R-:W-:Y:S01]  /*78b0*/  UMOV UR6, 0x308774be ;  /* 0x308774be00067882 */ /* 0x000fe20000000000 */
[----:B------:R-:W-:Y:S01]  /*78c0*/  UMOV UR7, 0x41bc0e2b ;  /* 0x41bc0e2b00077882 */ /* 0x000fe20000000000 */
[----:B------:R-:W-:-:S05]  /*78d0*/  DFMA R2, R2, R2, R2 ;  /* 0x000000020202722b */ /* 0x000fca0000000002 */
[----:B------:R-:W-:Y:S01]  /*78e0*/  DFMA R4, R26, R4, -UR6 ;  /* 0x800000061a047e2b */ /* 0x000fe20008000004 */
[----:B------:R-:W-:Y:S01]  /*78f0*/  UMOV UR6, 0xdcae7f67 ;  /* 0xdcae7f6700067882 */ /* 0x000fe20000000000 */
[----:B------:R-:W-:Y:S01]  /*7900*/  UMOV UR7, 0x41c6ba13 ;  /* 0x41c6ba1300077882 */ /* 0x000fe20000000000 */
[----:B------:R-:W-:-:S05]  /*7910*/  DFMA R2, R8, R2, R8 ;  /* 0x000000020802722b */ /* 0x000fca0000000008 */
[----:B------:R-:W-:Y:S01]  /*7920*/  DFMA R4, R26, R4, -UR6 ;  /* 0x800000061a047e2b */ /* 0x000fe20008000004 */
[----:B------:R-:W-:Y:S01]  /*7930*/  UMOV UR6, 0x9c3d120c ;  /* 0x9c3d120c00067882 */ /* 0x000fe20000000000 */
[----:B------:R-:W-:Y:S01]  /*7940*/  UMOV UR7, 0x41ccf33b ;  /* 0x41ccf33b00077882 */ /* 0x000fe20000000000 */
[----:B------:R-:W-:-:S05]  /*7950*/  DFMA R30, -R24, R2, 1 ;  /* 0x3ff00000181e742b */ /* 0x000fca0000000102 */
[----:B------:R-:W-:-:S03]  /*7960*/  DFMA R4, R26, R4, -UR6 ;  /* 0x800000061a047e2b */ /* 0x000fc60008000004 */
[----:B------:R-:W-:-:S07]  /*7970*/  DFMA R30, R2, R30, R2 ;  /* 0x0000001e021e722b */ /* 0x000fce0000000002 */
[----:B------:R-:W-:Y:S01]  /*7980*/  FSETP.GEU.AND P1, PT, |R5|, 6.5827683646048100446e-37, PT ;  /* 0x036000000500780b */ /* 0x000fe20003f2e200 */
[----:B------:R-:W-:-:S08]  /*7990*/  DMUL R8, R4, R30 ;  /* 0x0000001e04087228 */ /* 0x000fd00000000000 */
[----:B------:R-:W-:-:S08]  /*79a0*/  DFMA R2, -R24, R8, R4 ;  /* 0x000000081802722b */ /* 0x000fd00000000104 */
[----:B------:R-:W-:-:S10]  /*79b0*/  DFMA R40, R30, R2, R8 ;  /* 0x000000021e28722b */ /* 0x000fd40000000008 */
[----:B------:R-:W-:-:S05]  /*79c0*/  FFMA R2, RZ, R25, R41 ;  /* 0x00000019ff027223 */ /* 0x000fca0000000029 */
[----:B------:R-:W-:-:S13]  /*79d0*/  FSETP.GT.AND P0, PT, |R2|, 1.469367938527859385e-39, PT ;  /* 0x001000000200780b */ /* 0x000fda0003f04200 */
[----:B------:R-:W-:Y:S05]  /*79e0*/  @P0 BRA P1, `(.L_x_512) ;  /* 0x00000000000c0947 */ /* 0x000fea0000800000 */
[----:B------:R-:W-:Y:S01]  /*79f0*/  IMAD.MOV.U32 R3, RZ, RZ, R5 ;  /* 0x000000ffff037224 */ /* 0x000fe200078e0005 */
[----:B------:R-:W-:-:S07]  /*7a00*/  MOV R2, 0x7a20 ;  /* 0x00007a2000027802 */ /* 0x000fce0000000f00 */
[----:B------:R-:W-:Y:S05]  /*7a10*/  CALL.REL.NOINC `($__internal_2_$__cuda_sm20_div_rn_f64_full) ;  /* 0xffffffec00b07944 */ /* 0x000fea0003c3ffff */
.L_x_512:
[----:B------:R-:W-:Y:S05]  /*7a20*/  BSYNC.RECONVERGENT B2 ;  /* 0x0000000000027941 */ /* 0x000fea0003800200 */
.L_x_511:
[----:B------:R-:W-:Y:S01]  /*7a30*/  DADD R2, R26, R40 ;  /* 0x000000001a027229 */ /* 0x000fe20000000028 */
[----:B------:R-:W-:Y:S10]  /*7a40*/  BRA `(.L_x_510) ;  /* 0x0000001000147947 */ /* 0x000ff40003800000 */
.L_x_505:
[----:B------:R-:W-:-:S13]  /*7a50*/  ISETP.GE.AND P0, PT, R27, 0x3ff80000, PT ;  /* 0x3ff800001b00780c */ /* 0x000fda0003f06270 */
[----:B------:R-:W-:Y:S05]  /*7a60*/  @!P0 BRA `(.L_x_513) ;  /* 0x0000000000f88947 */ /* 0x000fea0003800000 */
[----:B------:R-:W-:Y:S01]  /*7a70*/  DADD R26, R26, -2 ;  /* 0xc00000001a1a7429 */ /* 0x000fe20000000000 */
[----:B------:R-:W-:Y:S01]  /*7a80*/  IMAD.MOV.U32 R2, RZ, RZ, -0x2873f11e ;  /* 0xd78c0ee2ff027424 */ /* 0x000fe200078e00ff */
[----:B------:R-:W-:Y:S01]  /*7a90*/  UMOV UR6, 0x124338b3 ;  /* 0x124338b300067882 */ /* 0x000fe20000000000 */
[----:B------:R-:W-:Y:S01]  /*7aa0*/  IMAD.MOV.U32 R3, RZ, RZ, 0x3e71fa71 ;  /* 0x3e71fa71ff037424 */ /* 0x000fe200078e00ff */
[----:B------:R-:W-:-:S05]  /*7ab0*/  UMOV UR7, 0x3e452636 ;  /* 0x3e45263600077882 */ /* 0x000fca0000000000 */
        /* <DEDUP_REMOVED lines=54> */
[----:B------:R-:W-:-:S08]  /*7e20*/  DFMA R2, R26, R2, UR6 ;  /* 0x000000061a027e2b */ /* 0x000fd00008000002 */
[----:B------:R-:W-:Y:S01]  /*7e30*/  DMUL R2, R26, R2 ;  /* 0x000000021a027228 */ /* 0x000fe20000000000 */
[----:B------:R-:W-:Y:S10]  /*7e40*/  BRA `(.L_x_510) ;  /* 0x0000000c00147947 */ /* 0x000ff40003800000 */
.L_x_513:
[----:B------:R-:W-:-:S13]  /*7e50*/  ISETP.GE.AND P0, PT, R27, 0x3fe66666, PT ;  /* 0x3fe666661b00780c */ /* 0x000fda0003f06270 */
[----:B------:R-:W-:Y:S05]  /*7e60*/  @!P0 BRA `(.L_x_514) ;  /* 0x0000000400108947 */ /* 0x000fea0003800000 */
[----:B------:R-:W-:Y:S01]  /*7e70*/  DADD R26, -R26, 1 ;  /* 0x3ff000001a1a7429 */ /* 0x000fe20000000100 */
[----:B------:R-:W-:Y:S01]  /*7e80*/  MOV R2, 0x4359eb88 ;  /* 0x4359eb8800027802 */ /* 0x000fe20000000f00 */
[----:B------:R-:W-:Y:S01]  /*7e90*/  IMAD.MOV.U32 R3, RZ, RZ, 0x3fa3eb50 ;  /* 0x3fa3eb50ff037424 */ /* 0x000fe200078e00ff */
[----:B------:R-:W-:Y:S01]  /*7ea0*/  UMOV UR6, 0x2a4c4310 ;  /* 0x2a4c431000067882 */ /* 0x000fe20000000000 */
[----:B------:R-:W-:-:S04]  /*7eb0*/  UMOV UR7, 0x3f881f6d ;  /* 0x3f881f6d00077882 */ /* 0x000fc80000000000 */
[----:B------:R-:W-:Y:S01]  /*7ec0*/  DFMA R2, R26, UR6, R2 ;  /* 0x000000061a027c2b */ /* 0x000fe20008000002 */
        /* <DEDUP_REMOVED lines=62> */
.L_x_514:
[----:B------:R-:W-:Y:S01]  /*82b0*/  IMAD.MOV.U32 R2, RZ, RZ, -0x14f9da18 ;  /* 0xeb0625e8ff027424 */ /* 0x000fe200078e00ff */
        /* <DEDUP_REMOVED lines=39> */
[----:B------:R-:W-:-:S08]  /*8530*/  DFMA R4, R26, R4, UR6 ;  /* 0x000000061a047e2b */ /* 0x000fd00008000004 */
[----:B------:R-:W-:-:S08]  /*8540*/  DMUL R4, R26, R4 ;  /* 0x000000041a047228 */ /* 0x000fd00000000000 */
[----:B------:R-:W-:-:S10]  /*8550*/  DFMA R4, R26, R4, R26 ;  /* 0x000000041a04722b */ /* 0x000fd4000000001a */
[----:B------:R-:W-:Y:S01]  /*8560*/  ISETP.GT.AND P0, PT, R5, 0xfffff, PT ;  /* 0x000fffff0500780c */ /* 0x000fe20003f04270 */
[----:B------:R-:W-:Y:S02]  /*8570*/  IMAD.MOV.U32 R8, RZ, RZ, R4 ;  /* 0x000000ffff087224 */ /* 0x000fe400078e0004 */
[----:B------:R-:W-:-:S10]  /*8580*/  IMAD.MOV.U32 R9, RZ, RZ, R5 ;  /* 0x000000ffff097224 */ /* 0x000fd400078e0005 */
        /* <DEDUP_REMOVED lines=13> */
[----:B------:R-:W-:Y:S01]  /*8660*/  UMOV UR7, 0x3eb1380b ;  /* 0x3eb1380b00077882 */ /* 0x000fe20000000000 */
[----:B------:R-:W-:Y:S01]  /*8670*/  LEA.HI R2, R5, R2, RZ, 0xc ;  /* 0x0000000205027211 */ /* 0x000fe200078f60ff */
[----:B------:R-:W-:Y:S01]  /*8680*/  UMOV UR8, 0x80000000 ;  /* 0x8000000000087882 */ /* 0x000fe20000000000 */
[----:B------:R-:W-:Y:S01]  /*8690*/  ISETP.GE.U32.AND P0, PT, R3, 0x3ff6a09f, PT ;  /* 0x3ff6a09f0300780c */ /* 0x000fe20003f06070 */
[----:B------:R-:W-:Y:S01]  /*86a0*/  IMAD.MOV.U32 R33, RZ, RZ, R3 ;  /* 0x000000ffff217224 */ /* 0x000fe200078e0003 */
[----:B------:R-:W-:-:S11]  /*86b0*/  UMOV UR9, 0x43300000 ;  /* 0x4330000000097882 */ /* 0x000fd60000000000 */
[----:B------:R-:W-:Y:S02]  /*86c0*/  @P0 VIADD R3, R33, 0xfff00000 ;  /* 0xfff0000021030836 */ /* 0x000fe40000000000 */
[----:B------:R-:W-:Y:S02]  /*86d0*/  @P0 VIADD R2, R2, 0x1 ;  /* 0x0000000102020836 */ /* 0x000fe40000000000 */
[----:B------:R-:W-:Y:S02]  /*86e0*/  @P0 IMAD.MOV.U32 R33, RZ, RZ, R3 ;  /* 0x000000ffff210224 */ /* 0x000fe400078e0003 */
[----:B------:R-:W-:Y:S01]  /*86f0*/  IMAD.MOV.U32 R3, RZ, RZ, 0x43300000 ;  /* 0x43300000ff037424 */ /* 0x000fe200078e00ff */
        /* <DEDUP_REMOVED lines=9> */
[----:B------:R-:W-:Y:S01]  /*8790*/  DFMA R30, R8, R30, R8 ;  /* 0x0000001e081e722b */ /* 0x000fe20000000008 */
[----:B------:R-:W-:Y:S01]  /*87a0*/  MOV R8, 0x8b7a8b04 ;  /* 0x8b7a8b0400087802 */ /* 0x000fe20000000f00 */
[----:B------:R-:W-:-:S06]  /*87b0*/  IMAD.MOV.U32 R9, RZ, RZ, 0x3ed0ee25 ;  /* 0x3ed0ee25ff097424 */ /* 0x000fcc00078e00ff */
        /* <DEDUP_REMOVED lines=39> */
.L_x_515:
[----:B------:R-:W-:Y:S01]  /*8a30*/  IMAD.MOV.U32 R2, RZ, RZ, 0x0 ;  /* 0x00000000ff027424 */ /* 0x000fe200078e00ff */
[----:B------:R-:W-:Y:S01]  /*8a40*/  LOP3.LUT P0, RZ, R9, 0x7fffffff, RZ, 0xc0, !PT ;  /* 0x7fffffff09ff7812 */ /* 0x000fe2000780c0ff */
[----:B------:R-:W-:-:S06]  /*8a50*/  IMAD.MOV.U32 R3, RZ, RZ, 0x7ff00000 ;  /* 0x7ff00000ff037424 */ /* 0x000fcc00078e00ff */
[----:B------:R-:W-:-:S10]  /*8a60*/  DFMA R2, R8, R2, +INF ;  /* 0x7ff000000802742b */ /* 0x000fd40000000002 */
[----:B------:R-:W-:Y:S02]  /*8a70*/  FSEL R2, R2, RZ, P0 ;  /* 0x000000ff02027208 */ /* 0x000fe40000000000 */
[----:B------:R-:W-:-:S07]  /*8a80*/  FSEL R3, R3, -QNAN , P0 ;  /* 0xfff0000003037808 */ /* 0x000fce0000000000 */
.L_x_516:
[----:B------:R-:W-:-:S11]  /*8a90*/  DADD R2, -RZ, -R2 ;  /* 0x00000000ff027229 */ /* 0x000fd60000000902 */
.L_x_510:
[----:B------:R-:W-:Y:S05]  /*8aa0*/  BSYNC.RECONVERGENT B1 ;  /* 0x0000000000017941 */ /* 0x000fea0003800200 */
.L_x_504:
[----:B------:R-:W-:-:S04]  /*8ab0*/  IMAD.MOV.U32 R7, RZ, RZ, 0x0 ;  /* 0x00000000ff077424 */ /* 0x000fc800078e00ff */
[----:B------:R-:W-:Y:S05]  /*8ac0*/  RET.REL.NODEC R6 `(_Z15bnb_lpmf_kernelPKiPKdS2_S2_Pdi) ;  /* 0xffffff74064c7950 */ /* 0x000fea0003c3ffff */
.L_x_517:
        /* <DEDUP_REMOVED lines=11> */
.L_x_522:


//--------------------- .nv.global.init           --------------------------
	.section	.nv.global.init,"aw",@progbits
	.align	16
.nv.global.init:
	.type		__cudart_sin_cos_coeffs,@object
	.size		__cudart_sin_cos_coeffs,(__cudart_i2opi_d - __cudart_sin_cos_coeffs)
__cudart_sin_cos_coeffs:
        /*0000*/ 	.byte	0x46, 0xd2, 0xb0, 0x2c, 0xf1, 0xe5, 0x5a, 0xbe, 0x92, 0xe3, 0xac, 0x69, 0xe3, 0x1d, 0xc7, 0x3e
        /*0010*/ 	.byte	0xa1, 0x62, 0xdb, 0x19, 0xa0, 0x01, 0x2a, 0xbf, 0x18, 0x08, 0x11, 0x11, 0x11, 0x11, 0x81, 0x3f
        /*0020*/ 	.byte	0x54, 0x55, 0x55, 0x55, 0x55, 0x55, 0xc5, 0xbf, 0x00, 0x00, 0x00, 0x00, 0x00, 0x00, 0x00, 0x00
        /*0030*/ 	.byte	0x00, 0x00, 0x00, 0x00, 0x00, 0x00, 0x00, 0x00, 0x64, 0x81, 0xfd, 0x20, 0x83, 0xff, 0xa8, 0xbd
        /*0040*/ 	.byte	0x28, 0x85, 0xef, 0xc1, 0xa7, 0xee, 0x21, 0x3e, 0xd9, 0xe6, 0x06, 0x8e, 0x4f, 0x7e, 0x92, 0xbe
        /*0050*/ 	.byte	0xe9, 0xbc, 0xdd, 0x19, 0xa0, 0x01, 0xfa, 0x3e, 0x47, 0x5d, 0xc1, 0x16, 0x6c, 0xc1, 0x56, 0xbf
        /*0060*/ 	.byte	0x51, 0x55, 0x55, 0x55, 0x55, 0x55, 0xa5, 0x3f, 0x00, 0x00, 0x00, 0x00, 0x00, 0x00, 0xe0, 0xbf
        /*0070*/ 	.byte	0x00, 0x00, 0x00, 0x00, 0x00, 0x00, 0xf0, 0x3f, 0x00, 0x00, 0x00, 0x00, 0x00, 0x00, 0x00, 0x00
	.type		__cudart_i2opi_d,@object
	.size		__cudart_i2opi_d,(.L_0 - __cudart_i2opi_d)
__cudart_i2opi_d:
        /* <DEDUP_REMOVED lines=9> */
.L_0:


//--------------------- .nv.shared.reserved.0     --------------------------
	.section	.nv.shared.reserved.0,"aw",@nobits
	.weak		__nv_reservedSMEM_offset_0_alias
	.size		__nv_reservedSMEM_offset_0_alias, 0, 64
	.other		__nv_reservedSMEM_offset_0_alias,@"STO_CUDA_RESERVED_SHARED STV_DEFAULT"
__nv_reservedSMEM_offset_0_alias:
	.zero		0
	.zero		64


//--------------------- .nv.constant0._Z16bnb_deriv_kernelPKiPKdS2_S2_PdS3_S3_i --------------------------
	.section	.nv.constant0._Z16bnb_deriv_kernelPKiPKdS2_S2_PdS3_S3_i,"a",@progbits
	.sectionflags	@""
	.align	4
.nv.constant0._Z16bnb_deriv_kernelPKiPKdS2_S2_PdS3_S3_i:
	.zero		956


//--------------------- .nv.constant0._Z15bnb_lpmf_kernelPKiPKdS2_S2_Pdi --------------------------
	.section	.nv.constant0._Z15bnb_lpmf_kernelPKiPKdS2_S2_Pdi,"a",@progbits
	.sectionflags	@""
	.align	4
.nv.constant0._Z15bnb_lpmf_kernelPKiPKdS2_S2_Pdi:
	.zero		940


//--------------------- SYMBOLS --------------------------

	.type		.nv.reservedSmem.offset0,@object
	.size		.nv.reservedSmem.offset0,0x4
